//
// Generated by NVIDIA NVVM Compiler
//
// Compiler Build ID: CL-36424714
// Cuda compilation tools, release 13.0, V13.0.88
// Based on NVVM 20.0.0
//

.version 9.0
.target sm_100
.address_size 64

	// .globl	_Z14countnewmatrixPdS_m
// _ZZN3cub18CUB_300001_SM_10006detail6reduce28DeviceReduceSingleTileKernelINS2_10policy_hubIdjN4cuda3__47maximumIvEEE10Policy1000EPdSB_jS8_ddNS5_3std3__410__identityEEEvT0_T1_T2_T3_T4_T6_E12temp_storage has been demoted
// _ZZN3cub18CUB_300001_SM_10006detail6reduce18DeviceReduceKernelINS2_10policy_hubIdjN4cuda3__47maximumIvEEE10Policy1000EPdjS8_dNS5_3std3__410__identityEEEvT0_PT3_T1_NS0_13GridEvenShareISI_EET2_T4_E12temp_storage has been demoted
// _ZZN3cub18CUB_300001_SM_10006detail6reduce28DeviceReduceSingleTileKernelINS2_10policy_hubIdjN4cuda3__47maximumIvEEE10Policy1000EPdSB_iS8_ddNS5_3std3__410__identityEEEvT0_T1_T2_T3_T4_T6_E12temp_storage has been demoted
.global .align 1 .b8 _ZN34_INTERNAL_03a97778_4_k_cu_28c15a924cuda3std3__45__cpo5beginE[1];
.global .align 1 .b8 _ZN34_INTERNAL_03a97778_4_k_cu_28c15a924cuda3std3__45__cpo3endE[1];
.global .align 1 .b8 _ZN34_INTERNAL_03a97778_4_k_cu_28c15a924cuda3std3__45__cpo6cbeginE[1];
.global .align 1 .b8 _ZN34_INTERNAL_03a97778_4_k_cu_28c15a924cuda3std3__45__cpo4cendE[1];
.global .align 1 .b8 _ZN34_INTERNAL_03a97778_4_k_cu_28c15a924cuda3std3__45__cpo6rbeginE[1];
.global .align 1 .b8 _ZN34_INTERNAL_03a97778_4_k_cu_28c15a924cuda3std3__45__cpo4rendE[1];
.global .align 1 .b8 _ZN34_INTERNAL_03a97778_4_k_cu_28c15a924cuda3std3__45__cpo7crbeginE[1];
.global .align 1 .b8 _ZN34_INTERNAL_03a97778_4_k_cu_28c15a924cuda3std3__45__cpo5crendE[1];
.global .align 1 .b8 _ZN34_INTERNAL_03a97778_4_k_cu_28c15a924cuda3std3__436_GLOBAL__N__03a97778_4_k_cu_28c15a926ignoreE[1];
.global .align 1 .b8 _ZN34_INTERNAL_03a97778_4_k_cu_28c15a924cuda3std3__419piecewise_constructE[1];
.global .align 1 .b8 _ZN34_INTERNAL_03a97778_4_k_cu_28c15a924cuda3std3__48in_placeE[1];
.global .align 1 .b8 _ZN34_INTERNAL_03a97778_4_k_cu_28c15a924cuda3std3__420unreachable_sentinelE[1];
.global .align 1 .b8 _ZN34_INTERNAL_03a97778_4_k_cu_28c15a924cuda3std3__47nulloptE[1];
.global .align 1 .b8 _ZN34_INTERNAL_03a97778_4_k_cu_28c15a924cuda3std3__48unexpectE[1];
.global .align 1 .b8 _ZN34_INTERNAL_03a97778_4_k_cu_28c15a924cuda3std6ranges3__45__cpo4swapE[1];
.global .align 1 .b8 _ZN34_INTERNAL_03a97778_4_k_cu_28c15a924cuda3std6ranges3__45__cpo9iter_moveE[1];
.global .align 1 .b8 _ZN34_INTERNAL_03a97778_4_k_cu_28c15a924cuda3std6ranges3__45__cpo5beginE[1];
.global .align 1 .b8 _ZN34_INTERNAL_03a97778_4_k_cu_28c15a924cuda3std6ranges3__45__cpo3endE[1];
.global .align 1 .b8 _ZN34_INTERNAL_03a97778_4_k_cu_28c15a924cuda3std6ranges3__45__cpo6cbeginE[1];
.global .align 1 .b8 _ZN34_INTERNAL_03a97778_4_k_cu_28c15a924cuda3std6ranges3__45__cpo4cendE[1];
.global .align 1 .b8 _ZN34_INTERNAL_03a97778_4_k_cu_28c15a924cuda3std6ranges3__45__cpo7advanceE[1];
.global .align 1 .b8 _ZN34_INTERNAL_03a97778_4_k_cu_28c15a924cuda3std6ranges3__45__cpo9iter_swapE[1];
.global .align 1 .b8 _ZN34_INTERNAL_03a97778_4_k_cu_28c15a924cuda3std6ranges3__45__cpo4nextE[1];
.global .align 1 .b8 _ZN34_INTERNAL_03a97778_4_k_cu_28c15a924cuda3std6ranges3__45__cpo4prevE[1];
.global .align 1 .b8 _ZN34_INTERNAL_03a97778_4_k_cu_28c15a924cuda3std6ranges3__45__cpo4dataE[1];
.global .align 1 .b8 _ZN34_INTERNAL_03a97778_4_k_cu_28c15a924cuda3std6ranges3__45__cpo5cdataE[1];
.global .align 1 .b8 _ZN34_INTERNAL_03a97778_4_k_cu_28c15a924cuda3std6ranges3__45__cpo4sizeE[1];
.global .align 1 .b8 _ZN34_INTERNAL_03a97778_4_k_cu_28c15a924cuda3std6ranges3__45__cpo5ssizeE[1];
.global .align 1 .b8 _ZN34_INTERNAL_03a97778_4_k_cu_28c15a924cuda3std6ranges3__45__cpo8distanceE[1];
.global .align 1 .b8 _ZN34_INTERNAL_03a97778_4_k_cu_28c15a926thrust24THRUST_300001_SM_1000_NS6system6detail10sequential3seqE[1];
.global .align 1 .b8 _ZN34_INTERNAL_03a97778_4_k_cu_28c15a926thrust24THRUST_300001_SM_1000_NS12placeholders2_1E[1];
.global .align 1 .b8 _ZN34_INTERNAL_03a97778_4_k_cu_28c15a926thrust24THRUST_300001_SM_1000_NS12placeholders2_2E[1];
.global .align 1 .b8 _ZN34_INTERNAL_03a97778_4_k_cu_28c15a926thrust24THRUST_300001_SM_1000_NS12placeholders2_3E[1];
.global .align 1 .b8 _ZN34_INTERNAL_03a97778_4_k_cu_28c15a926thrust24THRUST_300001_SM_1000_NS12placeholders2_4E[1];
.global .align 1 .b8 _ZN34_INTERNAL_03a97778_4_k_cu_28c15a926thrust24THRUST_300001_SM_1000_NS12placeholders2_5E[1];
.global .align 1 .b8 _ZN34_INTERNAL_03a97778_4_k_cu_28c15a926thrust24THRUST_300001_SM_1000_NS12placeholders2_6E[1];
.global .align 1 .b8 _ZN34_INTERNAL_03a97778_4_k_cu_28c15a926thrust24THRUST_300001_SM_1000_NS12placeholders2_7E[1];
.global .align 1 .b8 _ZN34_INTERNAL_03a97778_4_k_cu_28c15a926thrust24THRUST_300001_SM_1000_NS12placeholders2_8E[1];
.global .align 1 .b8 _ZN34_INTERNAL_03a97778_4_k_cu_28c15a926thrust24THRUST_300001_SM_1000_NS12placeholders2_9E[1];
.global .align 1 .b8 _ZN34_INTERNAL_03a97778_4_k_cu_28c15a926thrust24THRUST_300001_SM_1000_NS12placeholders3_10E[1];

.visible .entry _Z14countnewmatrixPdS_m(
	.param .u64 .ptr .align 1 _Z14countnewmatrixPdS_m_param_0,
	.param .u64 .ptr .align 1 _Z14countnewmatrixPdS_m_param_1,
	.param .u64 _Z14countnewmatrixPdS_m_param_2
)
{
	.reg .pred 	%p<5>;
	.reg .b32 	%r<3>;
	.reg .b64 	%rd<20>;
	.reg .b64 	%fd<9>;

	ld.param.u64 	%rd4, [_Z14countnewmatrixPdS_m_param_0];
	ld.param.u64 	%rd5, [_Z14countnewmatrixPdS_m_param_1];
	ld.param.u64 	%rd6, [_Z14countnewmatrixPdS_m_param_2];
	mov.u32 	%r1, %ctaid.x;
	mov.u32 	%r2, %tid.x;
	cvt.u64.u32 	%rd1, %r2;
	setp.eq.s32 	%p1, %r1, 0;
	setp.eq.s32 	%p2, %r2, 0;
	or.pred  	%p3, %p1, %p2;
	@%p3 bra 	$L__BB0_3;
	cvt.u64.u32 	%rd7, %r1;
	mul.lo.s64 	%rd2, %rd6, %rd7;
	add.s64 	%rd3, %rd2, %rd1;
	mul.lo.s64 	%rd8, %rd6, %rd6;
	setp.gt.u64 	%p4, %rd3, %rd8;
	@%p4 bra 	$L__BB0_3;
	cvta.to.global.u64 	%rd9, %rd4;
	shl.b64 	%rd10, %rd3, 3;
	add.s64 	%rd11, %rd9, %rd10;
	ld.global.f64 	%fd1, [%rd11+-8];
	sub.s64 	%rd12, %rd2, %rd6;
	add.s64 	%rd13, %rd12, %rd1;
	shl.b64 	%rd14, %rd13, 3;
	add.s64 	%rd15, %rd9, %rd14;
	ld.global.f64 	%fd2, [%rd15];
	add.f64 	%fd3, %fd1, %fd2;
	shl.b64 	%rd16, %rd6, 3;
	add.s64 	%rd17, %rd11, %rd16;
	ld.global.f64 	%fd4, [%rd17];
	add.f64 	%fd5, %fd3, %fd4;
	ld.global.f64 	%fd6, [%rd11+8];
	add.f64 	%fd7, %fd5, %fd6;
	mul.f64 	%fd8, %fd7, 0d3FD0000000000000;
	cvta.to.global.u64 	%rd18, %rd5;
	add.s64 	%rd19, %rd18, %rd10;
	st.global.f64 	[%rd19], %fd8;
$L__BB0_3:
	ret;

}
	// .globl	_Z7finderrPdS_S_m
.visible .entry _Z7finderrPdS_S_m(
	.param .u64 .ptr .align 1 _Z7finderrPdS_S_m_param_0,
	.param .u64 .ptr .align 1 _Z7finderrPdS_S_m_param_1,
	.param .u64 .ptr .align 1 _Z7finderrPdS_S_m_param_2,
	.param .u64 _Z7finderrPdS_S_m_param_3
)
{
	.reg .pred 	%p<6>;
	.reg .b32 	%r<5>;
	.reg .b64 	%rd<14>;
	.reg .b64 	%fd<5>;

	ld.param.u64 	%rd2, [_Z7finderrPdS_S_m_param_0];
	ld.param.u64 	%rd3, [_Z7finderrPdS_S_m_param_1];
	ld.param.u64 	%rd4, [_Z7finderrPdS_S_m_param_2];
	ld.param.u64 	%rd5, [_Z7finderrPdS_S_m_param_3];
	mov.u32 	%r1, %ctaid.x;
	mov.u32 	%r2, %ntid.x;
	mov.u32 	%r3, %tid.x;
	mad.lo.s32 	%r4, %r1, %r2, %r3;
	cvt.u64.u32 	%rd1, %r4;
	setp.eq.s32 	%p1, %r1, 0;
	setp.eq.s32 	%p2, %r3, 0;
	or.pred  	%p3, %p1, %p2;
	mul.lo.s64 	%rd6, %rd5, %rd5;
	setp.lt.u64 	%p4, %rd6, %rd1;
	or.pred  	%p5, %p3, %p4;
	@%p5 bra 	$L__BB1_2;
	cvta.to.global.u64 	%rd7, %rd3;
	cvta.to.global.u64 	%rd8, %rd2;
	cvta.to.global.u64 	%rd9, %rd4;
	shl.b64 	%rd10, %rd1, 3;
	add.s64 	%rd11, %rd7, %rd10;
	ld.global.f64 	%fd1, [%rd11];
	add.s64 	%rd12, %rd8, %rd10;
	ld.global.f64 	%fd2, [%rd12];
	sub.f64 	%fd3, %fd1, %fd2;
	abs.f64 	%fd4, %fd3;
	add.s64 	%rd13, %rd9, %rd10;
	st.global.f64 	[%rd13], %fd4;
$L__BB1_2:
	ret;

}
	// .globl	_ZN3cub18CUB_300001_SM_10006detail11EmptyKernelIvEEvv
.visible .entry _ZN3cub18CUB_300001_SM_10006detail11EmptyKernelIvEEvv()
{


	ret;

}
	// .globl	_ZN3cub18CUB_300001_SM_10006detail6reduce28DeviceReduceSingleTileKernelINS2_10policy_hubIdjN4cuda3__47maximumIvEEE10Policy1000EPdSB_jS8_ddNS5_3std3__410__identityEEEvT0_T1_T2_T3_T4_T6_
.visible .entry _ZN3cub18CUB_300001_SM_10006detail6reduce28DeviceReduceSingleTileKernelINS2_10policy_hubIdjN4cuda3__47maximumIvEEE10Policy1000EPdSB_jS8_ddNS5_3std3__410__identityEEEvT0_T1_T2_T3_T4_T6_(
	.param .u64 .ptr .align 1 _ZN3cub18CUB_300001_SM_10006detail6reduce28DeviceReduceSingleTileKernelINS2_10policy_hubIdjN4cuda3__47maximumIvEEE10Policy1000EPdSB_jS8_ddNS5_3std3__410__identityEEEvT0_T1_T2_T3_T4_T6__param_0,
	.param .u64 .ptr .align 1 _ZN3cub18CUB_300001_SM_10006detail6reduce28DeviceReduceSingleTileKernelINS2_10policy_hubIdjN4cuda3__47maximumIvEEE10Policy1000EPdSB_jS8_ddNS5_3std3__410__identityEEEvT0_T1_T2_T3_T4_T6__param_1,
	.param .u32 _ZN3cub18CUB_300001_SM_10006detail6reduce28DeviceReduceSingleTileKernelINS2_10policy_hubIdjN4cuda3__47maximumIvEEE10Policy1000EPdSB_jS8_ddNS5_3std3__410__identityEEEvT0_T1_T2_T3_T4_T6__param_2,
	.param .align 1 .b8 _ZN3cub18CUB_300001_SM_10006detail6reduce28DeviceReduceSingleTileKernelINS2_10policy_hubIdjN4cuda3__47maximumIvEEE10Policy1000EPdSB_jS8_ddNS5_3std3__410__identityEEEvT0_T1_T2_T3_T4_T6__param_3[1],
	.param .f64 _ZN3cub18CUB_300001_SM_10006detail6reduce28DeviceReduceSingleTileKernelINS2_10policy_hubIdjN4cuda3__47maximumIvEEE10Policy1000EPdSB_jS8_ddNS5_3std3__410__identityEEEvT0_T1_T2_T3_T4_T6__param_4,
	.param .align 1 .b8 _ZN3cub18CUB_300001_SM_10006detail6reduce28DeviceReduceSingleTileKernelINS2_10policy_hubIdjN4cuda3__47maximumIvEEE10Policy1000EPdSB_jS8_ddNS5_3std3__410__identityEEEvT0_T1_T2_T3_T4_T6__param_5[1]
)
.maxntid 256
.minnctapersm 1
{
	.reg .pred 	%p<220>;
	.reg .b32 	%r<482>;
	.reg .b64 	%rd<205>;
	.reg .b64 	%fd<381>;
	// demoted variable
	.shared .align 8 .b8 _ZZN3cub18CUB_300001_SM_10006detail6reduce28DeviceReduceSingleTileKernelINS2_10policy_hubIdjN4cuda3__47maximumIvEEE10Policy1000EPdSB_jS8_ddNS5_3std3__410__identityEEEvT0_T1_T2_T3_T4_T6_E12temp_storage[80];
	ld.param.u64 	%rd16, [_ZN3cub18CUB_300001_SM_10006detail6reduce28DeviceReduceSingleTileKernelINS2_10policy_hubIdjN4cuda3__47maximumIvEEE10Policy1000EPdSB_jS8_ddNS5_3std3__410__identityEEEvT0_T1_T2_T3_T4_T6__param_0];
	ld.param.u64 	%rd17, [_ZN3cub18CUB_300001_SM_10006detail6reduce28DeviceReduceSingleTileKernelINS2_10policy_hubIdjN4cuda3__47maximumIvEEE10Policy1000EPdSB_jS8_ddNS5_3std3__410__identityEEEvT0_T1_T2_T3_T4_T6__param_1];
	ld.param.u32 	%r69, [_ZN3cub18CUB_300001_SM_10006detail6reduce28DeviceReduceSingleTileKernelINS2_10policy_hubIdjN4cuda3__47maximumIvEEE10Policy1000EPdSB_jS8_ddNS5_3std3__410__identityEEEvT0_T1_T2_T3_T4_T6__param_2];
	ld.param.f64 	%fd58, [_ZN3cub18CUB_300001_SM_10006detail6reduce28DeviceReduceSingleTileKernelINS2_10policy_hubIdjN4cuda3__47maximumIvEEE10Policy1000EPdSB_jS8_ddNS5_3std3__410__identityEEEvT0_T1_T2_T3_T4_T6__param_4];
	cvta.to.global.u64 	%rd1, %rd17;
	setp.ne.s32 	%p1, %r69, 0;
	@%p1 bra 	$L__BB3_3;
	mov.u32 	%r455, %tid.x;
	setp.ne.s32 	%p219, %r455, 0;
	@%p219 bra 	$L__BB3_76;
	st.global.f64 	[%rd1], %fd58;
	bra.uni 	$L__BB3_76;
$L__BB3_3:
	and.b64  	%rd18, %rd16, 31;
	setp.ne.s64 	%p2, %rd18, 0;
	@%p2 bra 	$L__BB3_39;
	setp.gt.u32 	%p110, %r69, 2047;
	@%p110 bra 	$L__BB3_23;
	mov.u32 	%r1, %tid.x;
	setp.ge.u32 	%p159, %r1, %r69;
	mov.f64 	%fd359, 0d0000000000000000;
	mov.u32 	%r459, %r1;
	@%p159 bra 	$L__BB3_7;
	mul.wide.u32 	%rd168, %r1, 8;
	add.s64 	%rd167, %rd16, %rd168;
	// begin inline asm
	ld.global.nc.u64 %rd166, [%rd167];
	// end inline asm
	mov.b64 	%fd359, %rd166;
	add.s32 	%r459, %r1, 256;
$L__BB3_7:
	setp.ge.u32 	%p160, %r459, %r69;
	@%p160 bra 	$L__BB3_14;
	not.b32 	%r331, %r459;
	add.s32 	%r4, %r69, %r331;
	and.b32  	%r332, %r4, 768;
	setp.eq.s32 	%p161, %r332, 768;
	@%p161 bra 	$L__BB3_11;
	mul.wide.u32 	%rd169, %r459, 8;
	add.s64 	%rd201, %rd16, %rd169;
	shr.u32 	%r333, %r4, 8;
	add.s32 	%r334, %r333, 1;
	and.b32  	%r335, %r334, 3;
	neg.s32 	%r457, %r335;
$L__BB3_10:
	.pragma "nounroll";
	// begin inline asm
	ld.global.nc.u64 %rd170, [%rd201];
	// end inline asm
	mov.b64 	%fd272, %rd170;
	setp.lt.f64 	%p162, %fd359, %fd272;
	selp.f64 	%fd359, %fd272, %fd359, %p162;
	add.s32 	%r459, %r459, 256;
	add.s64 	%rd201, %rd201, 2048;
	add.s32 	%r457, %r457, 1;
	setp.ne.s32 	%p163, %r457, 0;
	@%p163 bra 	$L__BB3_10;
$L__BB3_11:
	setp.lt.u32 	%p164, %r4, 768;
	@%p164 bra 	$L__BB3_14;
	mul.wide.u32 	%rd172, %r459, 8;
	add.s64 	%rd202, %rd16, %rd172;
$L__BB3_13:
	// begin inline asm
	ld.global.nc.u64 %rd173, [%rd202];
	// end inline asm
	mov.b64 	%fd273, %rd173;
	setp.lt.f64 	%p165, %fd359, %fd273;
	selp.f64 	%fd274, %fd273, %fd359, %p165;
	add.s64 	%rd176, %rd202, 2048;
	// begin inline asm
	ld.global.nc.u64 %rd175, [%rd176];
	// end inline asm
	mov.b64 	%fd275, %rd175;
	setp.lt.f64 	%p166, %fd274, %fd275;
	selp.f64 	%fd276, %fd275, %fd274, %p166;
	add.s64 	%rd178, %rd202, 4096;
	// begin inline asm
	ld.global.nc.u64 %rd177, [%rd178];
	// end inline asm
	mov.b64 	%fd277, %rd177;
	setp.lt.f64 	%p167, %fd276, %fd277;
	selp.f64 	%fd278, %fd277, %fd276, %p167;
	add.s64 	%rd180, %rd202, 6144;
	// begin inline asm
	ld.global.nc.u64 %rd179, [%rd180];
	// end inline asm
	mov.b64 	%fd279, %rd179;
	setp.lt.f64 	%p168, %fd278, %fd279;
	selp.f64 	%fd359, %fd279, %fd278, %p168;
	add.s32 	%r459, %r459, 1024;
	add.s64 	%rd202, %rd202, 8192;
	setp.lt.s32 	%p169, %r459, %r69;
	@%p169 bra 	$L__BB3_13;
$L__BB3_14:
	setp.lt.u32 	%p170, %r69, 256;
	@%p170 bra 	$L__BB3_19;
	// begin inline asm
	mov.u32 %r399, %laneid;
	// end inline asm
	mov.b64 	%rd191, %fd359;
	mov.b64 	{%r401, %r406}, %rd191;
	mov.b32 	%r407, 1;
	mov.b32 	%r448, 31;
	mov.b32 	%r449, -1;
	// begin inline asm
	shfl.sync.down.b32 %r400, %r401, %r407, %r448, %r449;
	// end inline asm
	// begin inline asm
	shfl.sync.down.b32 %r405, %r406, %r407, %r448, %r449;
	// end inline asm
	mov.b64 	%rd192, {%r400, %r405};
	mov.b64 	%fd327, %rd192;
	setp.gt.s32 	%p198, %r399, 30;
	setp.lt.f64 	%p199, %fd359, %fd327;
	selp.f64 	%fd328, %fd327, %fd359, %p199;
	selp.f64 	%fd329, %fd359, %fd328, %p198;
	mov.b64 	%rd193, %fd329;
	mov.b64 	{%r411, %r416}, %rd193;
	mov.b32 	%r417, 2;
	// begin inline asm
	shfl.sync.down.b32 %r410, %r411, %r417, %r448, %r449;
	// end inline asm
	// begin inline asm
	shfl.sync.down.b32 %r415, %r416, %r417, %r448, %r449;
	// end inline asm
	mov.b64 	%rd194, {%r410, %r415};
	mov.b64 	%fd330, %rd194;
	setp.gt.s32 	%p200, %r399, 29;
	setp.lt.f64 	%p201, %fd329, %fd330;
	selp.f64 	%fd331, %fd330, %fd329, %p201;
	selp.f64 	%fd332, %fd329, %fd331, %p200;
	mov.b64 	%rd195, %fd332;
	mov.b64 	{%r421, %r426}, %rd195;
	mov.b32 	%r427, 4;
	// begin inline asm
	shfl.sync.down.b32 %r420, %r421, %r427, %r448, %r449;
	// end inline asm
	// begin inline asm
	shfl.sync.down.b32 %r425, %r426, %r427, %r448, %r449;
	// end inline asm
	mov.b64 	%rd196, {%r420, %r425};
	mov.b64 	%fd333, %rd196;
	setp.gt.s32 	%p202, %r399, 27;
	setp.lt.f64 	%p203, %fd332, %fd333;
	selp.f64 	%fd334, %fd333, %fd332, %p203;
	selp.f64 	%fd335, %fd332, %fd334, %p202;
	mov.b64 	%rd197, %fd335;
	mov.b64 	{%r431, %r436}, %rd197;
	mov.b32 	%r437, 8;
	// begin inline asm
	shfl.sync.down.b32 %r430, %r431, %r437, %r448, %r449;
	// end inline asm
	// begin inline asm
	shfl.sync.down.b32 %r435, %r436, %r437, %r448, %r449;
	// end inline asm
	mov.b64 	%rd198, {%r430, %r435};
	mov.b64 	%fd336, %rd198;
	setp.gt.s32 	%p204, %r399, 23;
	setp.lt.f64 	%p205, %fd335, %fd336;
	selp.f64 	%fd337, %fd336, %fd335, %p205;
	selp.f64 	%fd338, %fd335, %fd337, %p204;
	mov.b64 	%rd199, %fd338;
	mov.b64 	{%r441, %r446}, %rd199;
	mov.b32 	%r447, 16;
	// begin inline asm
	shfl.sync.down.b32 %r440, %r441, %r447, %r448, %r449;
	// end inline asm
	// begin inline asm
	shfl.sync.down.b32 %r445, %r446, %r447, %r448, %r449;
	// end inline asm
	mov.b64 	%rd200, {%r440, %r445};
	mov.b64 	%fd339, %rd200;
	setp.gt.s32 	%p206, %r399, 15;
	setp.lt.f64 	%p207, %fd338, %fd339;
	selp.f64 	%fd10, %fd339, %fd338, %p207;
	selp.f64 	%fd380, %fd338, %fd10, %p206;
	setp.ne.s32 	%p208, %r399, 0;
	@%p208 bra 	$L__BB3_17;
	shr.u32 	%r450, %r1, 2;
	and.b32  	%r451, %r450, 248;
	mov.u32 	%r452, _ZZN3cub18CUB_300001_SM_10006detail6reduce28DeviceReduceSingleTileKernelINS2_10policy_hubIdjN4cuda3__47maximumIvEEE10Policy1000EPdSB_jS8_ddNS5_3std3__410__identityEEEvT0_T1_T2_T3_T4_T6_E12temp_storage;
	add.s32 	%r453, %r452, %r451;
	st.shared.f64 	[%r453+8], %fd10;
$L__BB3_17:
	bar.sync 	0;
	setp.ne.s32 	%p209, %r1, 0;
	@%p209 bra 	$L__BB3_74;
	ld.shared.f64 	%fd340, [_ZZN3cub18CUB_300001_SM_10006detail6reduce28DeviceReduceSingleTileKernelINS2_10policy_hubIdjN4cuda3__47maximumIvEEE10Policy1000EPdSB_jS8_ddNS5_3std3__410__identityEEEvT0_T1_T2_T3_T4_T6_E12temp_storage+16];
	setp.lt.f64 	%p210, %fd380, %fd340;
	selp.f64 	%fd341, %fd340, %fd380, %p210;
	ld.shared.f64 	%fd342, [_ZZN3cub18CUB_300001_SM_10006detail6reduce28DeviceReduceSingleTileKernelINS2_10policy_hubIdjN4cuda3__47maximumIvEEE10Policy1000EPdSB_jS8_ddNS5_3std3__410__identityEEEvT0_T1_T2_T3_T4_T6_E12temp_storage+24];
	setp.lt.f64 	%p211, %fd341, %fd342;
	selp.f64 	%fd343, %fd342, %fd341, %p211;
	ld.shared.f64 	%fd344, [_ZZN3cub18CUB_300001_SM_10006detail6reduce28DeviceReduceSingleTileKernelINS2_10policy_hubIdjN4cuda3__47maximumIvEEE10Policy1000EPdSB_jS8_ddNS5_3std3__410__identityEEEvT0_T1_T2_T3_T4_T6_E12temp_storage+32];
	setp.lt.f64 	%p212, %fd343, %fd344;
	selp.f64 	%fd345, %fd344, %fd343, %p212;
	ld.shared.f64 	%fd346, [_ZZN3cub18CUB_300001_SM_10006detail6reduce28DeviceReduceSingleTileKernelINS2_10policy_hubIdjN4cuda3__47maximumIvEEE10Policy1000EPdSB_jS8_ddNS5_3std3__410__identityEEEvT0_T1_T2_T3_T4_T6_E12temp_storage+40];
	setp.lt.f64 	%p213, %fd345, %fd346;
	selp.f64 	%fd347, %fd346, %fd345, %p213;
	ld.shared.f64 	%fd348, [_ZZN3cub18CUB_300001_SM_10006detail6reduce28DeviceReduceSingleTileKernelINS2_10policy_hubIdjN4cuda3__47maximumIvEEE10Policy1000EPdSB_jS8_ddNS5_3std3__410__identityEEEvT0_T1_T2_T3_T4_T6_E12temp_storage+48];
	setp.lt.f64 	%p214, %fd347, %fd348;
	selp.f64 	%fd349, %fd348, %fd347, %p214;
	ld.shared.f64 	%fd350, [_ZZN3cub18CUB_300001_SM_10006detail6reduce28DeviceReduceSingleTileKernelINS2_10policy_hubIdjN4cuda3__47maximumIvEEE10Policy1000EPdSB_jS8_ddNS5_3std3__410__identityEEEvT0_T1_T2_T3_T4_T6_E12temp_storage+56];
	setp.lt.f64 	%p215, %fd349, %fd350;
	selp.f64 	%fd351, %fd350, %fd349, %p215;
	ld.shared.f64 	%fd352, [_ZZN3cub18CUB_300001_SM_10006detail6reduce28DeviceReduceSingleTileKernelINS2_10policy_hubIdjN4cuda3__47maximumIvEEE10Policy1000EPdSB_jS8_ddNS5_3std3__410__identityEEEvT0_T1_T2_T3_T4_T6_E12temp_storage+64];
	setp.lt.f64 	%p216, %fd351, %fd352;
	selp.f64 	%fd380, %fd352, %fd351, %p216;
	bra.uni 	$L__BB3_74;
$L__BB3_19:
	// begin inline asm
	mov.u32 %r336, %laneid;
	// end inline asm
	and.b32  	%r387, %r1, 992;
	add.s32 	%r388, %r387, 32;
	setp.gt.u32 	%p171, %r388, %r69;
	not.b32 	%r389, %r387;
	add.s32 	%r390, %r69, %r389;
	selp.b32 	%r385, %r390, 31, %p171;
	mov.b64 	%rd181, %fd359;
	mov.b64 	{%r338, %r343}, %rd181;
	mov.b32 	%r344, 1;
	mov.b32 	%r386, -1;
	// begin inline asm
	shfl.sync.down.b32 %r337, %r338, %r344, %r385, %r386;
	// end inline asm
	// begin inline asm
	shfl.sync.down.b32 %r342, %r343, %r344, %r385, %r386;
	// end inline asm
	mov.b64 	%rd182, {%r337, %r342};
	mov.b64 	%fd280, %rd182;
	setp.lt.s32 	%p172, %r336, %r385;
	setp.lt.f64 	%p173, %fd359, %fd280;
	selp.f64 	%fd281, %fd280, %fd359, %p173;
	selp.f64 	%fd282, %fd281, %fd359, %p172;
	mov.b64 	%rd183, %fd282;
	mov.b64 	{%r348, %r353}, %rd183;
	mov.b32 	%r354, 2;
	// begin inline asm
	shfl.sync.down.b32 %r347, %r348, %r354, %r385, %r386;
	// end inline asm
	// begin inline asm
	shfl.sync.down.b32 %r352, %r353, %r354, %r385, %r386;
	// end inline asm
	mov.b64 	%rd184, {%r347, %r352};
	mov.b64 	%fd283, %rd184;
	add.s32 	%r391, %r336, 2;
	setp.gt.s32 	%p174, %r391, %r385;
	setp.lt.f64 	%p175, %fd282, %fd283;
	selp.f64 	%fd284, %fd283, %fd282, %p175;
	selp.f64 	%fd285, %fd282, %fd284, %p174;
	mov.b64 	%rd185, %fd285;
	mov.b64 	{%r358, %r363}, %rd185;
	mov.b32 	%r364, 4;
	// begin inline asm
	shfl.sync.down.b32 %r357, %r358, %r364, %r385, %r386;
	// end inline asm
	// begin inline asm
	shfl.sync.down.b32 %r362, %r363, %r364, %r385, %r386;
	// end inline asm
	mov.b64 	%rd186, {%r357, %r362};
	mov.b64 	%fd286, %rd186;
	add.s32 	%r392, %r336, 4;
	setp.gt.s32 	%p176, %r392, %r385;
	setp.lt.f64 	%p177, %fd285, %fd286;
	selp.f64 	%fd287, %fd286, %fd285, %p177;
	selp.f64 	%fd288, %fd285, %fd287, %p176;
	mov.b64 	%rd187, %fd288;
	mov.b64 	{%r368, %r373}, %rd187;
	mov.b32 	%r374, 8;
	// begin inline asm
	shfl.sync.down.b32 %r367, %r368, %r374, %r385, %r386;
	// end inline asm
	// begin inline asm
	shfl.sync.down.b32 %r372, %r373, %r374, %r385, %r386;
	// end inline asm
	mov.b64 	%rd188, {%r367, %r372};
	mov.b64 	%fd289, %rd188;
	add.s32 	%r393, %r336, 8;
	setp.gt.s32 	%p178, %r393, %r385;
	setp.lt.f64 	%p179, %fd288, %fd289;
	selp.f64 	%fd290, %fd289, %fd288, %p179;
	selp.f64 	%fd291, %fd288, %fd290, %p178;
	mov.b64 	%rd189, %fd291;
	mov.b64 	{%r378, %r383}, %rd189;
	mov.b32 	%r384, 16;
	// begin inline asm
	shfl.sync.down.b32 %r377, %r378, %r384, %r385, %r386;
	// end inline asm
	// begin inline asm
	shfl.sync.down.b32 %r382, %r383, %r384, %r385, %r386;
	// end inline asm
	mov.b64 	%rd190, {%r377, %r382};
	mov.b64 	%fd292, %rd190;
	add.s32 	%r394, %r336, 16;
	setp.gt.s32 	%p180, %r394, %r385;
	setp.lt.f64 	%p181, %fd291, %fd292;
	selp.f64 	%fd293, %fd292, %fd291, %p181;
	selp.f64 	%fd380, %fd291, %fd293, %p180;
	setp.ne.s32 	%p182, %r336, 0;
	@%p182 bra 	$L__BB3_21;
	shr.u32 	%r395, %r1, 2;
	and.b32  	%r396, %r395, 248;
	mov.u32 	%r397, _ZZN3cub18CUB_300001_SM_10006detail6reduce28DeviceReduceSingleTileKernelINS2_10policy_hubIdjN4cuda3__47maximumIvEEE10Policy1000EPdSB_jS8_ddNS5_3std3__410__identityEEEvT0_T1_T2_T3_T4_T6_E12temp_storage;
	add.s32 	%r398, %r397, %r396;
	st.shared.f64 	[%r398+8], %fd380;
$L__BB3_21:
	bar.sync 	0;
	setp.ne.s32 	%p183, %r1, 0;
	@%p183 bra 	$L__BB3_74;
	setp.gt.u32 	%p184, %r69, 32;
	ld.shared.f64 	%fd294, [_ZZN3cub18CUB_300001_SM_10006detail6reduce28DeviceReduceSingleTileKernelINS2_10policy_hubIdjN4cuda3__47maximumIvEEE10Policy1000EPdSB_jS8_ddNS5_3std3__410__identityEEEvT0_T1_T2_T3_T4_T6_E12temp_storage+16];
	setp.lt.f64 	%p185, %fd380, %fd294;
	selp.f64 	%fd296, %fd294, %fd380, %p185;
	selp.f64 	%fd297, %fd296, %fd380, %p184;
	setp.gt.u32 	%p186, %r69, 64;
	ld.shared.f64 	%fd299, [_ZZN3cub18CUB_300001_SM_10006detail6reduce28DeviceReduceSingleTileKernelINS2_10policy_hubIdjN4cuda3__47maximumIvEEE10Policy1000EPdSB_jS8_ddNS5_3std3__410__identityEEEvT0_T1_T2_T3_T4_T6_E12temp_storage+24];
	setp.lt.f64 	%p187, %fd297, %fd299;
	selp.f64 	%fd301, %fd299, %fd297, %p187;
	selp.f64 	%fd302, %fd301, %fd297, %p186;
	setp.gt.u32 	%p188, %r69, 96;
	ld.shared.f64 	%fd304, [_ZZN3cub18CUB_300001_SM_10006detail6reduce28DeviceReduceSingleTileKernelINS2_10policy_hubIdjN4cuda3__47maximumIvEEE10Policy1000EPdSB_jS8_ddNS5_3std3__410__identityEEEvT0_T1_T2_T3_T4_T6_E12temp_storage+32];
	setp.lt.f64 	%p189, %fd302, %fd304;
	selp.f64 	%fd306, %fd304, %fd302, %p189;
	selp.f64 	%fd307, %fd306, %fd302, %p188;
	setp.gt.u32 	%p190, %r69, 128;
	ld.shared.f64 	%fd309, [_ZZN3cub18CUB_300001_SM_10006detail6reduce28DeviceReduceSingleTileKernelINS2_10policy_hubIdjN4cuda3__47maximumIvEEE10Policy1000EPdSB_jS8_ddNS5_3std3__410__identityEEEvT0_T1_T2_T3_T4_T6_E12temp_storage+40];
	setp.lt.f64 	%p191, %fd307, %fd309;
	selp.f64 	%fd311, %fd309, %fd307, %p191;
	selp.f64 	%fd312, %fd311, %fd307, %p190;
	setp.gt.u32 	%p192, %r69, 160;
	ld.shared.f64 	%fd314, [_ZZN3cub18CUB_300001_SM_10006detail6reduce28DeviceReduceSingleTileKernelINS2_10policy_hubIdjN4cuda3__47maximumIvEEE10Policy1000EPdSB_jS8_ddNS5_3std3__410__identityEEEvT0_T1_T2_T3_T4_T6_E12temp_storage+48];
	setp.lt.f64 	%p193, %fd312, %fd314;
	selp.f64 	%fd316, %fd314, %fd312, %p193;
	selp.f64 	%fd317, %fd316, %fd312, %p192;
	setp.gt.u32 	%p194, %r69, 192;
	ld.shared.f64 	%fd319, [_ZZN3cub18CUB_300001_SM_10006detail6reduce28DeviceReduceSingleTileKernelINS2_10policy_hubIdjN4cuda3__47maximumIvEEE10Policy1000EPdSB_jS8_ddNS5_3std3__410__identityEEEvT0_T1_T2_T3_T4_T6_E12temp_storage+56];
	setp.lt.f64 	%p195, %fd317, %fd319;
	selp.f64 	%fd321, %fd319, %fd317, %p195;
	selp.f64 	%fd322, %fd321, %fd317, %p194;
	setp.gt.u32 	%p196, %r69, 224;
	ld.shared.f64 	%fd324, [_ZZN3cub18CUB_300001_SM_10006detail6reduce28DeviceReduceSingleTileKernelINS2_10policy_hubIdjN4cuda3__47maximumIvEEE10Policy1000EPdSB_jS8_ddNS5_3std3__410__identityEEEvT0_T1_T2_T3_T4_T6_E12temp_storage+64];
	setp.lt.f64 	%p197, %fd322, %fd324;
	selp.f64 	%fd326, %fd324, %fd322, %p197;
	selp.f64 	%fd380, %fd326, %fd322, %p196;
	bra.uni 	$L__BB3_74;
$L__BB3_23:
	mov.u32 	%r13, %tid.x;
	shl.b32 	%r263, %r13, 2;
	mul.wide.u32 	%rd127, %r263, 8;
	add.s64 	%rd117, %rd16, %rd127;
	// begin inline asm
	ld.global.nc.v2.u64 {%rd115, %rd116}, [%rd117];
	// end inline asm
	add.s64 	%rd120, %rd117, 16;
	// begin inline asm
	ld.global.nc.v2.u64 {%rd118, %rd119}, [%rd120];
	// end inline asm
	mov.b64 	%fd206, %rd115;
	mov.b64 	%fd207, %rd116;
	mov.b64 	%fd208, %rd118;
	mov.b64 	%fd209, %rd119;
	add.s64 	%rd123, %rd117, 8192;
	// begin inline asm
	ld.global.nc.v2.u64 {%rd121, %rd122}, [%rd123];
	// end inline asm
	add.s64 	%rd126, %rd117, 8208;
	// begin inline asm
	ld.global.nc.v2.u64 {%rd124, %rd125}, [%rd126];
	// end inline asm
	mov.b64 	%fd210, %rd121;
	mov.b64 	%fd211, %rd122;
	mov.b64 	%fd212, %rd124;
	mov.b64 	%fd213, %rd125;
	setp.lt.f64 	%p111, %fd206, %fd207;
	selp.f64 	%fd214, %fd207, %fd206, %p111;
	setp.lt.f64 	%p112, %fd214, %fd208;
	selp.f64 	%fd215, %fd208, %fd214, %p112;
	setp.lt.f64 	%p113, %fd215, %fd209;
	selp.f64 	%fd216, %fd209, %fd215, %p113;
	setp.lt.f64 	%p114, %fd216, %fd210;
	selp.f64 	%fd217, %fd210, %fd216, %p114;
	setp.lt.f64 	%p115, %fd217, %fd211;
	selp.f64 	%fd218, %fd211, %fd217, %p115;
	setp.lt.f64 	%p116, %fd218, %fd212;
	selp.f64 	%fd219, %fd212, %fd218, %p116;
	setp.lt.f64 	%p117, %fd219, %fd213;
	selp.f64 	%fd366, %fd213, %fd219, %p117;
	add.s32 	%r14, %r69, -2048;
	setp.lt.u32 	%p118, %r14, 2048;
	mov.b32 	%r462, 2048;
	@%p118 bra 	$L__BB3_27;
	mov.b32 	%r462, 2048;
$L__BB3_25:
	mul.wide.u32 	%rd140, %r462, 8;
	add.s64 	%rd130, %rd117, %rd140;
	// begin inline asm
	ld.global.nc.v2.u64 {%rd128, %rd129}, [%rd130];
	// end inline asm
	add.s64 	%rd133, %rd130, 16;
	// begin inline asm
	ld.global.nc.v2.u64 {%rd131, %rd132}, [%rd133];
	// end inline asm
	mov.b64 	%fd220, %rd128;
	mov.b64 	%fd221, %rd129;
	mov.b64 	%fd222, %rd131;
	mov.b64 	%fd223, %rd132;
	add.s64 	%rd136, %rd130, 8192;
	// begin inline asm
	ld.global.nc.v2.u64 {%rd134, %rd135}, [%rd136];
	// end inline asm
	add.s64 	%rd139, %rd130, 8208;
	// begin inline asm
	ld.global.nc.v2.u64 {%rd137, %rd138}, [%rd139];
	// end inline asm
	mov.b64 	%fd224, %rd134;
	mov.b64 	%fd225, %rd135;
	mov.b64 	%fd226, %rd137;
	mov.b64 	%fd227, %rd138;
	setp.lt.f64 	%p119, %fd366, %fd220;
	selp.f64 	%fd228, %fd220, %fd366, %p119;
	setp.lt.f64 	%p120, %fd228, %fd221;
	selp.f64 	%fd229, %fd221, %fd228, %p120;
	setp.lt.f64 	%p121, %fd229, %fd222;
	selp.f64 	%fd230, %fd222, %fd229, %p121;
	setp.lt.f64 	%p122, %fd230, %fd223;
	selp.f64 	%fd231, %fd223, %fd230, %p122;
	setp.lt.f64 	%p123, %fd231, %fd224;
	selp.f64 	%fd232, %fd224, %fd231, %p123;
	setp.lt.f64 	%p124, %fd232, %fd225;
	selp.f64 	%fd233, %fd225, %fd232, %p124;
	setp.lt.f64 	%p125, %fd233, %fd226;
	selp.f64 	%fd234, %fd226, %fd233, %p125;
	setp.lt.f64 	%p126, %fd234, %fd227;
	selp.f64 	%fd366, %fd227, %fd234, %p126;
	sub.s32 	%r265, %r69, %r462;
	setp.lt.u32 	%p127, %r265, 2048;
	@%p127 bra 	$L__BB3_35;
	add.s32 	%r462, %r462, 2048;
	setp.le.u32 	%p128, %r462, %r14;
	@%p128 bra 	$L__BB3_25;
$L__BB3_27:
	setp.le.u32 	%p129, %r69, %r462;
	@%p129 bra 	$L__BB3_35;
	sub.s32 	%r18, %r69, %r462;
	setp.ge.s32 	%p130, %r13, %r18;
	@%p130 bra 	$L__BB3_35;
	not.b32 	%r266, %r13;
	add.s32 	%r267, %r69, %r266;
	sub.s32 	%r19, %r267, %r462;
	and.b32  	%r268, %r19, 768;
	setp.eq.s32 	%p131, %r268, 768;
	mov.u32 	%r466, %r13;
	@%p131 bra 	$L__BB3_32;
	add.s32 	%r464, %r13, %r462;
	shr.u32 	%r269, %r19, 8;
	add.s32 	%r270, %r269, 1;
	and.b32  	%r271, %r270, 3;
	neg.s32 	%r463, %r271;
	mov.u32 	%r466, %r13;
$L__BB3_31:
	.pragma "nounroll";
	mul.wide.u32 	%rd143, %r464, 8;
	add.s64 	%rd142, %rd16, %rd143;
	// begin inline asm
	ld.global.nc.u64 %rd141, [%rd142];
	// end inline asm
	mov.b64 	%fd236, %rd141;
	setp.lt.f64 	%p132, %fd366, %fd236;
	selp.f64 	%fd366, %fd236, %fd366, %p132;
	add.s32 	%r466, %r466, 256;
	add.s32 	%r464, %r464, 256;
	add.s32 	%r463, %r463, 1;
	setp.ne.s32 	%p133, %r463, 0;
	@%p133 bra 	$L__BB3_31;
$L__BB3_32:
	setp.lt.u32 	%p134, %r19, 768;
	@%p134 bra 	$L__BB3_35;
	add.s32 	%r468, %r466, 512;
	add.s32 	%r467, %r466, %r462;
$L__BB3_34:
	mul.wide.u32 	%rd152, %r467, 8;
	add.s64 	%rd145, %rd16, %rd152;
	// begin inline asm
	ld.global.nc.u64 %rd144, [%rd145];
	// end inline asm
	mov.b64 	%fd237, %rd144;
	setp.lt.f64 	%p135, %fd366, %fd237;
	selp.f64 	%fd238, %fd237, %fd366, %p135;
	add.s32 	%r272, %r467, 256;
	mul.wide.u32 	%rd153, %r272, 8;
	add.s64 	%rd147, %rd16, %rd153;
	// begin inline asm
	ld.global.nc.u64 %rd146, [%rd147];
	// end inline asm
	mov.b64 	%fd239, %rd146;
	setp.lt.f64 	%p136, %fd238, %fd239;
	selp.f64 	%fd240, %fd239, %fd238, %p136;
	add.s32 	%r273, %r467, 512;
	mul.wide.u32 	%rd154, %r273, 8;
	add.s64 	%rd149, %rd16, %rd154;
	// begin inline asm
	ld.global.nc.u64 %rd148, [%rd149];
	// end inline asm
	mov.b64 	%fd241, %rd148;
	setp.lt.f64 	%p137, %fd240, %fd241;
	selp.f64 	%fd242, %fd241, %fd240, %p137;
	add.s32 	%r274, %r467, 768;
	mul.wide.u32 	%rd155, %r274, 8;
	add.s64 	%rd151, %rd16, %rd155;
	// begin inline asm
	ld.global.nc.u64 %rd150, [%rd151];
	// end inline asm
	mov.b64 	%fd243, %rd150;
	setp.lt.f64 	%p138, %fd242, %fd243;
	selp.f64 	%fd366, %fd243, %fd242, %p138;
	add.s32 	%r33, %r468, 1024;
	add.s32 	%r275, %r468, 512;
	add.s32 	%r467, %r467, 1024;
	setp.lt.s32 	%p139, %r275, %r18;
	mov.u32 	%r468, %r33;
	@%p139 bra 	$L__BB3_34;
$L__BB3_35:
	// begin inline asm
	mov.u32 %r276, %laneid;
	// end inline asm
	mov.b64 	%rd156, %fd366;
	mov.b64 	{%r278, %r283}, %rd156;
	mov.b32 	%r284, 1;
	mov.b32 	%r325, 31;
	mov.b32 	%r326, -1;
	// begin inline asm
	shfl.sync.down.b32 %r277, %r278, %r284, %r325, %r326;
	// end inline asm
	// begin inline asm
	shfl.sync.down.b32 %r282, %r283, %r284, %r325, %r326;
	// end inline asm
	mov.b64 	%rd157, {%r277, %r282};
	mov.b64 	%fd244, %rd157;
	setp.gt.s32 	%p140, %r276, 30;
	setp.lt.f64 	%p141, %fd366, %fd244;
	selp.f64 	%fd245, %fd244, %fd366, %p141;
	selp.f64 	%fd246, %fd366, %fd245, %p140;
	mov.b64 	%rd158, %fd246;
	mov.b64 	{%r288, %r293}, %rd158;
	mov.b32 	%r294, 2;
	// begin inline asm
	shfl.sync.down.b32 %r287, %r288, %r294, %r325, %r326;
	// end inline asm
	// begin inline asm
	shfl.sync.down.b32 %r292, %r293, %r294, %r325, %r326;
	// end inline asm
	mov.b64 	%rd159, {%r287, %r292};
	mov.b64 	%fd247, %rd159;
	setp.gt.s32 	%p142, %r276, 29;
	setp.lt.f64 	%p143, %fd246, %fd247;
	selp.f64 	%fd248, %fd247, %fd246, %p143;
	selp.f64 	%fd249, %fd246, %fd248, %p142;
	mov.b64 	%rd160, %fd249;
	mov.b64 	{%r298, %r303}, %rd160;
	mov.b32 	%r304, 4;
	// begin inline asm
	shfl.sync.down.b32 %r297, %r298, %r304, %r325, %r326;
	// end inline asm
	// begin inline asm
	shfl.sync.down.b32 %r302, %r303, %r304, %r325, %r326;
	// end inline asm
	mov.b64 	%rd161, {%r297, %r302};
	mov.b64 	%fd250, %rd161;
	setp.gt.s32 	%p144, %r276, 27;
	setp.lt.f64 	%p145, %fd249, %fd250;
	selp.f64 	%fd251, %fd250, %fd249, %p145;
	selp.f64 	%fd252, %fd249, %fd251, %p144;
	mov.b64 	%rd162, %fd252;
	mov.b64 	{%r308, %r313}, %rd162;
	mov.b32 	%r314, 8;
	// begin inline asm
	shfl.sync.down.b32 %r307, %r308, %r314, %r325, %r326;
	// end inline asm
	// begin inline asm
	shfl.sync.down.b32 %r312, %r313, %r314, %r325, %r326;
	// end inline asm
	mov.b64 	%rd163, {%r307, %r312};
	mov.b64 	%fd253, %rd163;
	setp.gt.s32 	%p146, %r276, 23;
	setp.lt.f64 	%p147, %fd252, %fd253;
	selp.f64 	%fd254, %fd253, %fd252, %p147;
	selp.f64 	%fd255, %fd252, %fd254, %p146;
	mov.b64 	%rd164, %fd255;
	mov.b64 	{%r318, %r323}, %rd164;
	mov.b32 	%r324, 16;
	// begin inline asm
	shfl.sync.down.b32 %r317, %r318, %r324, %r325, %r326;
	// end inline asm
	// begin inline asm
	shfl.sync.down.b32 %r322, %r323, %r324, %r325, %r326;
	// end inline asm
	mov.b64 	%rd165, {%r317, %r322};
	mov.b64 	%fd256, %rd165;
	setp.gt.s32 	%p148, %r276, 15;
	setp.lt.f64 	%p149, %fd255, %fd256;
	selp.f64 	%fd26, %fd256, %fd255, %p149;
	selp.f64 	%fd380, %fd255, %fd26, %p148;
	setp.ne.s32 	%p150, %r276, 0;
	@%p150 bra 	$L__BB3_37;
	shr.u32 	%r327, %r13, 2;
	and.b32  	%r328, %r327, 248;
	mov.u32 	%r329, _ZZN3cub18CUB_300001_SM_10006detail6reduce28DeviceReduceSingleTileKernelINS2_10policy_hubIdjN4cuda3__47maximumIvEEE10Policy1000EPdSB_jS8_ddNS5_3std3__410__identityEEEvT0_T1_T2_T3_T4_T6_E12temp_storage;
	add.s32 	%r330, %r329, %r328;
	st.shared.f64 	[%r330+8], %fd26;
$L__BB3_37:
	bar.sync 	0;
	setp.ne.s32 	%p151, %r13, 0;
	@%p151 bra 	$L__BB3_74;
	ld.shared.f64 	%fd257, [_ZZN3cub18CUB_300001_SM_10006detail6reduce28DeviceReduceSingleTileKernelINS2_10policy_hubIdjN4cuda3__47maximumIvEEE10Policy1000EPdSB_jS8_ddNS5_3std3__410__identityEEEvT0_T1_T2_T3_T4_T6_E12temp_storage+16];
	setp.lt.f64 	%p152, %fd380, %fd257;
	selp.f64 	%fd258, %fd257, %fd380, %p152;
	ld.shared.f64 	%fd259, [_ZZN3cub18CUB_300001_SM_10006detail6reduce28DeviceReduceSingleTileKernelINS2_10policy_hubIdjN4cuda3__47maximumIvEEE10Policy1000EPdSB_jS8_ddNS5_3std3__410__identityEEEvT0_T1_T2_T3_T4_T6_E12temp_storage+24];
	setp.lt.f64 	%p153, %fd258, %fd259;
	selp.f64 	%fd260, %fd259, %fd258, %p153;
	ld.shared.f64 	%fd261, [_ZZN3cub18CUB_300001_SM_10006detail6reduce28DeviceReduceSingleTileKernelINS2_10policy_hubIdjN4cuda3__47maximumIvEEE10Policy1000EPdSB_jS8_ddNS5_3std3__410__identityEEEvT0_T1_T2_T3_T4_T6_E12temp_storage+32];
	setp.lt.f64 	%p154, %fd260, %fd261;
	selp.f64 	%fd262, %fd261, %fd260, %p154;
	ld.shared.f64 	%fd263, [_ZZN3cub18CUB_300001_SM_10006detail6reduce28DeviceReduceSingleTileKernelINS2_10policy_hubIdjN4cuda3__47maximumIvEEE10Policy1000EPdSB_jS8_ddNS5_3std3__410__identityEEEvT0_T1_T2_T3_T4_T6_E12temp_storage+40];
	setp.lt.f64 	%p155, %fd262, %fd263;
	selp.f64 	%fd264, %fd263, %fd262, %p155;
	ld.shared.f64 	%fd265, [_ZZN3cub18CUB_300001_SM_10006detail6reduce28DeviceReduceSingleTileKernelINS2_10policy_hubIdjN4cuda3__47maximumIvEEE10Policy1000EPdSB_jS8_ddNS5_3std3__410__identityEEEvT0_T1_T2_T3_T4_T6_E12temp_storage+48];
	setp.lt.f64 	%p156, %fd264, %fd265;
	selp.f64 	%fd266, %fd265, %fd264, %p156;
	ld.shared.f64 	%fd267, [_ZZN3cub18CUB_300001_SM_10006detail6reduce28DeviceReduceSingleTileKernelINS2_10policy_hubIdjN4cuda3__47maximumIvEEE10Policy1000EPdSB_jS8_ddNS5_3std3__410__identityEEEvT0_T1_T2_T3_T4_T6_E12temp_storage+56];
	setp.lt.f64 	%p157, %fd266, %fd267;
	selp.f64 	%fd268, %fd267, %fd266, %p157;
	ld.shared.f64 	%fd269, [_ZZN3cub18CUB_300001_SM_10006detail6reduce28DeviceReduceSingleTileKernelINS2_10policy_hubIdjN4cuda3__47maximumIvEEE10Policy1000EPdSB_jS8_ddNS5_3std3__410__identityEEEvT0_T1_T2_T3_T4_T6_E12temp_storage+64];
	setp.lt.f64 	%p158, %fd268, %fd269;
	selp.f64 	%fd380, %fd269, %fd268, %p158;
	bra.uni 	$L__BB3_74;
$L__BB3_39:
	setp.gt.u32 	%p3, %r69, 2047;
	@%p3 bra 	$L__BB3_58;
	mov.u32 	%r35, %tid.x;
	setp.ge.u32 	%p52, %r35, %r69;
	mov.f64 	%fd372, 0d0000000000000000;
	mov.u32 	%r472, %r35;
	@%p52 bra 	$L__BB3_42;
	mul.wide.u32 	%rd82, %r35, 8;
	add.s64 	%rd81, %rd16, %rd82;
	// begin inline asm
	ld.global.nc.u64 %rd80, [%rd81];
	// end inline asm
	mov.b64 	%fd372, %rd80;
	add.s32 	%r472, %r35, 256;
$L__BB3_42:
	setp.ge.u32 	%p53, %r472, %r69;
	@%p53 bra 	$L__BB3_49;
	not.b32 	%r139, %r472;
	add.s32 	%r38, %r69, %r139;
	and.b32  	%r140, %r38, 768;
	setp.eq.s32 	%p54, %r140, 768;
	@%p54 bra 	$L__BB3_46;
	mul.wide.u32 	%rd83, %r472, 8;
	add.s64 	%rd203, %rd16, %rd83;
	shr.u32 	%r141, %r38, 8;
	add.s32 	%r142, %r141, 1;
	and.b32  	%r143, %r142, 3;
	neg.s32 	%r470, %r143;
$L__BB3_45:
	.pragma "nounroll";
	// begin inline asm
	ld.global.nc.u64 %rd84, [%rd203];
	// end inline asm
	mov.b64 	%fd125, %rd84;
	setp.lt.f64 	%p55, %fd372, %fd125;
	selp.f64 	%fd372, %fd125, %fd372, %p55;
	add.s32 	%r472, %r472, 256;
	add.s64 	%rd203, %rd203, 2048;
	add.s32 	%r470, %r470, 1;
	setp.ne.s32 	%p56, %r470, 0;
	@%p56 bra 	$L__BB3_45;
$L__BB3_46:
	setp.lt.u32 	%p57, %r38, 768;
	@%p57 bra 	$L__BB3_49;
	mul.wide.u32 	%rd86, %r472, 8;
	add.s64 	%rd204, %rd16, %rd86;
$L__BB3_48:
	// begin inline asm
	ld.global.nc.u64 %rd87, [%rd204];
	// end inline asm
	mov.b64 	%fd126, %rd87;
	setp.lt.f64 	%p58, %fd372, %fd126;
	selp.f64 	%fd127, %fd126, %fd372, %p58;
	add.s64 	%rd90, %rd204, 2048;
	// begin inline asm
	ld.global.nc.u64 %rd89, [%rd90];
	// end inline asm
	mov.b64 	%fd128, %rd89;
	setp.lt.f64 	%p59, %fd127, %fd128;
	selp.f64 	%fd129, %fd128, %fd127, %p59;
	add.s64 	%rd92, %rd204, 4096;
	// begin inline asm
	ld.global.nc.u64 %rd91, [%rd92];
	// end inline asm
	mov.b64 	%fd130, %rd91;
	setp.lt.f64 	%p60, %fd129, %fd130;
	selp.f64 	%fd131, %fd130, %fd129, %p60;
	add.s64 	%rd94, %rd204, 6144;
	// begin inline asm
	ld.global.nc.u64 %rd93, [%rd94];
	// end inline asm
	mov.b64 	%fd132, %rd93;
	setp.lt.f64 	%p61, %fd131, %fd132;
	selp.f64 	%fd372, %fd132, %fd131, %p61;
	add.s32 	%r472, %r472, 1024;
	add.s64 	%rd204, %rd204, 8192;
	setp.lt.s32 	%p62, %r472, %r69;
	@%p62 bra 	$L__BB3_48;
$L__BB3_49:
	setp.lt.u32 	%p63, %r69, 256;
	@%p63 bra 	$L__BB3_54;
	// begin inline asm
	mov.u32 %r207, %laneid;
	// end inline asm
	mov.b64 	%rd105, %fd372;
	mov.b64 	{%r209, %r214}, %rd105;
	mov.b32 	%r215, 1;
	mov.b32 	%r256, 31;
	mov.b32 	%r257, -1;
	// begin inline asm
	shfl.sync.down.b32 %r208, %r209, %r215, %r256, %r257;
	// end inline asm
	// begin inline asm
	shfl.sync.down.b32 %r213, %r214, %r215, %r256, %r257;
	// end inline asm
	mov.b64 	%rd106, {%r208, %r213};
	mov.b64 	%fd180, %rd106;
	setp.gt.s32 	%p91, %r207, 30;
	setp.lt.f64 	%p92, %fd372, %fd180;
	selp.f64 	%fd181, %fd180, %fd372, %p92;
	selp.f64 	%fd182, %fd372, %fd181, %p91;
	mov.b64 	%rd107, %fd182;
	mov.b64 	{%r219, %r224}, %rd107;
	mov.b32 	%r225, 2;
	// begin inline asm
	shfl.sync.down.b32 %r218, %r219, %r225, %r256, %r257;
	// end inline asm
	// begin inline asm
	shfl.sync.down.b32 %r223, %r224, %r225, %r256, %r257;
	// end inline asm
	mov.b64 	%rd108, {%r218, %r223};
	mov.b64 	%fd183, %rd108;
	setp.gt.s32 	%p93, %r207, 29;
	setp.lt.f64 	%p94, %fd182, %fd183;
	selp.f64 	%fd184, %fd183, %fd182, %p94;
	selp.f64 	%fd185, %fd182, %fd184, %p93;
	mov.b64 	%rd109, %fd185;
	mov.b64 	{%r229, %r234}, %rd109;
	mov.b32 	%r235, 4;
	// begin inline asm
	shfl.sync.down.b32 %r228, %r229, %r235, %r256, %r257;
	// end inline asm
	// begin inline asm
	shfl.sync.down.b32 %r233, %r234, %r235, %r256, %r257;
	// end inline asm
	mov.b64 	%rd110, {%r228, %r233};
	mov.b64 	%fd186, %rd110;
	setp.gt.s32 	%p95, %r207, 27;
	setp.lt.f64 	%p96, %fd185, %fd186;
	selp.f64 	%fd187, %fd186, %fd185, %p96;
	selp.f64 	%fd188, %fd185, %fd187, %p95;
	mov.b64 	%rd111, %fd188;
	mov.b64 	{%r239, %r244}, %rd111;
	mov.b32 	%r245, 8;
	// begin inline asm
	shfl.sync.down.b32 %r238, %r239, %r245, %r256, %r257;
	// end inline asm
	// begin inline asm
	shfl.sync.down.b32 %r243, %r244, %r245, %r256, %r257;
	// end inline asm
	mov.b64 	%rd112, {%r238, %r243};
	mov.b64 	%fd189, %rd112;
	setp.gt.s32 	%p97, %r207, 23;
	setp.lt.f64 	%p98, %fd188, %fd189;
	selp.f64 	%fd190, %fd189, %fd188, %p98;
	selp.f64 	%fd191, %fd188, %fd190, %p97;
	mov.b64 	%rd113, %fd191;
	mov.b64 	{%r249, %r254}, %rd113;
	mov.b32 	%r255, 16;
	// begin inline asm
	shfl.sync.down.b32 %r248, %r249, %r255, %r256, %r257;
	// end inline asm
	// begin inline asm
	shfl.sync.down.b32 %r253, %r254, %r255, %r256, %r257;
	// end inline asm
	mov.b64 	%rd114, {%r248, %r253};
	mov.b64 	%fd192, %rd114;
	setp.gt.s32 	%p99, %r207, 15;
	setp.lt.f64 	%p100, %fd191, %fd192;
	selp.f64 	%fd38, %fd192, %fd191, %p100;
	selp.f64 	%fd380, %fd191, %fd38, %p99;
	setp.ne.s32 	%p101, %r207, 0;
	@%p101 bra 	$L__BB3_52;
	shr.u32 	%r258, %r35, 2;
	and.b32  	%r259, %r258, 248;
	mov.u32 	%r260, _ZZN3cub18CUB_300001_SM_10006detail6reduce28DeviceReduceSingleTileKernelINS2_10policy_hubIdjN4cuda3__47maximumIvEEE10Policy1000EPdSB_jS8_ddNS5_3std3__410__identityEEEvT0_T1_T2_T3_T4_T6_E12temp_storage;
	add.s32 	%r261, %r260, %r259;
	st.shared.f64 	[%r261+8], %fd38;
$L__BB3_52:
	bar.sync 	0;
	setp.ne.s32 	%p102, %r35, 0;
	@%p102 bra 	$L__BB3_74;
	ld.shared.f64 	%fd193, [_ZZN3cub18CUB_300001_SM_10006detail6reduce28DeviceReduceSingleTileKernelINS2_10policy_hubIdjN4cuda3__47maximumIvEEE10Policy1000EPdSB_jS8_ddNS5_3std3__410__identityEEEvT0_T1_T2_T3_T4_T6_E12temp_storage+16];
	setp.lt.f64 	%p103, %fd380, %fd193;
	selp.f64 	%fd194, %fd193, %fd380, %p103;
	ld.shared.f64 	%fd195, [_ZZN3cub18CUB_300001_SM_10006detail6reduce28DeviceReduceSingleTileKernelINS2_10policy_hubIdjN4cuda3__47maximumIvEEE10Policy1000EPdSB_jS8_ddNS5_3std3__410__identityEEEvT0_T1_T2_T3_T4_T6_E12temp_storage+24];
	setp.lt.f64 	%p104, %fd194, %fd195;
	selp.f64 	%fd196, %fd195, %fd194, %p104;
	ld.shared.f64 	%fd197, [_ZZN3cub18CUB_300001_SM_10006detail6reduce28DeviceReduceSingleTileKernelINS2_10policy_hubIdjN4cuda3__47maximumIvEEE10Policy1000EPdSB_jS8_ddNS5_3std3__410__identityEEEvT0_T1_T2_T3_T4_T6_E12temp_storage+32];
	setp.lt.f64 	%p105, %fd196, %fd197;
	selp.f64 	%fd198, %fd197, %fd196, %p105;
	ld.shared.f64 	%fd199, [_ZZN3cub18CUB_300001_SM_10006detail6reduce28DeviceReduceSingleTileKernelINS2_10policy_hubIdjN4cuda3__47maximumIvEEE10Policy1000EPdSB_jS8_ddNS5_3std3__410__identityEEEvT0_T1_T2_T3_T4_T6_E12temp_storage+40];
	setp.lt.f64 	%p106, %fd198, %fd199;
	selp.f64 	%fd200, %fd199, %fd198, %p106;
	ld.shared.f64 	%fd201, [_ZZN3cub18CUB_300001_SM_10006detail6reduce28DeviceReduceSingleTileKernelINS2_10policy_hubIdjN4cuda3__47maximumIvEEE10Policy1000EPdSB_jS8_ddNS5_3std3__410__identityEEEvT0_T1_T2_T3_T4_T6_E12temp_storage+48];
	setp.lt.f64 	%p107, %fd200, %fd201;
	selp.f64 	%fd202, %fd201, %fd200, %p107;
	ld.shared.f64 	%fd203, [_ZZN3cub18CUB_300001_SM_10006detail6reduce28DeviceReduceSingleTileKernelINS2_10policy_hubIdjN4cuda3__47maximumIvEEE10Policy1000EPdSB_jS8_ddNS5_3std3__410__identityEEEvT0_T1_T2_T3_T4_T6_E12temp_storage+56];
	setp.lt.f64 	%p108, %fd202, %fd203;
	selp.f64 	%fd204, %fd203, %fd202, %p108;
	ld.shared.f64 	%fd205, [_ZZN3cub18CUB_300001_SM_10006detail6reduce28DeviceReduceSingleTileKernelINS2_10policy_hubIdjN4cuda3__47maximumIvEEE10Policy1000EPdSB_jS8_ddNS5_3std3__410__identityEEEvT0_T1_T2_T3_T4_T6_E12temp_storage+64];
	setp.lt.f64 	%p109, %fd204, %fd205;
	selp.f64 	%fd380, %fd205, %fd204, %p109;
	bra.uni 	$L__BB3_74;
$L__BB3_54:
	// begin inline asm
	mov.u32 %r144, %laneid;
	// end inline asm
	and.b32  	%r195, %r35, 992;
	add.s32 	%r196, %r195, 32;
	setp.gt.u32 	%p64, %r196, %r69;
	not.b32 	%r197, %r195;
	add.s32 	%r198, %r69, %r197;
	selp.b32 	%r193, %r198, 31, %p64;
	mov.b64 	%rd95, %fd372;
	mov.b64 	{%r146, %r151}, %rd95;
	mov.b32 	%r152, 1;
	mov.b32 	%r194, -1;
	// begin inline asm
	shfl.sync.down.b32 %r145, %r146, %r152, %r193, %r194;
	// end inline asm
	// begin inline asm
	shfl.sync.down.b32 %r150, %r151, %r152, %r193, %r194;
	// end inline asm
	mov.b64 	%rd96, {%r145, %r150};
	mov.b64 	%fd133, %rd96;
	setp.lt.s32 	%p65, %r144, %r193;
	setp.lt.f64 	%p66, %fd372, %fd133;
	selp.f64 	%fd134, %fd133, %fd372, %p66;
	selp.f64 	%fd135, %fd134, %fd372, %p65;
	mov.b64 	%rd97, %fd135;
	mov.b64 	{%r156, %r161}, %rd97;
	mov.b32 	%r162, 2;
	// begin inline asm
	shfl.sync.down.b32 %r155, %r156, %r162, %r193, %r194;
	// end inline asm
	// begin inline asm
	shfl.sync.down.b32 %r160, %r161, %r162, %r193, %r194;
	// end inline asm
	mov.b64 	%rd98, {%r155, %r160};
	mov.b64 	%fd136, %rd98;
	add.s32 	%r199, %r144, 2;
	setp.gt.s32 	%p67, %r199, %r193;
	setp.lt.f64 	%p68, %fd135, %fd136;
	selp.f64 	%fd137, %fd136, %fd135, %p68;
	selp.f64 	%fd138, %fd135, %fd137, %p67;
	mov.b64 	%rd99, %fd138;
	mov.b64 	{%r166, %r171}, %rd99;
	mov.b32 	%r172, 4;
	// begin inline asm
	shfl.sync.down.b32 %r165, %r166, %r172, %r193, %r194;
	// end inline asm
	// begin inline asm
	shfl.sync.down.b32 %r170, %r171, %r172, %r193, %r194;
	// end inline asm
	mov.b64 	%rd100, {%r165, %r170};
	mov.b64 	%fd139, %rd100;
	add.s32 	%r200, %r144, 4;
	setp.gt.s32 	%p69, %r200, %r193;
	setp.lt.f64 	%p70, %fd138, %fd139;
	selp.f64 	%fd140, %fd139, %fd138, %p70;
	selp.f64 	%fd141, %fd138, %fd140, %p69;
	mov.b64 	%rd101, %fd141;
	mov.b64 	{%r176, %r181}, %rd101;
	mov.b32 	%r182, 8;
	// begin inline asm
	shfl.sync.down.b32 %r175, %r176, %r182, %r193, %r194;
	// end inline asm
	// begin inline asm
	shfl.sync.down.b32 %r180, %r181, %r182, %r193, %r194;
	// end inline asm
	mov.b64 	%rd102, {%r175, %r180};
	mov.b64 	%fd142, %rd102;
	add.s32 	%r201, %r144, 8;
	setp.gt.s32 	%p71, %r201, %r193;
	setp.lt.f64 	%p72, %fd141, %fd142;
	selp.f64 	%fd143, %fd142, %fd141, %p72;
	selp.f64 	%fd144, %fd141, %fd143, %p71;
	mov.b64 	%rd103, %fd144;
	mov.b64 	{%r186, %r191}, %rd103;
	mov.b32 	%r192, 16;
	// begin inline asm
	shfl.sync.down.b32 %r185, %r186, %r192, %r193, %r194;
	// end inline asm
	// begin inline asm
	shfl.sync.down.b32 %r190, %r191, %r192, %r193, %r194;
	// end inline asm
	mov.b64 	%rd104, {%r185, %r190};
	mov.b64 	%fd145, %rd104;
	add.s32 	%r202, %r144, 16;
	setp.gt.s32 	%p73, %r202, %r193;
	setp.lt.f64 	%p74, %fd144, %fd145;
	selp.f64 	%fd146, %fd145, %fd144, %p74;
	selp.f64 	%fd380, %fd144, %fd146, %p73;
	setp.ne.s32 	%p75, %r144, 0;
	@%p75 bra 	$L__BB3_56;
	shr.u32 	%r203, %r35, 2;
	and.b32  	%r204, %r203, 248;
	mov.u32 	%r205, _ZZN3cub18CUB_300001_SM_10006detail6reduce28DeviceReduceSingleTileKernelINS2_10policy_hubIdjN4cuda3__47maximumIvEEE10Policy1000EPdSB_jS8_ddNS5_3std3__410__identityEEEvT0_T1_T2_T3_T4_T6_E12temp_storage;
	add.s32 	%r206, %r205, %r204;
	st.shared.f64 	[%r206+8], %fd380;
$L__BB3_56:
	bar.sync 	0;
	setp.ne.s32 	%p76, %r35, 0;
	@%p76 bra 	$L__BB3_74;
	setp.gt.u32 	%p77, %r69, 32;
	ld.shared.f64 	%fd147, [_ZZN3cub18CUB_300001_SM_10006detail6reduce28DeviceReduceSingleTileKernelINS2_10policy_hubIdjN4cuda3__47maximumIvEEE10Policy1000EPdSB_jS8_ddNS5_3std3__410__identityEEEvT0_T1_T2_T3_T4_T6_E12temp_storage+16];
	setp.lt.f64 	%p78, %fd380, %fd147;
	selp.f64 	%fd149, %fd147, %fd380, %p78;
	selp.f64 	%fd150, %fd149, %fd380, %p77;
	setp.gt.u32 	%p79, %r69, 64;
	ld.shared.f64 	%fd152, [_ZZN3cub18CUB_300001_SM_10006detail6reduce28DeviceReduceSingleTileKernelINS2_10policy_hubIdjN4cuda3__47maximumIvEEE10Policy1000EPdSB_jS8_ddNS5_3std3__410__identityEEEvT0_T1_T2_T3_T4_T6_E12temp_storage+24];
	setp.lt.f64 	%p80, %fd150, %fd152;
	selp.f64 	%fd154, %fd152, %fd150, %p80;
	selp.f64 	%fd155, %fd154, %fd150, %p79;
	setp.gt.u32 	%p81, %r69, 96;
	ld.shared.f64 	%fd157, [_ZZN3cub18CUB_300001_SM_10006detail6reduce28DeviceReduceSingleTileKernelINS2_10policy_hubIdjN4cuda3__47maximumIvEEE10Policy1000EPdSB_jS8_ddNS5_3std3__410__identityEEEvT0_T1_T2_T3_T4_T6_E12temp_storage+32];
	setp.lt.f64 	%p82, %fd155, %fd157;
	selp.f64 	%fd159, %fd157, %fd155, %p82;
	selp.f64 	%fd160, %fd159, %fd155, %p81;
	setp.gt.u32 	%p83, %r69, 128;
	ld.shared.f64 	%fd162, [_ZZN3cub18CUB_300001_SM_10006detail6reduce28DeviceReduceSingleTileKernelINS2_10policy_hubIdjN4cuda3__47maximumIvEEE10Policy1000EPdSB_jS8_ddNS5_3std3__410__identityEEEvT0_T1_T2_T3_T4_T6_E12temp_storage+40];
	setp.lt.f64 	%p84, %fd160, %fd162;
	selp.f64 	%fd164, %fd162, %fd160, %p84;
	selp.f64 	%fd165, %fd164, %fd160, %p83;
	setp.gt.u32 	%p85, %r69, 160;
	ld.shared.f64 	%fd167, [_ZZN3cub18CUB_300001_SM_10006detail6reduce28DeviceReduceSingleTileKernelINS2_10policy_hubIdjN4cuda3__47maximumIvEEE10Policy1000EPdSB_jS8_ddNS5_3std3__410__identityEEEvT0_T1_T2_T3_T4_T6_E12temp_storage+48];
	setp.lt.f64 	%p86, %fd165, %fd167;
	selp.f64 	%fd169, %fd167, %fd165, %p86;
	selp.f64 	%fd170, %fd169, %fd165, %p85;
	setp.gt.u32 	%p87, %r69, 192;
	ld.shared.f64 	%fd172, [_ZZN3cub18CUB_300001_SM_10006detail6reduce28DeviceReduceSingleTileKernelINS2_10policy_hubIdjN4cuda3__47maximumIvEEE10Policy1000EPdSB_jS8_ddNS5_3std3__410__identityEEEvT0_T1_T2_T3_T4_T6_E12temp_storage+56];
	setp.lt.f64 	%p88, %fd170, %fd172;
	selp.f64 	%fd174, %fd172, %fd170, %p88;
	selp.f64 	%fd175, %fd174, %fd170, %p87;
	setp.gt.u32 	%p89, %r69, 224;
	ld.shared.f64 	%fd177, [_ZZN3cub18CUB_300001_SM_10006detail6reduce28DeviceReduceSingleTileKernelINS2_10policy_hubIdjN4cuda3__47maximumIvEEE10Policy1000EPdSB_jS8_ddNS5_3std3__410__identityEEEvT0_T1_T2_T3_T4_T6_E12temp_storage+64];
	setp.lt.f64 	%p90, %fd175, %fd177;
	selp.f64 	%fd179, %fd177, %fd175, %p90;
	selp.f64 	%fd380, %fd179, %fd175, %p89;
	bra.uni 	$L__BB3_74;
$L__BB3_58:
	mov.u32 	%r47, %tid.x;
	mul.wide.u32 	%rd35, %r47, 8;
	add.s64 	%rd20, %rd16, %rd35;
	// begin inline asm
	ld.global.nc.u64 %rd19, [%rd20];
	// end inline asm
	mov.b64 	%fd59, %rd19;
	add.s64 	%rd22, %rd20, 2048;
	// begin inline asm
	ld.global.nc.u64 %rd21, [%rd22];
	// end inline asm
	mov.b64 	%fd60, %rd21;
	add.s64 	%rd24, %rd20, 4096;
	// begin inline asm
	ld.global.nc.u64 %rd23, [%rd24];
	// end inline asm
	mov.b64 	%fd61, %rd23;
	add.s64 	%rd26, %rd20, 6144;
	// begin inline asm
	ld.global.nc.u64 %rd25, [%rd26];
	// end inline asm
	mov.b64 	%fd62, %rd25;
	add.s64 	%rd28, %rd20, 8192;
	// begin inline asm
	ld.global.nc.u64 %rd27, [%rd28];
	// end inline asm
	mov.b64 	%fd63, %rd27;
	add.s64 	%rd30, %rd20, 10240;
	// begin inline asm
	ld.global.nc.u64 %rd29, [%rd30];
	// end inline asm
	mov.b64 	%fd64, %rd29;
	add.s64 	%rd32, %rd20, 12288;
	// begin inline asm
	ld.global.nc.u64 %rd31, [%rd32];
	// end inline asm
	mov.b64 	%fd65, %rd31;
	add.s64 	%rd34, %rd20, 14336;
	// begin inline asm
	ld.global.nc.u64 %rd33, [%rd34];
	// end inline asm
	mov.b64 	%fd66, %rd33;
	setp.lt.f64 	%p4, %fd59, %fd60;
	selp.f64 	%fd67, %fd60, %fd59, %p4;
	setp.lt.f64 	%p5, %fd67, %fd61;
	selp.f64 	%fd68, %fd61, %fd67, %p5;
	setp.lt.f64 	%p6, %fd68, %fd62;
	selp.f64 	%fd69, %fd62, %fd68, %p6;
	setp.lt.f64 	%p7, %fd69, %fd63;
	selp.f64 	%fd70, %fd63, %fd69, %p7;
	setp.lt.f64 	%p8, %fd70, %fd64;
	selp.f64 	%fd71, %fd64, %fd70, %p8;
	setp.lt.f64 	%p9, %fd71, %fd65;
	selp.f64 	%fd72, %fd65, %fd71, %p9;
	setp.lt.f64 	%p10, %fd72, %fd66;
	selp.f64 	%fd379, %fd66, %fd72, %p10;
	add.s32 	%r48, %r69, -2048;
	setp.lt.u32 	%p11, %r48, 2048;
	mov.b32 	%r475, 2048;
	@%p11 bra 	$L__BB3_62;
	mov.b32 	%r475, 2048;
$L__BB3_60:
	add.s32 	%r72, %r47, %r475;
	mul.wide.u32 	%rd52, %r72, 8;
	add.s64 	%rd37, %rd16, %rd52;
	// begin inline asm
	ld.global.nc.u64 %rd36, [%rd37];
	// end inline asm
	mov.b64 	%fd73, %rd36;
	mul.wide.u32 	%rd53, %r475, 8;
	add.s64 	%rd54, %rd20, %rd53;
	add.s64 	%rd39, %rd54, 2048;
	// begin inline asm
	ld.global.nc.u64 %rd38, [%rd39];
	// end inline asm
	mov.b64 	%fd74, %rd38;
	add.s64 	%rd41, %rd54, 4096;
	// begin inline asm
	ld.global.nc.u64 %rd40, [%rd41];
	// end inline asm
	mov.b64 	%fd75, %rd40;
	add.s64 	%rd43, %rd54, 6144;
	// begin inline asm
	ld.global.nc.u64 %rd42, [%rd43];
	// end inline asm
	mov.b64 	%fd76, %rd42;
	add.s64 	%rd45, %rd54, 8192;
	// begin inline asm
	ld.global.nc.u64 %rd44, [%rd45];
	// end inline asm
	mov.b64 	%fd77, %rd44;
	add.s64 	%rd47, %rd54, 10240;
	// begin inline asm
	ld.global.nc.u64 %rd46, [%rd47];
	// end inline asm
	mov.b64 	%fd78, %rd46;
	add.s64 	%rd49, %rd54, 12288;
	// begin inline asm
	ld.global.nc.u64 %rd48, [%rd49];
	// end inline asm
	mov.b64 	%fd79, %rd48;
	add.s64 	%rd51, %rd54, 14336;
	// begin inline asm
	ld.global.nc.u64 %rd50, [%rd51];
	// end inline asm
	mov.b64 	%fd80, %rd50;
	setp.lt.f64 	%p12, %fd379, %fd73;
	selp.f64 	%fd81, %fd73, %fd379, %p12;
	setp.lt.f64 	%p13, %fd81, %fd74;
	selp.f64 	%fd82, %fd74, %fd81, %p13;
	setp.lt.f64 	%p14, %fd82, %fd75;
	selp.f64 	%fd83, %fd75, %fd82, %p14;
	setp.lt.f64 	%p15, %fd83, %fd76;
	selp.f64 	%fd84, %fd76, %fd83, %p15;
	setp.lt.f64 	%p16, %fd84, %fd77;
	selp.f64 	%fd85, %fd77, %fd84, %p16;
	setp.lt.f64 	%p17, %fd85, %fd78;
	selp.f64 	%fd86, %fd78, %fd85, %p17;
	setp.lt.f64 	%p18, %fd86, %fd79;
	selp.f64 	%fd87, %fd79, %fd86, %p18;
	setp.lt.f64 	%p19, %fd87, %fd80;
	selp.f64 	%fd379, %fd80, %fd87, %p19;
	sub.s32 	%r73, %r69, %r475;
	setp.lt.u32 	%p20, %r73, 2048;
	@%p20 bra 	$L__BB3_70;
	add.s32 	%r475, %r475, 2048;
	setp.le.u32 	%p21, %r475, %r48;
	@%p21 bra 	$L__BB3_60;
$L__BB3_62:
	setp.le.u32 	%p22, %r69, %r475;
	@%p22 bra 	$L__BB3_70;
	sub.s32 	%r52, %r69, %r475;
	setp.ge.s32 	%p23, %r47, %r52;
	@%p23 bra 	$L__BB3_70;
	not.b32 	%r74, %r47;
	add.s32 	%r75, %r69, %r74;
	sub.s32 	%r53, %r75, %r475;
	and.b32  	%r76, %r53, 768;
	setp.eq.s32 	%p24, %r76, 768;
	mov.u32 	%r479, %r47;
	@%p24 bra 	$L__BB3_67;
	add.s32 	%r477, %r47, %r475;
	shr.u32 	%r77, %r53, 8;
	add.s32 	%r78, %r77, 1;
	and.b32  	%r79, %r78, 3;
	neg.s32 	%r476, %r79;
	mov.u32 	%r479, %r47;
$L__BB3_66:
	.pragma "nounroll";
	mul.wide.u32 	%rd57, %r477, 8;
	add.s64 	%rd56, %rd16, %rd57;
	// begin inline asm
	ld.global.nc.u64 %rd55, [%rd56];
	// end inline asm
	mov.b64 	%fd89, %rd55;
	setp.lt.f64 	%p25, %fd379, %fd89;
	selp.f64 	%fd379, %fd89, %fd379, %p25;
	add.s32 	%r479, %r479, 256;
	add.s32 	%r477, %r477, 256;
	add.s32 	%r476, %r476, 1;
	setp.ne.s32 	%p26, %r476, 0;
	@%p26 bra 	$L__BB3_66;
$L__BB3_67:
	setp.lt.u32 	%p27, %r53, 768;
	@%p27 bra 	$L__BB3_70;
	add.s32 	%r481, %r479, 512;
	add.s32 	%r480, %r479, %r475;
$L__BB3_69:
	mul.wide.u32 	%rd66, %r480, 8;
	add.s64 	%rd59, %rd16, %rd66;
	// begin inline asm
	ld.global.nc.u64 %rd58, [%rd59];
	// end inline asm
	mov.b64 	%fd90, %rd58;
	setp.lt.f64 	%p28, %fd379, %fd90;
	selp.f64 	%fd91, %fd90, %fd379, %p28;
	add.s32 	%r80, %r480, 256;
	mul.wide.u32 	%rd67, %r80, 8;
	add.s64 	%rd61, %rd16, %rd67;
	// begin inline asm
	ld.global.nc.u64 %rd60, [%rd61];
	// end inline asm
	mov.b64 	%fd92, %rd60;
	setp.lt.f64 	%p29, %fd91, %fd92;
	selp.f64 	%fd93, %fd92, %fd91, %p29;
	add.s32 	%r81, %r480, 512;
	mul.wide.u32 	%rd68, %r81, 8;
	add.s64 	%rd63, %rd16, %rd68;
	// begin inline asm
	ld.global.nc.u64 %rd62, [%rd63];
	// end inline asm
	mov.b64 	%fd94, %rd62;
	setp.lt.f64 	%p30, %fd93, %fd94;
	selp.f64 	%fd95, %fd94, %fd93, %p30;
	add.s32 	%r82, %r480, 768;
	mul.wide.u32 	%rd69, %r82, 8;
	add.s64 	%rd65, %rd16, %rd69;
	// begin inline asm
	ld.global.nc.u64 %rd64, [%rd65];
	// end inline asm
	mov.b64 	%fd96, %rd64;
	setp.lt.f64 	%p31, %fd95, %fd96;
	selp.f64 	%fd379, %fd96, %fd95, %p31;
	add.s32 	%r67, %r481, 1024;
	add.s32 	%r83, %r481, 512;
	add.s32 	%r480, %r480, 1024;
	setp.lt.s32 	%p32, %r83, %r52;
	mov.u32 	%r481, %r67;
	@%p32 bra 	$L__BB3_69;
$L__BB3_70:
	// begin inline asm
	mov.u32 %r84, %laneid;
	// end inline asm
	mov.b64 	%rd70, %fd379;
	mov.b64 	{%r86, %r91}, %rd70;
	mov.b32 	%r92, 1;
	mov.b32 	%r133, 31;
	mov.b32 	%r134, -1;
	// begin inline asm
	shfl.sync.down.b32 %r85, %r86, %r92, %r133, %r134;
	// end inline asm
	// begin inline asm
	shfl.sync.down.b32 %r90, %r91, %r92, %r133, %r134;
	// end inline asm
	mov.b64 	%rd71, {%r85, %r90};
	mov.b64 	%fd97, %rd71;
	setp.gt.s32 	%p33, %r84, 30;
	setp.lt.f64 	%p34, %fd379, %fd97;
	selp.f64 	%fd98, %fd97, %fd379, %p34;
	selp.f64 	%fd99, %fd379, %fd98, %p33;
	mov.b64 	%rd72, %fd99;
	mov.b64 	{%r96, %r101}, %rd72;
	mov.b32 	%r102, 2;
	// begin inline asm
	shfl.sync.down.b32 %r95, %r96, %r102, %r133, %r134;
	// end inline asm
	// begin inline asm
	shfl.sync.down.b32 %r100, %r101, %r102, %r133, %r134;
	// end inline asm
	mov.b64 	%rd73, {%r95, %r100};
	mov.b64 	%fd100, %rd73;
	setp.gt.s32 	%p35, %r84, 29;
	setp.lt.f64 	%p36, %fd99, %fd100;
	selp.f64 	%fd101, %fd100, %fd99, %p36;
	selp.f64 	%fd102, %fd99, %fd101, %p35;
	mov.b64 	%rd74, %fd102;
	mov.b64 	{%r106, %r111}, %rd74;
	mov.b32 	%r112, 4;
	// begin inline asm
	shfl.sync.down.b32 %r105, %r106, %r112, %r133, %r134;
	// end inline asm
	// begin inline asm
	shfl.sync.down.b32 %r110, %r111, %r112, %r133, %r134;
	// end inline asm
	mov.b64 	%rd75, {%r105, %r110};
	mov.b64 	%fd103, %rd75;
	setp.gt.s32 	%p37, %r84, 27;
	setp.lt.f64 	%p38, %fd102, %fd103;
	selp.f64 	%fd104, %fd103, %fd102, %p38;
	selp.f64 	%fd105, %fd102, %fd104, %p37;
	mov.b64 	%rd76, %fd105;
	mov.b64 	{%r116, %r121}, %rd76;
	mov.b32 	%r122, 8;
	// begin inline asm
	shfl.sync.down.b32 %r115, %r116, %r122, %r133, %r134;
	// end inline asm
	// begin inline asm
	shfl.sync.down.b32 %r120, %r121, %r122, %r133, %r134;
	// end inline asm
	mov.b64 	%rd77, {%r115, %r120};
	mov.b64 	%fd106, %rd77;
	setp.gt.s32 	%p39, %r84, 23;
	setp.lt.f64 	%p40, %fd105, %fd106;
	selp.f64 	%fd107, %fd106, %fd105, %p40;
	selp.f64 	%fd108, %fd105, %fd107, %p39;
	mov.b64 	%rd78, %fd108;
	mov.b64 	{%r126, %r131}, %rd78;
	mov.b32 	%r132, 16;
	// begin inline asm
	shfl.sync.down.b32 %r125, %r126, %r132, %r133, %r134;
	// end inline asm
	// begin inline asm
	shfl.sync.down.b32 %r130, %r131, %r132, %r133, %r134;
	// end inline asm
	mov.b64 	%rd79, {%r125, %r130};
	mov.b64 	%fd109, %rd79;
	setp.gt.s32 	%p41, %r84, 15;
	setp.lt.f64 	%p42, %fd108, %fd109;
	selp.f64 	%fd54, %fd109, %fd108, %p42;
	selp.f64 	%fd380, %fd108, %fd54, %p41;
	setp.ne.s32 	%p43, %r84, 0;
	@%p43 bra 	$L__BB3_72;
	shr.u32 	%r135, %r47, 2;
	and.b32  	%r136, %r135, 248;
	mov.u32 	%r137, _ZZN3cub18CUB_300001_SM_10006detail6reduce28DeviceReduceSingleTileKernelINS2_10policy_hubIdjN4cuda3__47maximumIvEEE10Policy1000EPdSB_jS8_ddNS5_3std3__410__identityEEEvT0_T1_T2_T3_T4_T6_E12temp_storage;
	add.s32 	%r138, %r137, %r136;
	st.shared.f64 	[%r138+8], %fd54;
$L__BB3_72:
	bar.sync 	0;
	setp.ne.s32 	%p44, %r47, 0;
	@%p44 bra 	$L__BB3_74;
	ld.shared.f64 	%fd110, [_ZZN3cub18CUB_300001_SM_10006detail6reduce28DeviceReduceSingleTileKernelINS2_10policy_hubIdjN4cuda3__47maximumIvEEE10Policy1000EPdSB_jS8_ddNS5_3std3__410__identityEEEvT0_T1_T2_T3_T4_T6_E12temp_storage+16];
	setp.lt.f64 	%p45, %fd380, %fd110;
	selp.f64 	%fd111, %fd110, %fd380, %p45;
	ld.shared.f64 	%fd112, [_ZZN3cub18CUB_300001_SM_10006detail6reduce28DeviceReduceSingleTileKernelINS2_10policy_hubIdjN4cuda3__47maximumIvEEE10Policy1000EPdSB_jS8_ddNS5_3std3__410__identityEEEvT0_T1_T2_T3_T4_T6_E12temp_storage+24];
	setp.lt.f64 	%p46, %fd111, %fd112;
	selp.f64 	%fd113, %fd112, %fd111, %p46;
	ld.shared.f64 	%fd114, [_ZZN3cub18CUB_300001_SM_10006detail6reduce28DeviceReduceSingleTileKernelINS2_10policy_hubIdjN4cuda3__47maximumIvEEE10Policy1000EPdSB_jS8_ddNS5_3std3__410__identityEEEvT0_T1_T2_T3_T4_T6_E12temp_storage+32];
	setp.lt.f64 	%p47, %fd113, %fd114;
	selp.f64 	%fd115, %fd114, %fd113, %p47;
	ld.shared.f64 	%fd116, [_ZZN3cub18CUB_300001_SM_10006detail6reduce28DeviceReduceSingleTileKernelINS2_10policy_hubIdjN4cuda3__47maximumIvEEE10Policy1000EPdSB_jS8_ddNS5_3std3__410__identityEEEvT0_T1_T2_T3_T4_T6_E12temp_storage+40];
	setp.lt.f64 	%p48, %fd115, %fd116;
	selp.f64 	%fd117, %fd116, %fd115, %p48;
	ld.shared.f64 	%fd118, [_ZZN3cub18CUB_300001_SM_10006detail6reduce28DeviceReduceSingleTileKernelINS2_10policy_hubIdjN4cuda3__47maximumIvEEE10Policy1000EPdSB_jS8_ddNS5_3std3__410__identityEEEvT0_T1_T2_T3_T4_T6_E12temp_storage+48];
	setp.lt.f64 	%p49, %fd117, %fd118;
	selp.f64 	%fd119, %fd118, %fd117, %p49;
	ld.shared.f64 	%fd120, [_ZZN3cub18CUB_300001_SM_10006detail6reduce28DeviceReduceSingleTileKernelINS2_10policy_hubIdjN4cuda3__47maximumIvEEE10Policy1000EPdSB_jS8_ddNS5_3std3__410__identityEEEvT0_T1_T2_T3_T4_T6_E12temp_storage+56];
	setp.lt.f64 	%p50, %fd119, %fd120;
	selp.f64 	%fd121, %fd120, %fd119, %p50;
	ld.shared.f64 	%fd122, [_ZZN3cub18CUB_300001_SM_10006detail6reduce28DeviceReduceSingleTileKernelINS2_10policy_hubIdjN4cuda3__47maximumIvEEE10Policy1000EPdSB_jS8_ddNS5_3std3__410__identityEEEvT0_T1_T2_T3_T4_T6_E12temp_storage+64];
	setp.lt.f64 	%p51, %fd121, %fd122;
	selp.f64 	%fd380, %fd122, %fd121, %p51;
$L__BB3_74:
	mov.u32 	%r454, %tid.x;
	setp.ne.s32 	%p217, %r454, 0;
	@%p217 bra 	$L__BB3_76;
	setp.lt.f64 	%p218, %fd58, %fd380;
	selp.f64 	%fd353, %fd380, %fd58, %p218;
	st.global.f64 	[%rd1], %fd353;
$L__BB3_76:
	ret;

}
	// .globl	_ZN3cub18CUB_300001_SM_10006detail6reduce18DeviceReduceKernelINS2_10policy_hubIdjN4cuda3__47maximumIvEEE10Policy1000EPdjS8_dNS5_3std3__410__identityEEEvT0_PT3_T1_NS0_13GridEvenShareISI_EET2_T4_
.visible .entry _ZN3cub18CUB_300001_SM_10006detail6reduce18DeviceReduceKernelINS2_10policy_hubIdjN4cuda3__47maximumIvEEE10Policy1000EPdjS8_dNS5_3std3__410__identityEEEvT0_PT3_T1_NS0_13GridEvenShareISI_EET2_T4_(
	.param .u64 .ptr .align 1 _ZN3cub18CUB_300001_SM_10006detail6reduce18DeviceReduceKernelINS2_10policy_hubIdjN4cuda3__47maximumIvEEE10Policy1000EPdjS8_dNS5_3std3__410__identityEEEvT0_PT3_T1_NS0_13GridEvenShareISI_EET2_T4__param_0,
	.param .u64 .ptr .align 1 _ZN3cub18CUB_300001_SM_10006detail6reduce18DeviceReduceKernelINS2_10policy_hubIdjN4cuda3__47maximumIvEEE10Policy1000EPdjS8_dNS5_3std3__410__identityEEEvT0_PT3_T1_NS0_13GridEvenShareISI_EET2_T4__param_1,
	.param .u32 _ZN3cub18CUB_300001_SM_10006detail6reduce18DeviceReduceKernelINS2_10policy_hubIdjN4cuda3__47maximumIvEEE10Policy1000EPdjS8_dNS5_3std3__410__identityEEEvT0_PT3_T1_NS0_13GridEvenShareISI_EET2_T4__param_2,
	.param .align 4 .b8 _ZN3cub18CUB_300001_SM_10006detail6reduce18DeviceReduceKernelINS2_10policy_hubIdjN4cuda3__47maximumIvEEE10Policy1000EPdjS8_dNS5_3std3__410__identityEEEvT0_PT3_T1_NS0_13GridEvenShareISI_EET2_T4__param_3[40],
	.param .align 1 .b8 _ZN3cub18CUB_300001_SM_10006detail6reduce18DeviceReduceKernelINS2_10policy_hubIdjN4cuda3__47maximumIvEEE10Policy1000EPdjS8_dNS5_3std3__410__identityEEEvT0_PT3_T1_NS0_13GridEvenShareISI_EET2_T4__param_4[1],
	.param .align 1 .b8 _ZN3cub18CUB_300001_SM_10006detail6reduce18DeviceReduceKernelINS2_10policy_hubIdjN4cuda3__47maximumIvEEE10Policy1000EPdjS8_dNS5_3std3__410__identityEEEvT0_PT3_T1_NS0_13GridEvenShareISI_EET2_T4__param_5[1]
)
.maxntid 256
{
	.reg .pred 	%p<217>;
	.reg .b32 	%r<542>;
	.reg .b64 	%rd<197>;
	.reg .b64 	%fd<375>;
	// demoted variable
	.shared .align 8 .b8 _ZZN3cub18CUB_300001_SM_10006detail6reduce18DeviceReduceKernelINS2_10policy_hubIdjN4cuda3__47maximumIvEEE10Policy1000EPdjS8_dNS5_3std3__410__identityEEEvT0_PT3_T1_NS0_13GridEvenShareISI_EET2_T4_E12temp_storage[80];
	ld.param.u32 	%r1, [_ZN3cub18CUB_300001_SM_10006detail6reduce18DeviceReduceKernelINS2_10policy_hubIdjN4cuda3__47maximumIvEEE10Policy1000EPdjS8_dNS5_3std3__410__identityEEEvT0_PT3_T1_NS0_13GridEvenShareISI_EET2_T4__param_3+20];
	ld.param.u64 	%rd1, [_ZN3cub18CUB_300001_SM_10006detail6reduce18DeviceReduceKernelINS2_10policy_hubIdjN4cuda3__47maximumIvEEE10Policy1000EPdjS8_dNS5_3std3__410__identityEEEvT0_PT3_T1_NS0_13GridEvenShareISI_EET2_T4__param_0];
	ld.param.u32 	%r2, [_ZN3cub18CUB_300001_SM_10006detail6reduce18DeviceReduceKernelINS2_10policy_hubIdjN4cuda3__47maximumIvEEE10Policy1000EPdjS8_dNS5_3std3__410__identityEEEvT0_PT3_T1_NS0_13GridEvenShareISI_EET2_T4__param_3+24];
	mov.u32 	%r3, %ctaid.x;
	shl.b32 	%r4, %r2, 11;
	shl.b32 	%r5, %r3, 11;
	and.b64  	%rd3, %rd1, 31;
	setp.ne.s64 	%p1, %rd3, 0;
	@%p1 bra 	$L__BB4_36;
	sub.s32 	%r6, %r1, %r5;
	setp.gt.u32 	%p109, %r6, 2047;
	@%p109 bra 	$L__BB4_20;
	mov.u32 	%r7, %tid.x;
	setp.ge.u32 	%p158, %r7, %r6;
	mov.f64 	%fd355, 0d0000000000000000;
	mov.u32 	%r512, %r7;
	@%p158 bra 	$L__BB4_4;
	add.s32 	%r378, %r5, %r7;
	mul.wide.u32 	%rd157, %r378, 8;
	add.s64 	%rd156, %rd1, %rd157;
	// begin inline asm
	ld.global.nc.u64 %rd155, [%rd156];
	// end inline asm
	mov.b64 	%fd355, %rd155;
	add.s32 	%r512, %r7, 256;
$L__BB4_4:
	setp.ge.u32 	%p159, %r512, %r6;
	@%p159 bra 	$L__BB4_11;
	not.b32 	%r379, %r512;
	add.s32 	%r10, %r1, %r379;
	and.b32  	%r380, %r10, 768;
	setp.eq.s32 	%p160, %r380, 768;
	@%p160 bra 	$L__BB4_8;
	add.s32 	%r510, %r512, %r5;
	shr.u32 	%r381, %r10, 8;
	add.s32 	%r382, %r381, 1;
	and.b32  	%r383, %r382, 3;
	neg.s32 	%r509, %r383;
$L__BB4_7:
	.pragma "nounroll";
	mul.wide.u32 	%rd160, %r510, 8;
	add.s64 	%rd159, %rd1, %rd160;
	// begin inline asm
	ld.global.nc.u64 %rd158, [%rd159];
	// end inline asm
	mov.b64 	%fd269, %rd158;
	setp.lt.f64 	%p161, %fd355, %fd269;
	selp.f64 	%fd355, %fd269, %fd355, %p161;
	add.s32 	%r512, %r512, 256;
	add.s32 	%r510, %r510, 256;
	add.s32 	%r509, %r509, 1;
	setp.ne.s32 	%p162, %r509, 0;
	@%p162 bra 	$L__BB4_7;
$L__BB4_8:
	sub.s32 	%r384, %r10, %r5;
	setp.lt.u32 	%p163, %r384, 768;
	@%p163 bra 	$L__BB4_11;
	add.s32 	%r514, %r512, 512;
	add.s32 	%r513, %r512, %r5;
$L__BB4_10:
	mul.wide.u32 	%rd169, %r513, 8;
	add.s64 	%rd162, %rd1, %rd169;
	// begin inline asm
	ld.global.nc.u64 %rd161, [%rd162];
	// end inline asm
	mov.b64 	%fd270, %rd161;
	setp.lt.f64 	%p164, %fd355, %fd270;
	selp.f64 	%fd271, %fd270, %fd355, %p164;
	add.s32 	%r385, %r513, 256;
	mul.wide.u32 	%rd170, %r385, 8;
	add.s64 	%rd164, %rd1, %rd170;
	// begin inline asm
	ld.global.nc.u64 %rd163, [%rd164];
	// end inline asm
	mov.b64 	%fd272, %rd163;
	setp.lt.f64 	%p165, %fd271, %fd272;
	selp.f64 	%fd273, %fd272, %fd271, %p165;
	add.s32 	%r386, %r513, 512;
	mul.wide.u32 	%rd171, %r386, 8;
	add.s64 	%rd166, %rd1, %rd171;
	// begin inline asm
	ld.global.nc.u64 %rd165, [%rd166];
	// end inline asm
	mov.b64 	%fd274, %rd165;
	setp.lt.f64 	%p166, %fd273, %fd274;
	selp.f64 	%fd275, %fd274, %fd273, %p166;
	add.s32 	%r387, %r513, 768;
	mul.wide.u32 	%rd172, %r387, 8;
	add.s64 	%rd168, %rd1, %rd172;
	// begin inline asm
	ld.global.nc.u64 %rd167, [%rd168];
	// end inline asm
	mov.b64 	%fd276, %rd167;
	setp.lt.f64 	%p167, %fd275, %fd276;
	selp.f64 	%fd355, %fd276, %fd275, %p167;
	add.s32 	%r24, %r514, 1024;
	add.s32 	%r388, %r514, 512;
	add.s32 	%r513, %r513, 1024;
	setp.lt.s32 	%p168, %r388, %r6;
	mov.u32 	%r514, %r24;
	@%p168 bra 	$L__BB4_10;
$L__BB4_11:
	setp.lt.u32 	%p169, %r6, 256;
	@%p169 bra 	$L__BB4_16;
	// begin inline asm
	mov.u32 %r452, %laneid;
	// end inline asm
	mov.b64 	%rd183, %fd355;
	mov.b64 	{%r454, %r459}, %rd183;
	mov.b32 	%r460, 1;
	mov.b32 	%r501, 31;
	mov.b32 	%r502, -1;
	// begin inline asm
	shfl.sync.down.b32 %r453, %r454, %r460, %r501, %r502;
	// end inline asm
	// begin inline asm
	shfl.sync.down.b32 %r458, %r459, %r460, %r501, %r502;
	// end inline asm
	mov.b64 	%rd184, {%r453, %r458};
	mov.b64 	%fd324, %rd184;
	setp.gt.s32 	%p197, %r452, 30;
	setp.lt.f64 	%p198, %fd355, %fd324;
	selp.f64 	%fd325, %fd324, %fd355, %p198;
	selp.f64 	%fd326, %fd355, %fd325, %p197;
	mov.b64 	%rd185, %fd326;
	mov.b64 	{%r464, %r469}, %rd185;
	mov.b32 	%r470, 2;
	// begin inline asm
	shfl.sync.down.b32 %r463, %r464, %r470, %r501, %r502;
	// end inline asm
	// begin inline asm
	shfl.sync.down.b32 %r468, %r469, %r470, %r501, %r502;
	// end inline asm
	mov.b64 	%rd186, {%r463, %r468};
	mov.b64 	%fd327, %rd186;
	setp.gt.s32 	%p199, %r452, 29;
	setp.lt.f64 	%p200, %fd326, %fd327;
	selp.f64 	%fd328, %fd327, %fd326, %p200;
	selp.f64 	%fd329, %fd326, %fd328, %p199;
	mov.b64 	%rd187, %fd329;
	mov.b64 	{%r474, %r479}, %rd187;
	mov.b32 	%r480, 4;
	// begin inline asm
	shfl.sync.down.b32 %r473, %r474, %r480, %r501, %r502;
	// end inline asm
	// begin inline asm
	shfl.sync.down.b32 %r478, %r479, %r480, %r501, %r502;
	// end inline asm
	mov.b64 	%rd188, {%r473, %r478};
	mov.b64 	%fd330, %rd188;
	setp.gt.s32 	%p201, %r452, 27;
	setp.lt.f64 	%p202, %fd329, %fd330;
	selp.f64 	%fd331, %fd330, %fd329, %p202;
	selp.f64 	%fd332, %fd329, %fd331, %p201;
	mov.b64 	%rd189, %fd332;
	mov.b64 	{%r484, %r489}, %rd189;
	mov.b32 	%r490, 8;
	// begin inline asm
	shfl.sync.down.b32 %r483, %r484, %r490, %r501, %r502;
	// end inline asm
	// begin inline asm
	shfl.sync.down.b32 %r488, %r489, %r490, %r501, %r502;
	// end inline asm
	mov.b64 	%rd190, {%r483, %r488};
	mov.b64 	%fd333, %rd190;
	setp.gt.s32 	%p203, %r452, 23;
	setp.lt.f64 	%p204, %fd332, %fd333;
	selp.f64 	%fd334, %fd333, %fd332, %p204;
	selp.f64 	%fd335, %fd332, %fd334, %p203;
	mov.b64 	%rd191, %fd335;
	mov.b64 	{%r494, %r499}, %rd191;
	mov.b32 	%r500, 16;
	// begin inline asm
	shfl.sync.down.b32 %r493, %r494, %r500, %r501, %r502;
	// end inline asm
	// begin inline asm
	shfl.sync.down.b32 %r498, %r499, %r500, %r501, %r502;
	// end inline asm
	mov.b64 	%rd192, {%r493, %r498};
	mov.b64 	%fd336, %rd192;
	setp.gt.s32 	%p205, %r452, 15;
	setp.lt.f64 	%p206, %fd335, %fd336;
	selp.f64 	%fd10, %fd336, %fd335, %p206;
	selp.f64 	%fd374, %fd335, %fd10, %p205;
	setp.ne.s32 	%p207, %r452, 0;
	@%p207 bra 	$L__BB4_14;
	shr.u32 	%r503, %r7, 2;
	and.b32  	%r504, %r503, 248;
	mov.u32 	%r505, _ZZN3cub18CUB_300001_SM_10006detail6reduce18DeviceReduceKernelINS2_10policy_hubIdjN4cuda3__47maximumIvEEE10Policy1000EPdjS8_dNS5_3std3__410__identityEEEvT0_PT3_T1_NS0_13GridEvenShareISI_EET2_T4_E12temp_storage;
	add.s32 	%r506, %r505, %r504;
	st.shared.f64 	[%r506+8], %fd10;
$L__BB4_14:
	bar.sync 	0;
	setp.ne.s32 	%p208, %r7, 0;
	@%p208 bra 	$L__BB4_71;
	ld.shared.f64 	%fd337, [_ZZN3cub18CUB_300001_SM_10006detail6reduce18DeviceReduceKernelINS2_10policy_hubIdjN4cuda3__47maximumIvEEE10Policy1000EPdjS8_dNS5_3std3__410__identityEEEvT0_PT3_T1_NS0_13GridEvenShareISI_EET2_T4_E12temp_storage+16];
	setp.lt.f64 	%p209, %fd374, %fd337;
	selp.f64 	%fd338, %fd337, %fd374, %p209;
	ld.shared.f64 	%fd339, [_ZZN3cub18CUB_300001_SM_10006detail6reduce18DeviceReduceKernelINS2_10policy_hubIdjN4cuda3__47maximumIvEEE10Policy1000EPdjS8_dNS5_3std3__410__identityEEEvT0_PT3_T1_NS0_13GridEvenShareISI_EET2_T4_E12temp_storage+24];
	setp.lt.f64 	%p210, %fd338, %fd339;
	selp.f64 	%fd340, %fd339, %fd338, %p210;
	ld.shared.f64 	%fd341, [_ZZN3cub18CUB_300001_SM_10006detail6reduce18DeviceReduceKernelINS2_10policy_hubIdjN4cuda3__47maximumIvEEE10Policy1000EPdjS8_dNS5_3std3__410__identityEEEvT0_PT3_T1_NS0_13GridEvenShareISI_EET2_T4_E12temp_storage+32];
	setp.lt.f64 	%p211, %fd340, %fd341;
	selp.f64 	%fd342, %fd341, %fd340, %p211;
	ld.shared.f64 	%fd343, [_ZZN3cub18CUB_300001_SM_10006detail6reduce18DeviceReduceKernelINS2_10policy_hubIdjN4cuda3__47maximumIvEEE10Policy1000EPdjS8_dNS5_3std3__410__identityEEEvT0_PT3_T1_NS0_13GridEvenShareISI_EET2_T4_E12temp_storage+40];
	setp.lt.f64 	%p212, %fd342, %fd343;
	selp.f64 	%fd344, %fd343, %fd342, %p212;
	ld.shared.f64 	%fd345, [_ZZN3cub18CUB_300001_SM_10006detail6reduce18DeviceReduceKernelINS2_10policy_hubIdjN4cuda3__47maximumIvEEE10Policy1000EPdjS8_dNS5_3std3__410__identityEEEvT0_PT3_T1_NS0_13GridEvenShareISI_EET2_T4_E12temp_storage+48];
	setp.lt.f64 	%p213, %fd344, %fd345;
	selp.f64 	%fd346, %fd345, %fd344, %p213;
	ld.shared.f64 	%fd347, [_ZZN3cub18CUB_300001_SM_10006detail6reduce18DeviceReduceKernelINS2_10policy_hubIdjN4cuda3__47maximumIvEEE10Policy1000EPdjS8_dNS5_3std3__410__identityEEEvT0_PT3_T1_NS0_13GridEvenShareISI_EET2_T4_E12temp_storage+56];
	setp.lt.f64 	%p214, %fd346, %fd347;
	selp.f64 	%fd348, %fd347, %fd346, %p214;
	ld.shared.f64 	%fd349, [_ZZN3cub18CUB_300001_SM_10006detail6reduce18DeviceReduceKernelINS2_10policy_hubIdjN4cuda3__47maximumIvEEE10Policy1000EPdjS8_dNS5_3std3__410__identityEEEvT0_PT3_T1_NS0_13GridEvenShareISI_EET2_T4_E12temp_storage+64];
	setp.lt.f64 	%p215, %fd348, %fd349;
	selp.f64 	%fd374, %fd349, %fd348, %p215;
	bra.uni 	$L__BB4_71;
$L__BB4_16:
	// begin inline asm
	mov.u32 %r389, %laneid;
	// end inline asm
	and.b32  	%r440, %r7, 992;
	add.s32 	%r441, %r440, 32;
	setp.gt.u32 	%p170, %r441, %r6;
	not.b32 	%r442, %r440;
	add.s32 	%r443, %r6, %r442;
	selp.b32 	%r438, %r443, 31, %p170;
	mov.b64 	%rd173, %fd355;
	mov.b64 	{%r391, %r396}, %rd173;
	mov.b32 	%r397, 1;
	mov.b32 	%r439, -1;
	// begin inline asm
	shfl.sync.down.b32 %r390, %r391, %r397, %r438, %r439;
	// end inline asm
	// begin inline asm
	shfl.sync.down.b32 %r395, %r396, %r397, %r438, %r439;
	// end inline asm
	mov.b64 	%rd174, {%r390, %r395};
	mov.b64 	%fd277, %rd174;
	setp.lt.s32 	%p171, %r389, %r438;
	setp.lt.f64 	%p172, %fd355, %fd277;
	selp.f64 	%fd278, %fd277, %fd355, %p172;
	selp.f64 	%fd279, %fd278, %fd355, %p171;
	mov.b64 	%rd175, %fd279;
	mov.b64 	{%r401, %r406}, %rd175;
	mov.b32 	%r407, 2;
	// begin inline asm
	shfl.sync.down.b32 %r400, %r401, %r407, %r438, %r439;
	// end inline asm
	// begin inline asm
	shfl.sync.down.b32 %r405, %r406, %r407, %r438, %r439;
	// end inline asm
	mov.b64 	%rd176, {%r400, %r405};
	mov.b64 	%fd280, %rd176;
	add.s32 	%r444, %r389, 2;
	setp.gt.s32 	%p173, %r444, %r438;
	setp.lt.f64 	%p174, %fd279, %fd280;
	selp.f64 	%fd281, %fd280, %fd279, %p174;
	selp.f64 	%fd282, %fd279, %fd281, %p173;
	mov.b64 	%rd177, %fd282;
	mov.b64 	{%r411, %r416}, %rd177;
	mov.b32 	%r417, 4;
	// begin inline asm
	shfl.sync.down.b32 %r410, %r411, %r417, %r438, %r439;
	// end inline asm
	// begin inline asm
	shfl.sync.down.b32 %r415, %r416, %r417, %r438, %r439;
	// end inline asm
	mov.b64 	%rd178, {%r410, %r415};
	mov.b64 	%fd283, %rd178;
	add.s32 	%r445, %r389, 4;
	setp.gt.s32 	%p175, %r445, %r438;
	setp.lt.f64 	%p176, %fd282, %fd283;
	selp.f64 	%fd284, %fd283, %fd282, %p176;
	selp.f64 	%fd285, %fd282, %fd284, %p175;
	mov.b64 	%rd179, %fd285;
	mov.b64 	{%r421, %r426}, %rd179;
	mov.b32 	%r427, 8;
	// begin inline asm
	shfl.sync.down.b32 %r420, %r421, %r427, %r438, %r439;
	// end inline asm
	// begin inline asm
	shfl.sync.down.b32 %r425, %r426, %r427, %r438, %r439;
	// end inline asm
	mov.b64 	%rd180, {%r420, %r425};
	mov.b64 	%fd286, %rd180;
	add.s32 	%r446, %r389, 8;
	setp.gt.s32 	%p177, %r446, %r438;
	setp.lt.f64 	%p178, %fd285, %fd286;
	selp.f64 	%fd287, %fd286, %fd285, %p178;
	selp.f64 	%fd288, %fd285, %fd287, %p177;
	mov.b64 	%rd181, %fd288;
	mov.b64 	{%r431, %r436}, %rd181;
	mov.b32 	%r437, 16;
	// begin inline asm
	shfl.sync.down.b32 %r430, %r431, %r437, %r438, %r439;
	// end inline asm
	// begin inline asm
	shfl.sync.down.b32 %r435, %r436, %r437, %r438, %r439;
	// end inline asm
	mov.b64 	%rd182, {%r430, %r435};
	mov.b64 	%fd289, %rd182;
	add.s32 	%r447, %r389, 16;
	setp.gt.s32 	%p179, %r447, %r438;
	setp.lt.f64 	%p180, %fd288, %fd289;
	selp.f64 	%fd290, %fd289, %fd288, %p180;
	selp.f64 	%fd374, %fd288, %fd290, %p179;
	setp.ne.s32 	%p181, %r389, 0;
	@%p181 bra 	$L__BB4_18;
	shr.u32 	%r448, %r7, 2;
	and.b32  	%r449, %r448, 248;
	mov.u32 	%r450, _ZZN3cub18CUB_300001_SM_10006detail6reduce18DeviceReduceKernelINS2_10policy_hubIdjN4cuda3__47maximumIvEEE10Policy1000EPdjS8_dNS5_3std3__410__identityEEEvT0_PT3_T1_NS0_13GridEvenShareISI_EET2_T4_E12temp_storage;
	add.s32 	%r451, %r450, %r449;
	st.shared.f64 	[%r451+8], %fd374;
$L__BB4_18:
	bar.sync 	0;
	setp.ne.s32 	%p182, %r7, 0;
	@%p182 bra 	$L__BB4_71;
	setp.gt.u32 	%p183, %r6, 32;
	ld.shared.f64 	%fd291, [_ZZN3cub18CUB_300001_SM_10006detail6reduce18DeviceReduceKernelINS2_10policy_hubIdjN4cuda3__47maximumIvEEE10Policy1000EPdjS8_dNS5_3std3__410__identityEEEvT0_PT3_T1_NS0_13GridEvenShareISI_EET2_T4_E12temp_storage+16];
	setp.lt.f64 	%p184, %fd374, %fd291;
	selp.f64 	%fd293, %fd291, %fd374, %p184;
	selp.f64 	%fd294, %fd293, %fd374, %p183;
	setp.gt.u32 	%p185, %r6, 64;
	ld.shared.f64 	%fd296, [_ZZN3cub18CUB_300001_SM_10006detail6reduce18DeviceReduceKernelINS2_10policy_hubIdjN4cuda3__47maximumIvEEE10Policy1000EPdjS8_dNS5_3std3__410__identityEEEvT0_PT3_T1_NS0_13GridEvenShareISI_EET2_T4_E12temp_storage+24];
	setp.lt.f64 	%p186, %fd294, %fd296;
	selp.f64 	%fd298, %fd296, %fd294, %p186;
	selp.f64 	%fd299, %fd298, %fd294, %p185;
	setp.gt.u32 	%p187, %r6, 96;
	ld.shared.f64 	%fd301, [_ZZN3cub18CUB_300001_SM_10006detail6reduce18DeviceReduceKernelINS2_10policy_hubIdjN4cuda3__47maximumIvEEE10Policy1000EPdjS8_dNS5_3std3__410__identityEEEvT0_PT3_T1_NS0_13GridEvenShareISI_EET2_T4_E12temp_storage+32];
	setp.lt.f64 	%p188, %fd299, %fd301;
	selp.f64 	%fd303, %fd301, %fd299, %p188;
	selp.f64 	%fd304, %fd303, %fd299, %p187;
	setp.gt.u32 	%p189, %r6, 128;
	ld.shared.f64 	%fd306, [_ZZN3cub18CUB_300001_SM_10006detail6reduce18DeviceReduceKernelINS2_10policy_hubIdjN4cuda3__47maximumIvEEE10Policy1000EPdjS8_dNS5_3std3__410__identityEEEvT0_PT3_T1_NS0_13GridEvenShareISI_EET2_T4_E12temp_storage+40];
	setp.lt.f64 	%p190, %fd304, %fd306;
	selp.f64 	%fd308, %fd306, %fd304, %p190;
	selp.f64 	%fd309, %fd308, %fd304, %p189;
	setp.gt.u32 	%p191, %r6, 160;
	ld.shared.f64 	%fd311, [_ZZN3cub18CUB_300001_SM_10006detail6reduce18DeviceReduceKernelINS2_10policy_hubIdjN4cuda3__47maximumIvEEE10Policy1000EPdjS8_dNS5_3std3__410__identityEEEvT0_PT3_T1_NS0_13GridEvenShareISI_EET2_T4_E12temp_storage+48];
	setp.lt.f64 	%p192, %fd309, %fd311;
	selp.f64 	%fd313, %fd311, %fd309, %p192;
	selp.f64 	%fd314, %fd313, %fd309, %p191;
	setp.gt.u32 	%p193, %r6, 192;
	ld.shared.f64 	%fd316, [_ZZN3cub18CUB_300001_SM_10006detail6reduce18DeviceReduceKernelINS2_10policy_hubIdjN4cuda3__47maximumIvEEE10Policy1000EPdjS8_dNS5_3std3__410__identityEEEvT0_PT3_T1_NS0_13GridEvenShareISI_EET2_T4_E12temp_storage+56];
	setp.lt.f64 	%p194, %fd314, %fd316;
	selp.f64 	%fd318, %fd316, %fd314, %p194;
	selp.f64 	%fd319, %fd318, %fd314, %p193;
	setp.gt.u32 	%p195, %r6, 224;
	ld.shared.f64 	%fd321, [_ZZN3cub18CUB_300001_SM_10006detail6reduce18DeviceReduceKernelINS2_10policy_hubIdjN4cuda3__47maximumIvEEE10Policy1000EPdjS8_dNS5_3std3__410__identityEEEvT0_PT3_T1_NS0_13GridEvenShareISI_EET2_T4_E12temp_storage+64];
	setp.lt.f64 	%p196, %fd319, %fd321;
	selp.f64 	%fd323, %fd321, %fd319, %p196;
	selp.f64 	%fd374, %fd323, %fd319, %p195;
	bra.uni 	$L__BB4_71;
$L__BB4_20:
	mov.u32 	%r26, %tid.x;
	shl.b32 	%r305, %r26, 2;
	add.s32 	%r306, %r5, %r305;
	mul.wide.u32 	%rd113, %r306, 8;
	add.s64 	%rd103, %rd1, %rd113;
	// begin inline asm
	ld.global.nc.v2.u64 {%rd101, %rd102}, [%rd103];
	// end inline asm
	add.s64 	%rd106, %rd103, 16;
	// begin inline asm
	ld.global.nc.v2.u64 {%rd104, %rd105}, [%rd106];
	// end inline asm
	mov.b64 	%fd203, %rd101;
	mov.b64 	%fd204, %rd102;
	mov.b64 	%fd205, %rd104;
	mov.b64 	%fd206, %rd105;
	add.s64 	%rd109, %rd103, 8192;
	// begin inline asm
	ld.global.nc.v2.u64 {%rd107, %rd108}, [%rd109];
	// end inline asm
	add.s64 	%rd112, %rd103, 8208;
	// begin inline asm
	ld.global.nc.v2.u64 {%rd110, %rd111}, [%rd112];
	// end inline asm
	mov.b64 	%fd207, %rd107;
	mov.b64 	%fd208, %rd108;
	mov.b64 	%fd209, %rd110;
	mov.b64 	%fd210, %rd111;
	setp.lt.f64 	%p110, %fd203, %fd204;
	selp.f64 	%fd211, %fd204, %fd203, %p110;
	setp.lt.f64 	%p111, %fd211, %fd205;
	selp.f64 	%fd212, %fd205, %fd211, %p111;
	setp.lt.f64 	%p112, %fd212, %fd206;
	selp.f64 	%fd213, %fd206, %fd212, %p112;
	setp.lt.f64 	%p113, %fd213, %fd207;
	selp.f64 	%fd214, %fd207, %fd213, %p113;
	setp.lt.f64 	%p114, %fd214, %fd208;
	selp.f64 	%fd215, %fd208, %fd214, %p114;
	setp.lt.f64 	%p115, %fd215, %fd209;
	selp.f64 	%fd216, %fd209, %fd215, %p115;
	setp.lt.f64 	%p116, %fd216, %fd210;
	selp.f64 	%fd361, %fd210, %fd216, %p116;
	setp.lt.u32 	%p117, %r6, %r4;
	@%p117 bra 	$L__BB4_32;
	add.s32 	%r27, %r4, %r5;
	add.s32 	%r516, %r27, 256;
	add.s32 	%r515, %r27, %r26;
	mov.b32 	%r517, 0;
$L__BB4_22:
	add.s32 	%r5, %r5, %r4;
	add.s32 	%r308, %r1, -2048;
	setp.gt.u32 	%p118, %r5, %r308;
	@%p118 bra 	$L__BB4_24;
	cvt.u64.u32 	%rd126, %r5;
	cvt.u64.u32 	%rd127, %r305;
	add.s64 	%rd128, %rd126, %rd127;
	shl.b64 	%rd129, %rd128, 3;
	add.s64 	%rd116, %rd1, %rd129;
	// begin inline asm
	ld.global.nc.v2.u64 {%rd114, %rd115}, [%rd116];
	// end inline asm
	add.s64 	%rd119, %rd116, 16;
	// begin inline asm
	ld.global.nc.v2.u64 {%rd117, %rd118}, [%rd119];
	// end inline asm
	mov.b64 	%fd217, %rd114;
	mov.b64 	%fd218, %rd115;
	mov.b64 	%fd219, %rd117;
	mov.b64 	%fd220, %rd118;
	add.s64 	%rd122, %rd116, 8192;
	// begin inline asm
	ld.global.nc.v2.u64 {%rd120, %rd121}, [%rd122];
	// end inline asm
	add.s64 	%rd125, %rd116, 8208;
	// begin inline asm
	ld.global.nc.v2.u64 {%rd123, %rd124}, [%rd125];
	// end inline asm
	mov.b64 	%fd221, %rd120;
	mov.b64 	%fd222, %rd121;
	mov.b64 	%fd223, %rd123;
	mov.b64 	%fd224, %rd124;
	setp.lt.f64 	%p119, %fd361, %fd217;
	selp.f64 	%fd225, %fd217, %fd361, %p119;
	setp.lt.f64 	%p120, %fd225, %fd218;
	selp.f64 	%fd226, %fd218, %fd225, %p120;
	setp.lt.f64 	%p121, %fd226, %fd219;
	selp.f64 	%fd227, %fd219, %fd226, %p121;
	setp.lt.f64 	%p122, %fd227, %fd220;
	selp.f64 	%fd228, %fd220, %fd227, %p122;
	setp.lt.f64 	%p123, %fd228, %fd221;
	selp.f64 	%fd229, %fd221, %fd228, %p123;
	setp.lt.f64 	%p124, %fd229, %fd222;
	selp.f64 	%fd230, %fd222, %fd229, %p124;
	setp.lt.f64 	%p125, %fd230, %fd223;
	selp.f64 	%fd231, %fd223, %fd230, %p125;
	setp.lt.f64 	%p126, %fd231, %fd224;
	selp.f64 	%fd361, %fd224, %fd231, %p126;
	sub.s32 	%r310, %r1, %r5;
	setp.lt.u32 	%p127, %r310, %r4;
	add.s32 	%r517, %r517, 1;
	add.s32 	%r516, %r516, %r4;
	add.s32 	%r515, %r515, %r4;
	@%p127 bra 	$L__BB4_32;
	bra.uni 	$L__BB4_22;
$L__BB4_24:
	setp.le.u32 	%p128, %r1, %r5;
	@%p128 bra 	$L__BB4_32;
	sub.s32 	%r38, %r1, %r5;
	setp.ge.s32 	%p129, %r26, %r38;
	@%p129 bra 	$L__BB4_32;
	not.b32 	%r311, %r26;
	add.s32 	%r312, %r1, %r311;
	sub.s32 	%r313, %r312, %r27;
	mul.lo.s32 	%r314, %r2, %r517;
	shl.b32 	%r315, %r314, 11;
	sub.s32 	%r39, %r313, %r315;
	shr.u32 	%r316, %r312, 8;
	add.s32 	%r40, %r316, 1;
	and.b32  	%r317, %r312, 768;
	setp.eq.s32 	%p130, %r317, 768;
	mov.u32 	%r522, %r26;
	@%p130 bra 	$L__BB4_29;
	and.b32  	%r318, %r40, 3;
	neg.s32 	%r519, %r318;
	mov.u32 	%r522, %r26;
$L__BB4_28:
	.pragma "nounroll";
	mul.wide.u32 	%rd132, %r515, 8;
	add.s64 	%rd131, %rd1, %rd132;
	// begin inline asm
	ld.global.nc.u64 %rd130, [%rd131];
	// end inline asm
	mov.b64 	%fd233, %rd130;
	setp.lt.f64 	%p131, %fd361, %fd233;
	selp.f64 	%fd361, %fd233, %fd361, %p131;
	add.s32 	%r522, %r522, 256;
	add.s32 	%r515, %r515, 256;
	add.s32 	%r519, %r519, 1;
	setp.ne.s32 	%p132, %r519, 0;
	@%p132 bra 	$L__BB4_28;
$L__BB4_29:
	setp.lt.u32 	%p133, %r39, 768;
	@%p133 bra 	$L__BB4_32;
	add.s32 	%r524, %r522, 512;
	add.s32 	%r523, %r522, %r516;
$L__BB4_31:
	add.s32 	%r319, %r523, -256;
	mul.wide.u32 	%rd141, %r319, 8;
	add.s64 	%rd134, %rd1, %rd141;
	// begin inline asm
	ld.global.nc.u64 %rd133, [%rd134];
	// end inline asm
	mov.b64 	%fd234, %rd133;
	setp.lt.f64 	%p134, %fd361, %fd234;
	selp.f64 	%fd235, %fd234, %fd361, %p134;
	mul.wide.u32 	%rd142, %r523, 8;
	add.s64 	%rd136, %rd1, %rd142;
	// begin inline asm
	ld.global.nc.u64 %rd135, [%rd136];
	// end inline asm
	mov.b64 	%fd236, %rd135;
	setp.lt.f64 	%p135, %fd235, %fd236;
	selp.f64 	%fd237, %fd236, %fd235, %p135;
	add.s32 	%r320, %r523, 256;
	mul.wide.u32 	%rd143, %r320, 8;
	add.s64 	%rd138, %rd1, %rd143;
	// begin inline asm
	ld.global.nc.u64 %rd137, [%rd138];
	// end inline asm
	mov.b64 	%fd238, %rd137;
	setp.lt.f64 	%p136, %fd237, %fd238;
	selp.f64 	%fd239, %fd238, %fd237, %p136;
	add.s32 	%r321, %r523, 512;
	mul.wide.u32 	%rd144, %r321, 8;
	add.s64 	%rd140, %rd1, %rd144;
	// begin inline asm
	ld.global.nc.u64 %rd139, [%rd140];
	// end inline asm
	mov.b64 	%fd240, %rd139;
	setp.lt.f64 	%p137, %fd239, %fd240;
	selp.f64 	%fd361, %fd240, %fd239, %p137;
	add.s32 	%r53, %r524, 1024;
	add.s32 	%r322, %r524, 512;
	add.s32 	%r523, %r523, 1024;
	setp.lt.s32 	%p138, %r322, %r38;
	mov.u32 	%r524, %r53;
	@%p138 bra 	$L__BB4_31;
$L__BB4_32:
	// begin inline asm
	mov.u32 %r323, %laneid;
	// end inline asm
	mov.b64 	%rd145, %fd361;
	mov.b64 	{%r325, %r330}, %rd145;
	mov.b32 	%r331, 1;
	mov.b32 	%r372, 31;
	mov.b32 	%r373, -1;
	// begin inline asm
	shfl.sync.down.b32 %r324, %r325, %r331, %r372, %r373;
	// end inline asm
	// begin inline asm
	shfl.sync.down.b32 %r329, %r330, %r331, %r372, %r373;
	// end inline asm
	mov.b64 	%rd146, {%r324, %r329};
	mov.b64 	%fd241, %rd146;
	setp.gt.s32 	%p139, %r323, 30;
	setp.lt.f64 	%p140, %fd361, %fd241;
	selp.f64 	%fd242, %fd241, %fd361, %p140;
	selp.f64 	%fd243, %fd361, %fd242, %p139;
	mov.b64 	%rd147, %fd243;
	mov.b64 	{%r335, %r340}, %rd147;
	mov.b32 	%r341, 2;
	// begin inline asm
	shfl.sync.down.b32 %r334, %r335, %r341, %r372, %r373;
	// end inline asm
	// begin inline asm
	shfl.sync.down.b32 %r339, %r340, %r341, %r372, %r373;
	// end inline asm
	mov.b64 	%rd148, {%r334, %r339};
	mov.b64 	%fd244, %rd148;
	setp.gt.s32 	%p141, %r323, 29;
	setp.lt.f64 	%p142, %fd243, %fd244;
	selp.f64 	%fd245, %fd244, %fd243, %p142;
	selp.f64 	%fd246, %fd243, %fd245, %p141;
	mov.b64 	%rd149, %fd246;
	mov.b64 	{%r345, %r350}, %rd149;
	mov.b32 	%r351, 4;
	// begin inline asm
	shfl.sync.down.b32 %r344, %r345, %r351, %r372, %r373;
	// end inline asm
	// begin inline asm
	shfl.sync.down.b32 %r349, %r350, %r351, %r372, %r373;
	// end inline asm
	mov.b64 	%rd150, {%r344, %r349};
	mov.b64 	%fd247, %rd150;
	setp.gt.s32 	%p143, %r323, 27;
	setp.lt.f64 	%p144, %fd246, %fd247;
	selp.f64 	%fd248, %fd247, %fd246, %p144;
	selp.f64 	%fd249, %fd246, %fd248, %p143;
	mov.b64 	%rd151, %fd249;
	mov.b64 	{%r355, %r360}, %rd151;
	mov.b32 	%r361, 8;
	// begin inline asm
	shfl.sync.down.b32 %r354, %r355, %r361, %r372, %r373;
	// end inline asm
	// begin inline asm
	shfl.sync.down.b32 %r359, %r360, %r361, %r372, %r373;
	// end inline asm
	mov.b64 	%rd152, {%r354, %r359};
	mov.b64 	%fd250, %rd152;
	setp.gt.s32 	%p145, %r323, 23;
	setp.lt.f64 	%p146, %fd249, %fd250;
	selp.f64 	%fd251, %fd250, %fd249, %p146;
	selp.f64 	%fd252, %fd249, %fd251, %p145;
	mov.b64 	%rd153, %fd252;
	mov.b64 	{%r365, %r370}, %rd153;
	mov.b32 	%r371, 16;
	// begin inline asm
	shfl.sync.down.b32 %r364, %r365, %r371, %r372, %r373;
	// end inline asm
	// begin inline asm
	shfl.sync.down.b32 %r369, %r370, %r371, %r372, %r373;
	// end inline asm
	mov.b64 	%rd154, {%r364, %r369};
	mov.b64 	%fd253, %rd154;
	setp.gt.s32 	%p147, %r323, 15;
	setp.lt.f64 	%p148, %fd252, %fd253;
	selp.f64 	%fd25, %fd253, %fd252, %p148;
	selp.f64 	%fd374, %fd252, %fd25, %p147;
	setp.ne.s32 	%p149, %r323, 0;
	@%p149 bra 	$L__BB4_34;
	shr.u32 	%r374, %r26, 2;
	and.b32  	%r375, %r374, 248;
	mov.u32 	%r376, _ZZN3cub18CUB_300001_SM_10006detail6reduce18DeviceReduceKernelINS2_10policy_hubIdjN4cuda3__47maximumIvEEE10Policy1000EPdjS8_dNS5_3std3__410__identityEEEvT0_PT3_T1_NS0_13GridEvenShareISI_EET2_T4_E12temp_storage;
	add.s32 	%r377, %r376, %r375;
	st.shared.f64 	[%r377+8], %fd25;
$L__BB4_34:
	bar.sync 	0;
	setp.ne.s32 	%p150, %r26, 0;
	@%p150 bra 	$L__BB4_71;
	ld.shared.f64 	%fd254, [_ZZN3cub18CUB_300001_SM_10006detail6reduce18DeviceReduceKernelINS2_10policy_hubIdjN4cuda3__47maximumIvEEE10Policy1000EPdjS8_dNS5_3std3__410__identityEEEvT0_PT3_T1_NS0_13GridEvenShareISI_EET2_T4_E12temp_storage+16];
	setp.lt.f64 	%p151, %fd374, %fd254;
	selp.f64 	%fd255, %fd254, %fd374, %p151;
	ld.shared.f64 	%fd256, [_ZZN3cub18CUB_300001_SM_10006detail6reduce18DeviceReduceKernelINS2_10policy_hubIdjN4cuda3__47maximumIvEEE10Policy1000EPdjS8_dNS5_3std3__410__identityEEEvT0_PT3_T1_NS0_13GridEvenShareISI_EET2_T4_E12temp_storage+24];
	setp.lt.f64 	%p152, %fd255, %fd256;
	selp.f64 	%fd257, %fd256, %fd255, %p152;
	ld.shared.f64 	%fd258, [_ZZN3cub18CUB_300001_SM_10006detail6reduce18DeviceReduceKernelINS2_10policy_hubIdjN4cuda3__47maximumIvEEE10Policy1000EPdjS8_dNS5_3std3__410__identityEEEvT0_PT3_T1_NS0_13GridEvenShareISI_EET2_T4_E12temp_storage+32];
	setp.lt.f64 	%p153, %fd257, %fd258;
	selp.f64 	%fd259, %fd258, %fd257, %p153;
	ld.shared.f64 	%fd260, [_ZZN3cub18CUB_300001_SM_10006detail6reduce18DeviceReduceKernelINS2_10policy_hubIdjN4cuda3__47maximumIvEEE10Policy1000EPdjS8_dNS5_3std3__410__identityEEEvT0_PT3_T1_NS0_13GridEvenShareISI_EET2_T4_E12temp_storage+40];
	setp.lt.f64 	%p154, %fd259, %fd260;
	selp.f64 	%fd261, %fd260, %fd259, %p154;
	ld.shared.f64 	%fd262, [_ZZN3cub18CUB_300001_SM_10006detail6reduce18DeviceReduceKernelINS2_10policy_hubIdjN4cuda3__47maximumIvEEE10Policy1000EPdjS8_dNS5_3std3__410__identityEEEvT0_PT3_T1_NS0_13GridEvenShareISI_EET2_T4_E12temp_storage+48];
	setp.lt.f64 	%p155, %fd261, %fd262;
	selp.f64 	%fd263, %fd262, %fd261, %p155;
	ld.shared.f64 	%fd264, [_ZZN3cub18CUB_300001_SM_10006detail6reduce18DeviceReduceKernelINS2_10policy_hubIdjN4cuda3__47maximumIvEEE10Policy1000EPdjS8_dNS5_3std3__410__identityEEEvT0_PT3_T1_NS0_13GridEvenShareISI_EET2_T4_E12temp_storage+56];
	setp.lt.f64 	%p156, %fd263, %fd264;
	selp.f64 	%fd265, %fd264, %fd263, %p156;
	ld.shared.f64 	%fd266, [_ZZN3cub18CUB_300001_SM_10006detail6reduce18DeviceReduceKernelINS2_10policy_hubIdjN4cuda3__47maximumIvEEE10Policy1000EPdjS8_dNS5_3std3__410__identityEEEvT0_PT3_T1_NS0_13GridEvenShareISI_EET2_T4_E12temp_storage+64];
	setp.lt.f64 	%p157, %fd265, %fd266;
	selp.f64 	%fd374, %fd266, %fd265, %p157;
	bra.uni 	$L__BB4_71;
$L__BB4_36:
	sub.s32 	%r55, %r1, %r5;
	setp.gt.u32 	%p2, %r55, 2047;
	@%p2 bra 	$L__BB4_55;
	mov.u32 	%r56, %tid.x;
	setp.ge.u32 	%p51, %r56, %r55;
	mov.f64 	%fd367, 0d0000000000000000;
	mov.u32 	%r529, %r56;
	@%p51 bra 	$L__BB4_39;
	add.s32 	%r176, %r5, %r56;
	mul.wide.u32 	%rd65, %r176, 8;
	add.s64 	%rd64, %rd1, %rd65;
	// begin inline asm
	ld.global.nc.u64 %rd63, [%rd64];
	// end inline asm
	mov.b64 	%fd367, %rd63;
	add.s32 	%r529, %r56, 256;
$L__BB4_39:
	setp.ge.u32 	%p52, %r529, %r55;
	@%p52 bra 	$L__BB4_46;
	not.b32 	%r177, %r529;
	add.s32 	%r59, %r1, %r177;
	and.b32  	%r178, %r59, 768;
	setp.eq.s32 	%p53, %r178, 768;
	@%p53 bra 	$L__BB4_43;
	add.s32 	%r527, %r529, %r5;
	shr.u32 	%r179, %r59, 8;
	add.s32 	%r180, %r179, 1;
	and.b32  	%r181, %r180, 3;
	neg.s32 	%r526, %r181;
$L__BB4_42:
	.pragma "nounroll";
	mul.wide.u32 	%rd68, %r527, 8;
	add.s64 	%rd67, %rd1, %rd68;
	// begin inline asm
	ld.global.nc.u64 %rd66, [%rd67];
	// end inline asm
	mov.b64 	%fd122, %rd66;
	setp.lt.f64 	%p54, %fd367, %fd122;
	selp.f64 	%fd367, %fd122, %fd367, %p54;
	add.s32 	%r529, %r529, 256;
	add.s32 	%r527, %r527, 256;
	add.s32 	%r526, %r526, 1;
	setp.ne.s32 	%p55, %r526, 0;
	@%p55 bra 	$L__BB4_42;
$L__BB4_43:
	sub.s32 	%r182, %r59, %r5;
	setp.lt.u32 	%p56, %r182, 768;
	@%p56 bra 	$L__BB4_46;
	add.s32 	%r531, %r529, 512;
	add.s32 	%r530, %r529, %r5;
$L__BB4_45:
	mul.wide.u32 	%rd77, %r530, 8;
	add.s64 	%rd70, %rd1, %rd77;
	// begin inline asm
	ld.global.nc.u64 %rd69, [%rd70];
	// end inline asm
	mov.b64 	%fd123, %rd69;
	setp.lt.f64 	%p57, %fd367, %fd123;
	selp.f64 	%fd124, %fd123, %fd367, %p57;
	add.s32 	%r183, %r530, 256;
	mul.wide.u32 	%rd78, %r183, 8;
	add.s64 	%rd72, %rd1, %rd78;
	// begin inline asm
	ld.global.nc.u64 %rd71, [%rd72];
	// end inline asm
	mov.b64 	%fd125, %rd71;
	setp.lt.f64 	%p58, %fd124, %fd125;
	selp.f64 	%fd126, %fd125, %fd124, %p58;
	add.s32 	%r184, %r530, 512;
	mul.wide.u32 	%rd79, %r184, 8;
	add.s64 	%rd74, %rd1, %rd79;
	// begin inline asm
	ld.global.nc.u64 %rd73, [%rd74];
	// end inline asm
	mov.b64 	%fd127, %rd73;
	setp.lt.f64 	%p59, %fd126, %fd127;
	selp.f64 	%fd128, %fd127, %fd126, %p59;
	add.s32 	%r185, %r530, 768;
	mul.wide.u32 	%rd80, %r185, 8;
	add.s64 	%rd76, %rd1, %rd80;
	// begin inline asm
	ld.global.nc.u64 %rd75, [%rd76];
	// end inline asm
	mov.b64 	%fd129, %rd75;
	setp.lt.f64 	%p60, %fd128, %fd129;
	selp.f64 	%fd367, %fd129, %fd128, %p60;
	add.s32 	%r73, %r531, 1024;
	add.s32 	%r186, %r531, 512;
	add.s32 	%r530, %r530, 1024;
	setp.lt.s32 	%p61, %r186, %r55;
	mov.u32 	%r531, %r73;
	@%p61 bra 	$L__BB4_45;
$L__BB4_46:
	setp.lt.u32 	%p62, %r55, 256;
	@%p62 bra 	$L__BB4_51;
	// begin inline asm
	mov.u32 %r250, %laneid;
	// end inline asm
	mov.b64 	%rd91, %fd367;
	mov.b64 	{%r252, %r257}, %rd91;
	mov.b32 	%r258, 1;
	mov.b32 	%r299, 31;
	mov.b32 	%r300, -1;
	// begin inline asm
	shfl.sync.down.b32 %r251, %r252, %r258, %r299, %r300;
	// end inline asm
	// begin inline asm
	shfl.sync.down.b32 %r256, %r257, %r258, %r299, %r300;
	// end inline asm
	mov.b64 	%rd92, {%r251, %r256};
	mov.b64 	%fd177, %rd92;
	setp.gt.s32 	%p90, %r250, 30;
	setp.lt.f64 	%p91, %fd367, %fd177;
	selp.f64 	%fd178, %fd177, %fd367, %p91;
	selp.f64 	%fd179, %fd367, %fd178, %p90;
	mov.b64 	%rd93, %fd179;
	mov.b64 	{%r262, %r267}, %rd93;
	mov.b32 	%r268, 2;
	// begin inline asm
	shfl.sync.down.b32 %r261, %r262, %r268, %r299, %r300;
	// end inline asm
	// begin inline asm
	shfl.sync.down.b32 %r266, %r267, %r268, %r299, %r300;
	// end inline asm
	mov.b64 	%rd94, {%r261, %r266};
	mov.b64 	%fd180, %rd94;
	setp.gt.s32 	%p92, %r250, 29;
	setp.lt.f64 	%p93, %fd179, %fd180;
	selp.f64 	%fd181, %fd180, %fd179, %p93;
	selp.f64 	%fd182, %fd179, %fd181, %p92;
	mov.b64 	%rd95, %fd182;
	mov.b64 	{%r272, %r277}, %rd95;
	mov.b32 	%r278, 4;
	// begin inline asm
	shfl.sync.down.b32 %r271, %r272, %r278, %r299, %r300;
	// end inline asm
	// begin inline asm
	shfl.sync.down.b32 %r276, %r277, %r278, %r299, %r300;
	// end inline asm
	mov.b64 	%rd96, {%r271, %r276};
	mov.b64 	%fd183, %rd96;
	setp.gt.s32 	%p94, %r250, 27;
	setp.lt.f64 	%p95, %fd182, %fd183;
	selp.f64 	%fd184, %fd183, %fd182, %p95;
	selp.f64 	%fd185, %fd182, %fd184, %p94;
	mov.b64 	%rd97, %fd185;
	mov.b64 	{%r282, %r287}, %rd97;
	mov.b32 	%r288, 8;
	// begin inline asm
	shfl.sync.down.b32 %r281, %r282, %r288, %r299, %r300;
	// end inline asm
	// begin inline asm
	shfl.sync.down.b32 %r286, %r287, %r288, %r299, %r300;
	// end inline asm
	mov.b64 	%rd98, {%r281, %r286};
	mov.b64 	%fd186, %rd98;
	setp.gt.s32 	%p96, %r250, 23;
	setp.lt.f64 	%p97, %fd185, %fd186;
	selp.f64 	%fd187, %fd186, %fd185, %p97;
	selp.f64 	%fd188, %fd185, %fd187, %p96;
	mov.b64 	%rd99, %fd188;
	mov.b64 	{%r292, %r297}, %rd99;
	mov.b32 	%r298, 16;
	// begin inline asm
	shfl.sync.down.b32 %r291, %r292, %r298, %r299, %r300;
	// end inline asm
	// begin inline asm
	shfl.sync.down.b32 %r296, %r297, %r298, %r299, %r300;
	// end inline asm
	mov.b64 	%rd100, {%r291, %r296};
	mov.b64 	%fd189, %rd100;
	setp.gt.s32 	%p98, %r250, 15;
	setp.lt.f64 	%p99, %fd188, %fd189;
	selp.f64 	%fd37, %fd189, %fd188, %p99;
	selp.f64 	%fd374, %fd188, %fd37, %p98;
	setp.ne.s32 	%p100, %r250, 0;
	@%p100 bra 	$L__BB4_49;
	shr.u32 	%r301, %r56, 2;
	and.b32  	%r302, %r301, 248;
	mov.u32 	%r303, _ZZN3cub18CUB_300001_SM_10006detail6reduce18DeviceReduceKernelINS2_10policy_hubIdjN4cuda3__47maximumIvEEE10Policy1000EPdjS8_dNS5_3std3__410__identityEEEvT0_PT3_T1_NS0_13GridEvenShareISI_EET2_T4_E12temp_storage;
	add.s32 	%r304, %r303, %r302;
	st.shared.f64 	[%r304+8], %fd37;
$L__BB4_49:
	bar.sync 	0;
	setp.ne.s32 	%p101, %r56, 0;
	@%p101 bra 	$L__BB4_71;
	ld.shared.f64 	%fd190, [_ZZN3cub18CUB_300001_SM_10006detail6reduce18DeviceReduceKernelINS2_10policy_hubIdjN4cuda3__47maximumIvEEE10Policy1000EPdjS8_dNS5_3std3__410__identityEEEvT0_PT3_T1_NS0_13GridEvenShareISI_EET2_T4_E12temp_storage+16];
	setp.lt.f64 	%p102, %fd374, %fd190;
	selp.f64 	%fd191, %fd190, %fd374, %p102;
	ld.shared.f64 	%fd192, [_ZZN3cub18CUB_300001_SM_10006detail6reduce18DeviceReduceKernelINS2_10policy_hubIdjN4cuda3__47maximumIvEEE10Policy1000EPdjS8_dNS5_3std3__410__identityEEEvT0_PT3_T1_NS0_13GridEvenShareISI_EET2_T4_E12temp_storage+24];
	setp.lt.f64 	%p103, %fd191, %fd192;
	selp.f64 	%fd193, %fd192, %fd191, %p103;
	ld.shared.f64 	%fd194, [_ZZN3cub18CUB_300001_SM_10006detail6reduce18DeviceReduceKernelINS2_10policy_hubIdjN4cuda3__47maximumIvEEE10Policy1000EPdjS8_dNS5_3std3__410__identityEEEvT0_PT3_T1_NS0_13GridEvenShareISI_EET2_T4_E12temp_storage+32];
	setp.lt.f64 	%p104, %fd193, %fd194;
	selp.f64 	%fd195, %fd194, %fd193, %p104;
	ld.shared.f64 	%fd196, [_ZZN3cub18CUB_300001_SM_10006detail6reduce18DeviceReduceKernelINS2_10policy_hubIdjN4cuda3__47maximumIvEEE10Policy1000EPdjS8_dNS5_3std3__410__identityEEEvT0_PT3_T1_NS0_13GridEvenShareISI_EET2_T4_E12temp_storage+40];
	setp.lt.f64 	%p105, %fd195, %fd196;
	selp.f64 	%fd197, %fd196, %fd195, %p105;
	ld.shared.f64 	%fd198, [_ZZN3cub18CUB_300001_SM_10006detail6reduce18DeviceReduceKernelINS2_10policy_hubIdjN4cuda3__47maximumIvEEE10Policy1000EPdjS8_dNS5_3std3__410__identityEEEvT0_PT3_T1_NS0_13GridEvenShareISI_EET2_T4_E12temp_storage+48];
	setp.lt.f64 	%p106, %fd197, %fd198;
	selp.f64 	%fd199, %fd198, %fd197, %p106;
	ld.shared.f64 	%fd200, [_ZZN3cub18CUB_300001_SM_10006detail6reduce18DeviceReduceKernelINS2_10policy_hubIdjN4cuda3__47maximumIvEEE10Policy1000EPdjS8_dNS5_3std3__410__identityEEEvT0_PT3_T1_NS0_13GridEvenShareISI_EET2_T4_E12temp_storage+56];
	setp.lt.f64 	%p107, %fd199, %fd200;
	selp.f64 	%fd201, %fd200, %fd199, %p107;
	ld.shared.f64 	%fd202, [_ZZN3cub18CUB_300001_SM_10006detail6reduce18DeviceReduceKernelINS2_10policy_hubIdjN4cuda3__47maximumIvEEE10Policy1000EPdjS8_dNS5_3std3__410__identityEEEvT0_PT3_T1_NS0_13GridEvenShareISI_EET2_T4_E12temp_storage+64];
	setp.lt.f64 	%p108, %fd201, %fd202;
	selp.f64 	%fd374, %fd202, %fd201, %p108;
	bra.uni 	$L__BB4_71;
$L__BB4_51:
	// begin inline asm
	mov.u32 %r187, %laneid;
	// end inline asm
	and.b32  	%r238, %r56, 992;
	add.s32 	%r239, %r238, 32;
	setp.gt.u32 	%p63, %r239, %r55;
	not.b32 	%r240, %r238;
	add.s32 	%r241, %r55, %r240;
	selp.b32 	%r236, %r241, 31, %p63;
	mov.b64 	%rd81, %fd367;
	mov.b64 	{%r189, %r194}, %rd81;
	mov.b32 	%r195, 1;
	mov.b32 	%r237, -1;
	// begin inline asm
	shfl.sync.down.b32 %r188, %r189, %r195, %r236, %r237;
	// end inline asm
	// begin inline asm
	shfl.sync.down.b32 %r193, %r194, %r195, %r236, %r237;
	// end inline asm
	mov.b64 	%rd82, {%r188, %r193};
	mov.b64 	%fd130, %rd82;
	setp.lt.s32 	%p64, %r187, %r236;
	setp.lt.f64 	%p65, %fd367, %fd130;
	selp.f64 	%fd131, %fd130, %fd367, %p65;
	selp.f64 	%fd132, %fd131, %fd367, %p64;
	mov.b64 	%rd83, %fd132;
	mov.b64 	{%r199, %r204}, %rd83;
	mov.b32 	%r205, 2;
	// begin inline asm
	shfl.sync.down.b32 %r198, %r199, %r205, %r236, %r237;
	// end inline asm
	// begin inline asm
	shfl.sync.down.b32 %r203, %r204, %r205, %r236, %r237;
	// end inline asm
	mov.b64 	%rd84, {%r198, %r203};
	mov.b64 	%fd133, %rd84;
	add.s32 	%r242, %r187, 2;
	setp.gt.s32 	%p66, %r242, %r236;
	setp.lt.f64 	%p67, %fd132, %fd133;
	selp.f64 	%fd134, %fd133, %fd132, %p67;
	selp.f64 	%fd135, %fd132, %fd134, %p66;
	mov.b64 	%rd85, %fd135;
	mov.b64 	{%r209, %r214}, %rd85;
	mov.b32 	%r215, 4;
	// begin inline asm
	shfl.sync.down.b32 %r208, %r209, %r215, %r236, %r237;
	// end inline asm
	// begin inline asm
	shfl.sync.down.b32 %r213, %r214, %r215, %r236, %r237;
	// end inline asm
	mov.b64 	%rd86, {%r208, %r213};
	mov.b64 	%fd136, %rd86;
	add.s32 	%r243, %r187, 4;
	setp.gt.s32 	%p68, %r243, %r236;
	setp.lt.f64 	%p69, %fd135, %fd136;
	selp.f64 	%fd137, %fd136, %fd135, %p69;
	selp.f64 	%fd138, %fd135, %fd137, %p68;
	mov.b64 	%rd87, %fd138;
	mov.b64 	{%r219, %r224}, %rd87;
	mov.b32 	%r225, 8;
	// begin inline asm
	shfl.sync.down.b32 %r218, %r219, %r225, %r236, %r237;
	// end inline asm
	// begin inline asm
	shfl.sync.down.b32 %r223, %r224, %r225, %r236, %r237;
	// end inline asm
	mov.b64 	%rd88, {%r218, %r223};
	mov.b64 	%fd139, %rd88;
	add.s32 	%r244, %r187, 8;
	setp.gt.s32 	%p70, %r244, %r236;
	setp.lt.f64 	%p71, %fd138, %fd139;
	selp.f64 	%fd140, %fd139, %fd138, %p71;
	selp.f64 	%fd141, %fd138, %fd140, %p70;
	mov.b64 	%rd89, %fd141;
	mov.b64 	{%r229, %r234}, %rd89;
	mov.b32 	%r235, 16;
	// begin inline asm
	shfl.sync.down.b32 %r228, %r229, %r235, %r236, %r237;
	// end inline asm
	// begin inline asm
	shfl.sync.down.b32 %r233, %r234, %r235, %r236, %r237;
	// end inline asm
	mov.b64 	%rd90, {%r228, %r233};
	mov.b64 	%fd142, %rd90;
	add.s32 	%r245, %r187, 16;
	setp.gt.s32 	%p72, %r245, %r236;
	setp.lt.f64 	%p73, %fd141, %fd142;
	selp.f64 	%fd143, %fd142, %fd141, %p73;
	selp.f64 	%fd374, %fd141, %fd143, %p72;
	setp.ne.s32 	%p74, %r187, 0;
	@%p74 bra 	$L__BB4_53;
	shr.u32 	%r246, %r56, 2;
	and.b32  	%r247, %r246, 248;
	mov.u32 	%r248, _ZZN3cub18CUB_300001_SM_10006detail6reduce18DeviceReduceKernelINS2_10policy_hubIdjN4cuda3__47maximumIvEEE10Policy1000EPdjS8_dNS5_3std3__410__identityEEEvT0_PT3_T1_NS0_13GridEvenShareISI_EET2_T4_E12temp_storage;
	add.s32 	%r249, %r248, %r247;
	st.shared.f64 	[%r249+8], %fd374;
$L__BB4_53:
	bar.sync 	0;
	setp.ne.s32 	%p75, %r56, 0;
	@%p75 bra 	$L__BB4_71;
	setp.gt.u32 	%p76, %r55, 32;
	ld.shared.f64 	%fd144, [_ZZN3cub18CUB_300001_SM_10006detail6reduce18DeviceReduceKernelINS2_10policy_hubIdjN4cuda3__47maximumIvEEE10Policy1000EPdjS8_dNS5_3std3__410__identityEEEvT0_PT3_T1_NS0_13GridEvenShareISI_EET2_T4_E12temp_storage+16];
	setp.lt.f64 	%p77, %fd374, %fd144;
	selp.f64 	%fd146, %fd144, %fd374, %p77;
	selp.f64 	%fd147, %fd146, %fd374, %p76;
	setp.gt.u32 	%p78, %r55, 64;
	ld.shared.f64 	%fd149, [_ZZN3cub18CUB_300001_SM_10006detail6reduce18DeviceReduceKernelINS2_10policy_hubIdjN4cuda3__47maximumIvEEE10Policy1000EPdjS8_dNS5_3std3__410__identityEEEvT0_PT3_T1_NS0_13GridEvenShareISI_EET2_T4_E12temp_storage+24];
	setp.lt.f64 	%p79, %fd147, %fd149;
	selp.f64 	%fd151, %fd149, %fd147, %p79;
	selp.f64 	%fd152, %fd151, %fd147, %p78;
	setp.gt.u32 	%p80, %r55, 96;
	ld.shared.f64 	%fd154, [_ZZN3cub18CUB_300001_SM_10006detail6reduce18DeviceReduceKernelINS2_10policy_hubIdjN4cuda3__47maximumIvEEE10Policy1000EPdjS8_dNS5_3std3__410__identityEEEvT0_PT3_T1_NS0_13GridEvenShareISI_EET2_T4_E12temp_storage+32];
	setp.lt.f64 	%p81, %fd152, %fd154;
	selp.f64 	%fd156, %fd154, %fd152, %p81;
	selp.f64 	%fd157, %fd156, %fd152, %p80;
	setp.gt.u32 	%p82, %r55, 128;
	ld.shared.f64 	%fd159, [_ZZN3cub18CUB_300001_SM_10006detail6reduce18DeviceReduceKernelINS2_10policy_hubIdjN4cuda3__47maximumIvEEE10Policy1000EPdjS8_dNS5_3std3__410__identityEEEvT0_PT3_T1_NS0_13GridEvenShareISI_EET2_T4_E12temp_storage+40];
	setp.lt.f64 	%p83, %fd157, %fd159;
	selp.f64 	%fd161, %fd159, %fd157, %p83;
	selp.f64 	%fd162, %fd161, %fd157, %p82;
	setp.gt.u32 	%p84, %r55, 160;
	ld.shared.f64 	%fd164, [_ZZN3cub18CUB_300001_SM_10006detail6reduce18DeviceReduceKernelINS2_10policy_hubIdjN4cuda3__47maximumIvEEE10Policy1000EPdjS8_dNS5_3std3__410__identityEEEvT0_PT3_T1_NS0_13GridEvenShareISI_EET2_T4_E12temp_storage+48];
	setp.lt.f64 	%p85, %fd162, %fd164;
	selp.f64 	%fd166, %fd164, %fd162, %p85;
	selp.f64 	%fd167, %fd166, %fd162, %p84;
	setp.gt.u32 	%p86, %r55, 192;
	ld.shared.f64 	%fd169, [_ZZN3cub18CUB_300001_SM_10006detail6reduce18DeviceReduceKernelINS2_10policy_hubIdjN4cuda3__47maximumIvEEE10Policy1000EPdjS8_dNS5_3std3__410__identityEEEvT0_PT3_T1_NS0_13GridEvenShareISI_EET2_T4_E12temp_storage+56];
	setp.lt.f64 	%p87, %fd167, %fd169;
	selp.f64 	%fd171, %fd169, %fd167, %p87;
	selp.f64 	%fd172, %fd171, %fd167, %p86;
	setp.gt.u32 	%p88, %r55, 224;
	ld.shared.f64 	%fd174, [_ZZN3cub18CUB_300001_SM_10006detail6reduce18DeviceReduceKernelINS2_10policy_hubIdjN4cuda3__47maximumIvEEE10Policy1000EPdjS8_dNS5_3std3__410__identityEEEvT0_PT3_T1_NS0_13GridEvenShareISI_EET2_T4_E12temp_storage+64];
	setp.lt.f64 	%p89, %fd172, %fd174;
	selp.f64 	%fd176, %fd174, %fd172, %p89;
	selp.f64 	%fd374, %fd176, %fd172, %p88;
	bra.uni 	$L__BB4_71;
$L__BB4_55:
	mov.u32 	%r75, %tid.x;
	add.s32 	%r104, %r75, %r5;
	mul.wide.u32 	%rd20, %r104, 8;
	add.s64 	%rd5, %rd1, %rd20;
	// begin inline asm
	ld.global.nc.u64 %rd4, [%rd5];
	// end inline asm
	mov.b64 	%fd56, %rd4;
	add.s64 	%rd7, %rd5, 2048;
	// begin inline asm
	ld.global.nc.u64 %rd6, [%rd7];
	// end inline asm
	mov.b64 	%fd57, %rd6;
	add.s64 	%rd9, %rd5, 4096;
	// begin inline asm
	ld.global.nc.u64 %rd8, [%rd9];
	// end inline asm
	mov.b64 	%fd58, %rd8;
	add.s64 	%rd11, %rd5, 6144;
	// begin inline asm
	ld.global.nc.u64 %rd10, [%rd11];
	// end inline asm
	mov.b64 	%fd59, %rd10;
	add.s64 	%rd13, %rd5, 8192;
	// begin inline asm
	ld.global.nc.u64 %rd12, [%rd13];
	// end inline asm
	mov.b64 	%fd60, %rd12;
	add.s64 	%rd15, %rd5, 10240;
	// begin inline asm
	ld.global.nc.u64 %rd14, [%rd15];
	// end inline asm
	mov.b64 	%fd61, %rd14;
	add.s64 	%rd17, %rd5, 12288;
	// begin inline asm
	ld.global.nc.u64 %rd16, [%rd17];
	// end inline asm
	mov.b64 	%fd62, %rd16;
	add.s64 	%rd19, %rd5, 14336;
	// begin inline asm
	ld.global.nc.u64 %rd18, [%rd19];
	// end inline asm
	mov.b64 	%fd63, %rd18;
	setp.lt.f64 	%p3, %fd56, %fd57;
	selp.f64 	%fd64, %fd57, %fd56, %p3;
	setp.lt.f64 	%p4, %fd64, %fd58;
	selp.f64 	%fd65, %fd58, %fd64, %p4;
	setp.lt.f64 	%p5, %fd65, %fd59;
	selp.f64 	%fd66, %fd59, %fd65, %p5;
	setp.lt.f64 	%p6, %fd66, %fd60;
	selp.f64 	%fd67, %fd60, %fd66, %p6;
	setp.lt.f64 	%p7, %fd67, %fd61;
	selp.f64 	%fd68, %fd61, %fd67, %p7;
	setp.lt.f64 	%p8, %fd68, %fd62;
	selp.f64 	%fd69, %fd62, %fd68, %p8;
	setp.lt.f64 	%p9, %fd69, %fd63;
	selp.f64 	%fd373, %fd63, %fd69, %p9;
	setp.lt.u32 	%p10, %r55, %r4;
	@%p10 bra 	$L__BB4_67;
	add.s32 	%r76, %r4, %r5;
	add.s32 	%r533, %r76, 256;
	add.s32 	%r532, %r76, %r75;
	mov.b32 	%r534, 0;
$L__BB4_57:
	add.s32 	%r5, %r5, %r4;
	add.s32 	%r106, %r1, -2048;
	setp.gt.u32 	%p11, %r5, %r106;
	@%p11 bra 	$L__BB4_59;
	add.s32 	%r107, %r75, %r5;
	mul.wide.u32 	%rd37, %r107, 8;
	add.s64 	%rd22, %rd1, %rd37;
	// begin inline asm
	ld.global.nc.u64 %rd21, [%rd22];
	// end inline asm
	mov.b64 	%fd70, %rd21;
	add.s64 	%rd24, %rd22, 2048;
	// begin inline asm
	ld.global.nc.u64 %rd23, [%rd24];
	// end inline asm
	mov.b64 	%fd71, %rd23;
	add.s64 	%rd26, %rd22, 4096;
	// begin inline asm
	ld.global.nc.u64 %rd25, [%rd26];
	// end inline asm
	mov.b64 	%fd72, %rd25;
	add.s64 	%rd28, %rd22, 6144;
	// begin inline asm
	ld.global.nc.u64 %rd27, [%rd28];
	// end inline asm
	mov.b64 	%fd73, %rd27;
	add.s64 	%rd30, %rd22, 8192;
	// begin inline asm
	ld.global.nc.u64 %rd29, [%rd30];
	// end inline asm
	mov.b64 	%fd74, %rd29;
	add.s64 	%rd32, %rd22, 10240;
	// begin inline asm
	ld.global.nc.u64 %rd31, [%rd32];
	// end inline asm
	mov.b64 	%fd75, %rd31;
	add.s64 	%rd34, %rd22, 12288;
	// begin inline asm
	ld.global.nc.u64 %rd33, [%rd34];
	// end inline asm
	mov.b64 	%fd76, %rd33;
	add.s64 	%rd36, %rd22, 14336;
	// begin inline asm
	ld.global.nc.u64 %rd35, [%rd36];
	// end inline asm
	mov.b64 	%fd77, %rd35;
	setp.lt.f64 	%p12, %fd373, %fd70;
	selp.f64 	%fd78, %fd70, %fd373, %p12;
	setp.lt.f64 	%p13, %fd78, %fd71;
	selp.f64 	%fd79, %fd71, %fd78, %p13;
	setp.lt.f64 	%p14, %fd79, %fd72;
	selp.f64 	%fd80, %fd72, %fd79, %p14;
	setp.lt.f64 	%p15, %fd80, %fd73;
	selp.f64 	%fd81, %fd73, %fd80, %p15;
	setp.lt.f64 	%p16, %fd81, %fd74;
	selp.f64 	%fd82, %fd74, %fd81, %p16;
	setp.lt.f64 	%p17, %fd82, %fd75;
	selp.f64 	%fd83, %fd75, %fd82, %p17;
	setp.lt.f64 	%p18, %fd83, %fd76;
	selp.f64 	%fd84, %fd76, %fd83, %p18;
	setp.lt.f64 	%p19, %fd84, %fd77;
	selp.f64 	%fd373, %fd77, %fd84, %p19;
	sub.s32 	%r108, %r1, %r5;
	setp.lt.u32 	%p20, %r108, %r4;
	add.s32 	%r534, %r534, 1;
	add.s32 	%r533, %r533, %r4;
	add.s32 	%r532, %r532, %r4;
	@%p20 bra 	$L__BB4_67;
	bra.uni 	$L__BB4_57;
$L__BB4_59:
	setp.le.u32 	%p21, %r1, %r5;
	@%p21 bra 	$L__BB4_67;
	sub.s32 	%r87, %r1, %r5;
	setp.ge.s32 	%p22, %r75, %r87;
	@%p22 bra 	$L__BB4_67;
	not.b32 	%r109, %r75;
	add.s32 	%r110, %r1, %r109;
	sub.s32 	%r111, %r110, %r76;
	mul.lo.s32 	%r112, %r2, %r534;
	shl.b32 	%r113, %r112, 11;
	sub.s32 	%r88, %r111, %r113;
	shr.u32 	%r114, %r110, 8;
	add.s32 	%r89, %r114, 1;
	and.b32  	%r115, %r110, 768;
	setp.eq.s32 	%p23, %r115, 768;
	mov.u32 	%r539, %r75;
	@%p23 bra 	$L__BB4_64;
	and.b32  	%r116, %r89, 3;
	neg.s32 	%r536, %r116;
	mov.u32 	%r539, %r75;
$L__BB4_63:
	.pragma "nounroll";
	mul.wide.u32 	%rd40, %r532, 8;
	add.s64 	%rd39, %rd1, %rd40;
	// begin inline asm
	ld.global.nc.u64 %rd38, [%rd39];
	// end inline asm
	mov.b64 	%fd86, %rd38;
	setp.lt.f64 	%p24, %fd373, %fd86;
	selp.f64 	%fd373, %fd86, %fd373, %p24;
	add.s32 	%r539, %r539, 256;
	add.s32 	%r532, %r532, 256;
	add.s32 	%r536, %r536, 1;
	setp.ne.s32 	%p25, %r536, 0;
	@%p25 bra 	$L__BB4_63;
$L__BB4_64:
	setp.lt.u32 	%p26, %r88, 768;
	@%p26 bra 	$L__BB4_67;
	add.s32 	%r541, %r539, 512;
	add.s32 	%r540, %r539, %r533;
$L__BB4_66:
	add.s32 	%r117, %r540, -256;
	mul.wide.u32 	%rd49, %r117, 8;
	add.s64 	%rd42, %rd1, %rd49;
	// begin inline asm
	ld.global.nc.u64 %rd41, [%rd42];
	// end inline asm
	mov.b64 	%fd87, %rd41;
	setp.lt.f64 	%p27, %fd373, %fd87;
	selp.f64 	%fd88, %fd87, %fd373, %p27;
	mul.wide.u32 	%rd50, %r540, 8;
	add.s64 	%rd44, %rd1, %rd50;
	// begin inline asm
	ld.global.nc.u64 %rd43, [%rd44];
	// end inline asm
	mov.b64 	%fd89, %rd43;
	setp.lt.f64 	%p28, %fd88, %fd89;
	selp.f64 	%fd90, %fd89, %fd88, %p28;
	add.s32 	%r118, %r540, 256;
	mul.wide.u32 	%rd51, %r118, 8;
	add.s64 	%rd46, %rd1, %rd51;
	// begin inline asm
	ld.global.nc.u64 %rd45, [%rd46];
	// end inline asm
	mov.b64 	%fd91, %rd45;
	setp.lt.f64 	%p29, %fd90, %fd91;
	selp.f64 	%fd92, %fd91, %fd90, %p29;
	add.s32 	%r119, %r540, 512;
	mul.wide.u32 	%rd52, %r119, 8;
	add.s64 	%rd48, %rd1, %rd52;
	// begin inline asm
	ld.global.nc.u64 %rd47, [%rd48];
	// end inline asm
	mov.b64 	%fd93, %rd47;
	setp.lt.f64 	%p30, %fd92, %fd93;
	selp.f64 	%fd373, %fd93, %fd92, %p30;
	add.s32 	%r102, %r541, 1024;
	add.s32 	%r120, %r541, 512;
	add.s32 	%r540, %r540, 1024;
	setp.lt.s32 	%p31, %r120, %r87;
	mov.u32 	%r541, %r102;
	@%p31 bra 	$L__BB4_66;
$L__BB4_67:
	// begin inline asm
	mov.u32 %r121, %laneid;
	// end inline asm
	mov.b64 	%rd53, %fd373;
	mov.b64 	{%r123, %r128}, %rd53;
	mov.b32 	%r129, 1;
	mov.b32 	%r170, 31;
	mov.b32 	%r171, -1;
	// begin inline asm
	shfl.sync.down.b32 %r122, %r123, %r129, %r170, %r171;
	// end inline asm
	// begin inline asm
	shfl.sync.down.b32 %r127, %r128, %r129, %r170, %r171;
	// end inline asm
	mov.b64 	%rd54, {%r122, %r127};
	mov.b64 	%fd94, %rd54;
	setp.gt.s32 	%p32, %r121, 30;
	setp.lt.f64 	%p33, %fd373, %fd94;
	selp.f64 	%fd95, %fd94, %fd373, %p33;
	selp.f64 	%fd96, %fd373, %fd95, %p32;
	mov.b64 	%rd55, %fd96;
	mov.b64 	{%r133, %r138}, %rd55;
	mov.b32 	%r139, 2;
	// begin inline asm
	shfl.sync.down.b32 %r132, %r133, %r139, %r170, %r171;
	// end inline asm
	// begin inline asm
	shfl.sync.down.b32 %r137, %r138, %r139, %r170, %r171;
	// end inline asm
	mov.b64 	%rd56, {%r132, %r137};
	mov.b64 	%fd97, %rd56;
	setp.gt.s32 	%p34, %r121, 29;
	setp.lt.f64 	%p35, %fd96, %fd97;
	selp.f64 	%fd98, %fd97, %fd96, %p35;
	selp.f64 	%fd99, %fd96, %fd98, %p34;
	mov.b64 	%rd57, %fd99;
	mov.b64 	{%r143, %r148}, %rd57;
	mov.b32 	%r149, 4;
	// begin inline asm
	shfl.sync.down.b32 %r142, %r143, %r149, %r170, %r171;
	// end inline asm
	// begin inline asm
	shfl.sync.down.b32 %r147, %r148, %r149, %r170, %r171;
	// end inline asm
	mov.b64 	%rd58, {%r142, %r147};
	mov.b64 	%fd100, %rd58;
	setp.gt.s32 	%p36, %r121, 27;
	setp.lt.f64 	%p37, %fd99, %fd100;
	selp.f64 	%fd101, %fd100, %fd99, %p37;
	selp.f64 	%fd102, %fd99, %fd101, %p36;
	mov.b64 	%rd59, %fd102;
	mov.b64 	{%r153, %r158}, %rd59;
	mov.b32 	%r159, 8;
	// begin inline asm
	shfl.sync.down.b32 %r152, %r153, %r159, %r170, %r171;
	// end inline asm
	// begin inline asm
	shfl.sync.down.b32 %r157, %r158, %r159, %r170, %r171;
	// end inline asm
	mov.b64 	%rd60, {%r152, %r157};
	mov.b64 	%fd103, %rd60;
	setp.gt.s32 	%p38, %r121, 23;
	setp.lt.f64 	%p39, %fd102, %fd103;
	selp.f64 	%fd104, %fd103, %fd102, %p39;
	selp.f64 	%fd105, %fd102, %fd104, %p38;
	mov.b64 	%rd61, %fd105;
	mov.b64 	{%r163, %r168}, %rd61;
	mov.b32 	%r169, 16;
	// begin inline asm
	shfl.sync.down.b32 %r162, %r163, %r169, %r170, %r171;
	// end inline asm
	// begin inline asm
	shfl.sync.down.b32 %r167, %r168, %r169, %r170, %r171;
	// end inline asm
	mov.b64 	%rd62, {%r162, %r167};
	mov.b64 	%fd106, %rd62;
	setp.gt.s32 	%p40, %r121, 15;
	setp.lt.f64 	%p41, %fd105, %fd106;
	selp.f64 	%fd52, %fd106, %fd105, %p41;
	selp.f64 	%fd374, %fd105, %fd52, %p40;
	setp.ne.s32 	%p42, %r121, 0;
	@%p42 bra 	$L__BB4_69;
	shr.u32 	%r172, %r75, 2;
	and.b32  	%r173, %r172, 248;
	mov.u32 	%r174, _ZZN3cub18CUB_300001_SM_10006detail6reduce18DeviceReduceKernelINS2_10policy_hubIdjN4cuda3__47maximumIvEEE10Policy1000EPdjS8_dNS5_3std3__410__identityEEEvT0_PT3_T1_NS0_13GridEvenShareISI_EET2_T4_E12temp_storage;
	add.s32 	%r175, %r174, %r173;
	st.shared.f64 	[%r175+8], %fd52;
$L__BB4_69:
	bar.sync 	0;
	setp.ne.s32 	%p43, %r75, 0;
	@%p43 bra 	$L__BB4_71;
	ld.shared.f64 	%fd107, [_ZZN3cub18CUB_300001_SM_10006detail6reduce18DeviceReduceKernelINS2_10policy_hubIdjN4cuda3__47maximumIvEEE10Policy1000EPdjS8_dNS5_3std3__410__identityEEEvT0_PT3_T1_NS0_13GridEvenShareISI_EET2_T4_E12temp_storage+16];
	setp.lt.f64 	%p44, %fd374, %fd107;
	selp.f64 	%fd108, %fd107, %fd374, %p44;
	ld.shared.f64 	%fd109, [_ZZN3cub18CUB_300001_SM_10006detail6reduce18DeviceReduceKernelINS2_10policy_hubIdjN4cuda3__47maximumIvEEE10Policy1000EPdjS8_dNS5_3std3__410__identityEEEvT0_PT3_T1_NS0_13GridEvenShareISI_EET2_T4_E12temp_storage+24];
	setp.lt.f64 	%p45, %fd108, %fd109;
	selp.f64 	%fd110, %fd109, %fd108, %p45;
	ld.shared.f64 	%fd111, [_ZZN3cub18CUB_300001_SM_10006detail6reduce18DeviceReduceKernelINS2_10policy_hubIdjN4cuda3__47maximumIvEEE10Policy1000EPdjS8_dNS5_3std3__410__identityEEEvT0_PT3_T1_NS0_13GridEvenShareISI_EET2_T4_E12temp_storage+32];
	setp.lt.f64 	%p46, %fd110, %fd111;
	selp.f64 	%fd112, %fd111, %fd110, %p46;
	ld.shared.f64 	%fd113, [_ZZN3cub18CUB_300001_SM_10006detail6reduce18DeviceReduceKernelINS2_10policy_hubIdjN4cuda3__47maximumIvEEE10Policy1000EPdjS8_dNS5_3std3__410__identityEEEvT0_PT3_T1_NS0_13GridEvenShareISI_EET2_T4_E12temp_storage+40];
	setp.lt.f64 	%p47, %fd112, %fd113;
	selp.f64 	%fd114, %fd113, %fd112, %p47;
	ld.shared.f64 	%fd115, [_ZZN3cub18CUB_300001_SM_10006detail6reduce18DeviceReduceKernelINS2_10policy_hubIdjN4cuda3__47maximumIvEEE10Policy1000EPdjS8_dNS5_3std3__410__identityEEEvT0_PT3_T1_NS0_13GridEvenShareISI_EET2_T4_E12temp_storage+48];
	setp.lt.f64 	%p48, %fd114, %fd115;
	selp.f64 	%fd116, %fd115, %fd114, %p48;
	ld.shared.f64 	%fd117, [_ZZN3cub18CUB_300001_SM_10006detail6reduce18DeviceReduceKernelINS2_10policy_hubIdjN4cuda3__47maximumIvEEE10Policy1000EPdjS8_dNS5_3std3__410__identityEEEvT0_PT3_T1_NS0_13GridEvenShareISI_EET2_T4_E12temp_storage+56];
	setp.lt.f64 	%p49, %fd116, %fd117;
	selp.f64 	%fd118, %fd117, %fd116, %p49;
	ld.shared.f64 	%fd119, [_ZZN3cub18CUB_300001_SM_10006detail6reduce18DeviceReduceKernelINS2_10policy_hubIdjN4cuda3__47maximumIvEEE10Policy1000EPdjS8_dNS5_3std3__410__identityEEEvT0_PT3_T1_NS0_13GridEvenShareISI_EET2_T4_E12temp_storage+64];
	setp.lt.f64 	%p50, %fd118, %fd119;
	selp.f64 	%fd374, %fd119, %fd118, %p50;
$L__BB4_71:
	mov.u32 	%r507, %tid.x;
	setp.ne.s32 	%p216, %r507, 0;
	@%p216 bra 	$L__BB4_73;
	ld.param.u64 	%rd196, [_ZN3cub18CUB_300001_SM_10006detail6reduce18DeviceReduceKernelINS2_10policy_hubIdjN4cuda3__47maximumIvEEE10Policy1000EPdjS8_dNS5_3std3__410__identityEEEvT0_PT3_T1_NS0_13GridEvenShareISI_EET2_T4__param_1];
	cvta.to.global.u64 	%rd193, %rd196;
	mul.wide.u32 	%rd194, %r3, 8;
	add.s64 	%rd195, %rd193, %rd194;
	st.global.f64 	[%rd195], %fd374;
$L__BB4_73:
	ret;

}
	// .globl	_ZN3cub18CUB_300001_SM_10006detail6reduce28DeviceReduceSingleTileKernelINS2_10policy_hubIdjN4cuda3__47maximumIvEEE10Policy1000EPdSB_iS8_ddNS5_3std3__410__identityEEEvT0_T1_T2_T3_T4_T6_
.visible .entry _ZN3cub18CUB_300001_SM_10006detail6reduce28DeviceReduceSingleTileKernelINS2_10policy_hubIdjN4cuda3__47maximumIvEEE10Policy1000EPdSB_iS8_ddNS5_3std3__410__identityEEEvT0_T1_T2_T3_T4_T6_(
	.param .u64 .ptr .align 1 _ZN3cub18CUB_300001_SM_10006detail6reduce28DeviceReduceSingleTileKernelINS2_10policy_hubIdjN4cuda3__47maximumIvEEE10Policy1000EPdSB_iS8_ddNS5_3std3__410__identityEEEvT0_T1_T2_T3_T4_T6__param_0,
	.param .u64 .ptr .align 1 _ZN3cub18CUB_300001_SM_10006detail6reduce28DeviceReduceSingleTileKernelINS2_10policy_hubIdjN4cuda3__47maximumIvEEE10Policy1000EPdSB_iS8_ddNS5_3std3__410__identityEEEvT0_T1_T2_T3_T4_T6__param_1,
	.param .u32 _ZN3cub18CUB_300001_SM_10006detail6reduce28DeviceReduceSingleTileKernelINS2_10policy_hubIdjN4cuda3__47maximumIvEEE10Policy1000EPdSB_iS8_ddNS5_3std3__410__identityEEEvT0_T1_T2_T3_T4_T6__param_2,
	.param .align 1 .b8 _ZN3cub18CUB_300001_SM_10006detail6reduce28DeviceReduceSingleTileKernelINS2_10policy_hubIdjN4cuda3__47maximumIvEEE10Policy1000EPdSB_iS8_ddNS5_3std3__410__identityEEEvT0_T1_T2_T3_T4_T6__param_3[1],
	.param .f64 _ZN3cub18CUB_300001_SM_10006detail6reduce28DeviceReduceSingleTileKernelINS2_10policy_hubIdjN4cuda3__47maximumIvEEE10Policy1000EPdSB_iS8_ddNS5_3std3__410__identityEEEvT0_T1_T2_T3_T4_T6__param_4,
	.param .align 1 .b8 _ZN3cub18CUB_300001_SM_10006detail6reduce28DeviceReduceSingleTileKernelINS2_10policy_hubIdjN4cuda3__47maximumIvEEE10Policy1000EPdSB_iS8_ddNS5_3std3__410__identityEEEvT0_T1_T2_T3_T4_T6__param_5[1]
)
.maxntid 256
.minnctapersm 1
{
	.reg .pred 	%p<220>;
	.reg .b32 	%r<472>;
	.reg .b64 	%rd<206>;
	.reg .b64 	%fd<381>;
	// demoted variable
	.shared .align 8 .b8 _ZZN3cub18CUB_300001_SM_10006detail6reduce28DeviceReduceSingleTileKernelINS2_10policy_hubIdjN4cuda3__47maximumIvEEE10Policy1000EPdSB_iS8_ddNS5_3std3__410__identityEEEvT0_T1_T2_T3_T4_T6_E12temp_storage[80];
	ld.param.u64 	%rd15, [_ZN3cub18CUB_300001_SM_10006detail6reduce28DeviceReduceSingleTileKernelINS2_10policy_hubIdjN4cuda3__47maximumIvEEE10Policy1000EPdSB_iS8_ddNS5_3std3__410__identityEEEvT0_T1_T2_T3_T4_T6__param_0];
	ld.param.u64 	%rd16, [_ZN3cub18CUB_300001_SM_10006detail6reduce28DeviceReduceSingleTileKernelINS2_10policy_hubIdjN4cuda3__47maximumIvEEE10Policy1000EPdSB_iS8_ddNS5_3std3__410__identityEEEvT0_T1_T2_T3_T4_T6__param_1];
	ld.param.u32 	%r68, [_ZN3cub18CUB_300001_SM_10006detail6reduce28DeviceReduceSingleTileKernelINS2_10policy_hubIdjN4cuda3__47maximumIvEEE10Policy1000EPdSB_iS8_ddNS5_3std3__410__identityEEEvT0_T1_T2_T3_T4_T6__param_2];
	ld.param.f64 	%fd58, [_ZN3cub18CUB_300001_SM_10006detail6reduce28DeviceReduceSingleTileKernelINS2_10policy_hubIdjN4cuda3__47maximumIvEEE10Policy1000EPdSB_iS8_ddNS5_3std3__410__identityEEEvT0_T1_T2_T3_T4_T6__param_4];
	cvta.to.global.u64 	%rd1, %rd16;
	setp.ne.s32 	%p1, %r68, 0;
	@%p1 bra 	$L__BB5_3;
	mov.u32 	%r445, %tid.x;
	setp.ne.s32 	%p219, %r445, 0;
	@%p219 bra 	$L__BB5_74;
	st.global.f64 	[%rd1], %fd58;
	bra.uni 	$L__BB5_74;
$L__BB5_3:
	and.b64  	%rd17, %rd15, 31;
	setp.ne.s64 	%p2, %rd17, 0;
	@%p2 bra 	$L__BB5_38;
	setp.gt.s32 	%p110, %r68, 2047;
	@%p110 bra 	$L__BB5_22;
	mov.u32 	%r1, %tid.x;
	setp.ge.s32 	%p159, %r1, %r68;
	mov.f64 	%fd359, 0d0000000000000000;
	mov.u32 	%r449, %r1;
	@%p159 bra 	$L__BB5_7;
	mul.wide.u32 	%rd169, %r1, 8;
	add.s64 	%rd168, %rd15, %rd169;
	// begin inline asm
	ld.global.nc.u64 %rd167, [%rd168];
	// end inline asm
	mov.b64 	%fd359, %rd167;
	add.s32 	%r449, %r1, 256;
$L__BB5_7:
	setp.ge.s32 	%p160, %r449, %r68;
	@%p160 bra 	$L__BB5_13;
	not.b32 	%r321, %r449;
	add.s32 	%r4, %r68, %r321;
	and.b32  	%r322, %r4, 768;
	setp.eq.s32 	%p161, %r322, 768;
	@%p161 bra 	$L__BB5_11;
	mul.wide.u32 	%rd170, %r449, 8;
	add.s64 	%rd202, %rd15, %rd170;
	shr.u32 	%r323, %r4, 8;
	add.s32 	%r324, %r323, 1;
	and.b32  	%r325, %r324, 3;
	neg.s32 	%r447, %r325;
$L__BB5_10:
	.pragma "nounroll";
	// begin inline asm
	ld.global.nc.u64 %rd171, [%rd202];
	// end inline asm
	mov.b64 	%fd272, %rd171;
	setp.lt.f64 	%p162, %fd359, %fd272;
	selp.f64 	%fd359, %fd272, %fd359, %p162;
	add.s32 	%r449, %r449, 256;
	add.s64 	%rd202, %rd202, 2048;
	add.s32 	%r447, %r447, 1;
	setp.ne.s32 	%p163, %r447, 0;
	@%p163 bra 	$L__BB5_10;
$L__BB5_11:
	setp.lt.u32 	%p164, %r4, 768;
	@%p164 bra 	$L__BB5_13;
$L__BB5_12:
	mul.wide.s32 	%rd181, %r449, 8;
	add.s64 	%rd174, %rd15, %rd181;
	// begin inline asm
	ld.global.nc.u64 %rd173, [%rd174];
	// end inline asm
	mov.b64 	%fd273, %rd173;
	setp.lt.f64 	%p165, %fd359, %fd273;
	selp.f64 	%fd274, %fd273, %fd359, %p165;
	add.s64 	%rd176, %rd174, 2048;
	// begin inline asm
	ld.global.nc.u64 %rd175, [%rd176];
	// end inline asm
	mov.b64 	%fd275, %rd175;
	setp.lt.f64 	%p166, %fd274, %fd275;
	selp.f64 	%fd276, %fd275, %fd274, %p166;
	add.s64 	%rd178, %rd174, 4096;
	// begin inline asm
	ld.global.nc.u64 %rd177, [%rd178];
	// end inline asm
	mov.b64 	%fd277, %rd177;
	setp.lt.f64 	%p167, %fd276, %fd277;
	selp.f64 	%fd278, %fd277, %fd276, %p167;
	add.s64 	%rd180, %rd174, 6144;
	// begin inline asm
	ld.global.nc.u64 %rd179, [%rd180];
	// end inline asm
	mov.b64 	%fd279, %rd179;
	setp.lt.f64 	%p168, %fd278, %fd279;
	selp.f64 	%fd359, %fd279, %fd278, %p168;
	add.s32 	%r449, %r449, 1024;
	setp.lt.s32 	%p169, %r449, %r68;
	@%p169 bra 	$L__BB5_12;
$L__BB5_13:
	setp.lt.s32 	%p170, %r68, 256;
	@%p170 bra 	$L__BB5_18;
	// begin inline asm
	mov.u32 %r389, %laneid;
	// end inline asm
	mov.b64 	%rd192, %fd359;
	mov.b64 	{%r391, %r396}, %rd192;
	mov.b32 	%r397, 1;
	mov.b32 	%r438, 31;
	mov.b32 	%r439, -1;
	// begin inline asm
	shfl.sync.down.b32 %r390, %r391, %r397, %r438, %r439;
	// end inline asm
	// begin inline asm
	shfl.sync.down.b32 %r395, %r396, %r397, %r438, %r439;
	// end inline asm
	mov.b64 	%rd193, {%r390, %r395};
	mov.b64 	%fd327, %rd193;
	setp.gt.s32 	%p198, %r389, 30;
	setp.lt.f64 	%p199, %fd359, %fd327;
	selp.f64 	%fd328, %fd327, %fd359, %p199;
	selp.f64 	%fd329, %fd359, %fd328, %p198;
	mov.b64 	%rd194, %fd329;
	mov.b64 	{%r401, %r406}, %rd194;
	mov.b32 	%r407, 2;
	// begin inline asm
	shfl.sync.down.b32 %r400, %r401, %r407, %r438, %r439;
	// end inline asm
	// begin inline asm
	shfl.sync.down.b32 %r405, %r406, %r407, %r438, %r439;
	// end inline asm
	mov.b64 	%rd195, {%r400, %r405};
	mov.b64 	%fd330, %rd195;
	setp.gt.s32 	%p200, %r389, 29;
	setp.lt.f64 	%p201, %fd329, %fd330;
	selp.f64 	%fd331, %fd330, %fd329, %p201;
	selp.f64 	%fd332, %fd329, %fd331, %p200;
	mov.b64 	%rd196, %fd332;
	mov.b64 	{%r411, %r416}, %rd196;
	mov.b32 	%r417, 4;
	// begin inline asm
	shfl.sync.down.b32 %r410, %r411, %r417, %r438, %r439;
	// end inline asm
	// begin inline asm
	shfl.sync.down.b32 %r415, %r416, %r417, %r438, %r439;
	// end inline asm
	mov.b64 	%rd197, {%r410, %r415};
	mov.b64 	%fd333, %rd197;
	setp.gt.s32 	%p202, %r389, 27;
	setp.lt.f64 	%p203, %fd332, %fd333;
	selp.f64 	%fd334, %fd333, %fd332, %p203;
	selp.f64 	%fd335, %fd332, %fd334, %p202;
	mov.b64 	%rd198, %fd335;
	mov.b64 	{%r421, %r426}, %rd198;
	mov.b32 	%r427, 8;
	// begin inline asm
	shfl.sync.down.b32 %r420, %r421, %r427, %r438, %r439;
	// end inline asm
	// begin inline asm
	shfl.sync.down.b32 %r425, %r426, %r427, %r438, %r439;
	// end inline asm
	mov.b64 	%rd199, {%r420, %r425};
	mov.b64 	%fd336, %rd199;
	setp.gt.s32 	%p204, %r389, 23;
	setp.lt.f64 	%p205, %fd335, %fd336;
	selp.f64 	%fd337, %fd336, %fd335, %p205;
	selp.f64 	%fd338, %fd335, %fd337, %p204;
	mov.b64 	%rd200, %fd338;
	mov.b64 	{%r431, %r436}, %rd200;
	mov.b32 	%r437, 16;
	// begin inline asm
	shfl.sync.down.b32 %r430, %r431, %r437, %r438, %r439;
	// end inline asm
	// begin inline asm
	shfl.sync.down.b32 %r435, %r436, %r437, %r438, %r439;
	// end inline asm
	mov.b64 	%rd201, {%r430, %r435};
	mov.b64 	%fd339, %rd201;
	setp.gt.s32 	%p206, %r389, 15;
	setp.lt.f64 	%p207, %fd338, %fd339;
	selp.f64 	%fd10, %fd339, %fd338, %p207;
	selp.f64 	%fd380, %fd338, %fd10, %p206;
	setp.ne.s32 	%p208, %r389, 0;
	@%p208 bra 	$L__BB5_16;
	shr.u32 	%r440, %r1, 2;
	and.b32  	%r441, %r440, 248;
	mov.u32 	%r442, _ZZN3cub18CUB_300001_SM_10006detail6reduce28DeviceReduceSingleTileKernelINS2_10policy_hubIdjN4cuda3__47maximumIvEEE10Policy1000EPdSB_iS8_ddNS5_3std3__410__identityEEEvT0_T1_T2_T3_T4_T6_E12temp_storage;
	add.s32 	%r443, %r442, %r441;
	st.shared.f64 	[%r443+8], %fd10;
$L__BB5_16:
	bar.sync 	0;
	setp.ne.s32 	%p209, %r1, 0;
	@%p209 bra 	$L__BB5_72;
	ld.shared.f64 	%fd340, [_ZZN3cub18CUB_300001_SM_10006detail6reduce28DeviceReduceSingleTileKernelINS2_10policy_hubIdjN4cuda3__47maximumIvEEE10Policy1000EPdSB_iS8_ddNS5_3std3__410__identityEEEvT0_T1_T2_T3_T4_T6_E12temp_storage+16];
	setp.lt.f64 	%p210, %fd380, %fd340;
	selp.f64 	%fd341, %fd340, %fd380, %p210;
	ld.shared.f64 	%fd342, [_ZZN3cub18CUB_300001_SM_10006detail6reduce28DeviceReduceSingleTileKernelINS2_10policy_hubIdjN4cuda3__47maximumIvEEE10Policy1000EPdSB_iS8_ddNS5_3std3__410__identityEEEvT0_T1_T2_T3_T4_T6_E12temp_storage+24];
	setp.lt.f64 	%p211, %fd341, %fd342;
	selp.f64 	%fd343, %fd342, %fd341, %p211;
	ld.shared.f64 	%fd344, [_ZZN3cub18CUB_300001_SM_10006detail6reduce28DeviceReduceSingleTileKernelINS2_10policy_hubIdjN4cuda3__47maximumIvEEE10Policy1000EPdSB_iS8_ddNS5_3std3__410__identityEEEvT0_T1_T2_T3_T4_T6_E12temp_storage+32];
	setp.lt.f64 	%p212, %fd343, %fd344;
	selp.f64 	%fd345, %fd344, %fd343, %p212;
	ld.shared.f64 	%fd346, [_ZZN3cub18CUB_300001_SM_10006detail6reduce28DeviceReduceSingleTileKernelINS2_10policy_hubIdjN4cuda3__47maximumIvEEE10Policy1000EPdSB_iS8_ddNS5_3std3__410__identityEEEvT0_T1_T2_T3_T4_T6_E12temp_storage+40];
	setp.lt.f64 	%p213, %fd345, %fd346;
	selp.f64 	%fd347, %fd346, %fd345, %p213;
	ld.shared.f64 	%fd348, [_ZZN3cub18CUB_300001_SM_10006detail6reduce28DeviceReduceSingleTileKernelINS2_10policy_hubIdjN4cuda3__47maximumIvEEE10Policy1000EPdSB_iS8_ddNS5_3std3__410__identityEEEvT0_T1_T2_T3_T4_T6_E12temp_storage+48];
	setp.lt.f64 	%p214, %fd347, %fd348;
	selp.f64 	%fd349, %fd348, %fd347, %p214;
	ld.shared.f64 	%fd350, [_ZZN3cub18CUB_300001_SM_10006detail6reduce28DeviceReduceSingleTileKernelINS2_10policy_hubIdjN4cuda3__47maximumIvEEE10Policy1000EPdSB_iS8_ddNS5_3std3__410__identityEEEvT0_T1_T2_T3_T4_T6_E12temp_storage+56];
	setp.lt.f64 	%p215, %fd349, %fd350;
	selp.f64 	%fd351, %fd350, %fd349, %p215;
	ld.shared.f64 	%fd352, [_ZZN3cub18CUB_300001_SM_10006detail6reduce28DeviceReduceSingleTileKernelINS2_10policy_hubIdjN4cuda3__47maximumIvEEE10Policy1000EPdSB_iS8_ddNS5_3std3__410__identityEEEvT0_T1_T2_T3_T4_T6_E12temp_storage+64];
	setp.lt.f64 	%p216, %fd351, %fd352;
	selp.f64 	%fd380, %fd352, %fd351, %p216;
	bra.uni 	$L__BB5_72;
$L__BB5_18:
	// begin inline asm
	mov.u32 %r326, %laneid;
	// end inline asm
	and.b32  	%r377, %r1, 992;
	add.s32 	%r378, %r377, 32;
	setp.gt.s32 	%p171, %r378, %r68;
	not.b32 	%r379, %r377;
	add.s32 	%r380, %r68, %r379;
	selp.b32 	%r375, %r380, 31, %p171;
	mov.b64 	%rd182, %fd359;
	mov.b64 	{%r328, %r333}, %rd182;
	mov.b32 	%r334, 1;
	mov.b32 	%r376, -1;
	// begin inline asm
	shfl.sync.down.b32 %r327, %r328, %r334, %r375, %r376;
	// end inline asm
	// begin inline asm
	shfl.sync.down.b32 %r332, %r333, %r334, %r375, %r376;
	// end inline asm
	mov.b64 	%rd183, {%r327, %r332};
	mov.b64 	%fd280, %rd183;
	setp.lt.s32 	%p172, %r326, %r375;
	setp.lt.f64 	%p173, %fd359, %fd280;
	selp.f64 	%fd281, %fd280, %fd359, %p173;
	selp.f64 	%fd282, %fd281, %fd359, %p172;
	mov.b64 	%rd184, %fd282;
	mov.b64 	{%r338, %r343}, %rd184;
	mov.b32 	%r344, 2;
	// begin inline asm
	shfl.sync.down.b32 %r337, %r338, %r344, %r375, %r376;
	// end inline asm
	// begin inline asm
	shfl.sync.down.b32 %r342, %r343, %r344, %r375, %r376;
	// end inline asm
	mov.b64 	%rd185, {%r337, %r342};
	mov.b64 	%fd283, %rd185;
	add.s32 	%r381, %r326, 2;
	setp.gt.s32 	%p174, %r381, %r375;
	setp.lt.f64 	%p175, %fd282, %fd283;
	selp.f64 	%fd284, %fd283, %fd282, %p175;
	selp.f64 	%fd285, %fd282, %fd284, %p174;
	mov.b64 	%rd186, %fd285;
	mov.b64 	{%r348, %r353}, %rd186;
	mov.b32 	%r354, 4;
	// begin inline asm
	shfl.sync.down.b32 %r347, %r348, %r354, %r375, %r376;
	// end inline asm
	// begin inline asm
	shfl.sync.down.b32 %r352, %r353, %r354, %r375, %r376;
	// end inline asm
	mov.b64 	%rd187, {%r347, %r352};
	mov.b64 	%fd286, %rd187;
	add.s32 	%r382, %r326, 4;
	setp.gt.s32 	%p176, %r382, %r375;
	setp.lt.f64 	%p177, %fd285, %fd286;
	selp.f64 	%fd287, %fd286, %fd285, %p177;
	selp.f64 	%fd288, %fd285, %fd287, %p176;
	mov.b64 	%rd188, %fd288;
	mov.b64 	{%r358, %r363}, %rd188;
	mov.b32 	%r364, 8;
	// begin inline asm
	shfl.sync.down.b32 %r357, %r358, %r364, %r375, %r376;
	// end inline asm
	// begin inline asm
	shfl.sync.down.b32 %r362, %r363, %r364, %r375, %r376;
	// end inline asm
	mov.b64 	%rd189, {%r357, %r362};
	mov.b64 	%fd289, %rd189;
	add.s32 	%r383, %r326, 8;
	setp.gt.s32 	%p178, %r383, %r375;
	setp.lt.f64 	%p179, %fd288, %fd289;
	selp.f64 	%fd290, %fd289, %fd288, %p179;
	selp.f64 	%fd291, %fd288, %fd290, %p178;
	mov.b64 	%rd190, %fd291;
	mov.b64 	{%r368, %r373}, %rd190;
	mov.b32 	%r374, 16;
	// begin inline asm
	shfl.sync.down.b32 %r367, %r368, %r374, %r375, %r376;
	// end inline asm
	// begin inline asm
	shfl.sync.down.b32 %r372, %r373, %r374, %r375, %r376;
	// end inline asm
	mov.b64 	%rd191, {%r367, %r372};
	mov.b64 	%fd292, %rd191;
	add.s32 	%r384, %r326, 16;
	setp.gt.s32 	%p180, %r384, %r375;
	setp.lt.f64 	%p181, %fd291, %fd292;
	selp.f64 	%fd293, %fd292, %fd291, %p181;
	selp.f64 	%fd380, %fd291, %fd293, %p180;
	setp.ne.s32 	%p182, %r326, 0;
	@%p182 bra 	$L__BB5_20;
	shr.u32 	%r385, %r1, 2;
	and.b32  	%r386, %r385, 248;
	mov.u32 	%r387, _ZZN3cub18CUB_300001_SM_10006detail6reduce28DeviceReduceSingleTileKernelINS2_10policy_hubIdjN4cuda3__47maximumIvEEE10Policy1000EPdSB_iS8_ddNS5_3std3__410__identityEEEvT0_T1_T2_T3_T4_T6_E12temp_storage;
	add.s32 	%r388, %r387, %r386;
	st.shared.f64 	[%r388+8], %fd380;
$L__BB5_20:
	bar.sync 	0;
	setp.ne.s32 	%p183, %r1, 0;
	@%p183 bra 	$L__BB5_72;
	setp.gt.s32 	%p184, %r68, 32;
	ld.shared.f64 	%fd294, [_ZZN3cub18CUB_300001_SM_10006detail6reduce28DeviceReduceSingleTileKernelINS2_10policy_hubIdjN4cuda3__47maximumIvEEE10Policy1000EPdSB_iS8_ddNS5_3std3__410__identityEEEvT0_T1_T2_T3_T4_T6_E12temp_storage+16];
	setp.lt.f64 	%p185, %fd380, %fd294;
	selp.f64 	%fd296, %fd294, %fd380, %p185;
	selp.f64 	%fd297, %fd296, %fd380, %p184;
	setp.gt.s32 	%p186, %r68, 64;
	ld.shared.f64 	%fd299, [_ZZN3cub18CUB_300001_SM_10006detail6reduce28DeviceReduceSingleTileKernelINS2_10policy_hubIdjN4cuda3__47maximumIvEEE10Policy1000EPdSB_iS8_ddNS5_3std3__410__identityEEEvT0_T1_T2_T3_T4_T6_E12temp_storage+24];
	setp.lt.f64 	%p187, %fd297, %fd299;
	selp.f64 	%fd301, %fd299, %fd297, %p187;
	selp.f64 	%fd302, %fd301, %fd297, %p186;
	setp.gt.s32 	%p188, %r68, 96;
	ld.shared.f64 	%fd304, [_ZZN3cub18CUB_300001_SM_10006detail6reduce28DeviceReduceSingleTileKernelINS2_10policy_hubIdjN4cuda3__47maximumIvEEE10Policy1000EPdSB_iS8_ddNS5_3std3__410__identityEEEvT0_T1_T2_T3_T4_T6_E12temp_storage+32];
	setp.lt.f64 	%p189, %fd302, %fd304;
	selp.f64 	%fd306, %fd304, %fd302, %p189;
	selp.f64 	%fd307, %fd306, %fd302, %p188;
	setp.gt.s32 	%p190, %r68, 128;
	ld.shared.f64 	%fd309, [_ZZN3cub18CUB_300001_SM_10006detail6reduce28DeviceReduceSingleTileKernelINS2_10policy_hubIdjN4cuda3__47maximumIvEEE10Policy1000EPdSB_iS8_ddNS5_3std3__410__identityEEEvT0_T1_T2_T3_T4_T6_E12temp_storage+40];
	setp.lt.f64 	%p191, %fd307, %fd309;
	selp.f64 	%fd311, %fd309, %fd307, %p191;
	selp.f64 	%fd312, %fd311, %fd307, %p190;
	setp.gt.s32 	%p192, %r68, 160;
	ld.shared.f64 	%fd314, [_ZZN3cub18CUB_300001_SM_10006detail6reduce28DeviceReduceSingleTileKernelINS2_10policy_hubIdjN4cuda3__47maximumIvEEE10Policy1000EPdSB_iS8_ddNS5_3std3__410__identityEEEvT0_T1_T2_T3_T4_T6_E12temp_storage+48];
	setp.lt.f64 	%p193, %fd312, %fd314;
	selp.f64 	%fd316, %fd314, %fd312, %p193;
	selp.f64 	%fd317, %fd316, %fd312, %p192;
	setp.gt.s32 	%p194, %r68, 192;
	ld.shared.f64 	%fd319, [_ZZN3cub18CUB_300001_SM_10006detail6reduce28DeviceReduceSingleTileKernelINS2_10policy_hubIdjN4cuda3__47maximumIvEEE10Policy1000EPdSB_iS8_ddNS5_3std3__410__identityEEEvT0_T1_T2_T3_T4_T6_E12temp_storage+56];
	setp.lt.f64 	%p195, %fd317, %fd319;
	selp.f64 	%fd321, %fd319, %fd317, %p195;
	selp.f64 	%fd322, %fd321, %fd317, %p194;
	setp.gt.s32 	%p196, %r68, 224;
	ld.shared.f64 	%fd324, [_ZZN3cub18CUB_300001_SM_10006detail6reduce28DeviceReduceSingleTileKernelINS2_10policy_hubIdjN4cuda3__47maximumIvEEE10Policy1000EPdSB_iS8_ddNS5_3std3__410__identityEEEvT0_T1_T2_T3_T4_T6_E12temp_storage+64];
	setp.lt.f64 	%p197, %fd322, %fd324;
	selp.f64 	%fd326, %fd324, %fd322, %p197;
	selp.f64 	%fd380, %fd326, %fd322, %p196;
	bra.uni 	$L__BB5_72;
$L__BB5_22:
	mov.u32 	%r13, %tid.x;
	shl.b32 	%r14, %r13, 2;
	mul.wide.u32 	%rd126, %r14, 8;
	add.s64 	%rd116, %rd15, %rd126;
	// begin inline asm
	ld.global.nc.v2.u64 {%rd114, %rd115}, [%rd116];
	// end inline asm
	add.s64 	%rd119, %rd116, 16;
	// begin inline asm
	ld.global.nc.v2.u64 {%rd117, %rd118}, [%rd119];
	// end inline asm
	mov.b64 	%fd206, %rd114;
	mov.b64 	%fd207, %rd115;
	mov.b64 	%fd208, %rd117;
	mov.b64 	%fd209, %rd118;
	add.s64 	%rd122, %rd116, 8192;
	// begin inline asm
	ld.global.nc.v2.u64 {%rd120, %rd121}, [%rd122];
	// end inline asm
	add.s64 	%rd125, %rd116, 8208;
	// begin inline asm
	ld.global.nc.v2.u64 {%rd123, %rd124}, [%rd125];
	// end inline asm
	mov.b64 	%fd210, %rd120;
	mov.b64 	%fd211, %rd121;
	mov.b64 	%fd212, %rd123;
	mov.b64 	%fd213, %rd124;
	setp.lt.f64 	%p111, %fd206, %fd207;
	selp.f64 	%fd214, %fd207, %fd206, %p111;
	setp.lt.f64 	%p112, %fd214, %fd208;
	selp.f64 	%fd215, %fd208, %fd214, %p112;
	setp.lt.f64 	%p113, %fd215, %fd209;
	selp.f64 	%fd216, %fd209, %fd215, %p113;
	setp.lt.f64 	%p114, %fd216, %fd210;
	selp.f64 	%fd217, %fd210, %fd216, %p114;
	setp.lt.f64 	%p115, %fd217, %fd211;
	selp.f64 	%fd218, %fd211, %fd217, %p115;
	setp.lt.f64 	%p116, %fd218, %fd212;
	selp.f64 	%fd219, %fd212, %fd218, %p116;
	setp.lt.f64 	%p117, %fd219, %fd213;
	selp.f64 	%fd366, %fd213, %fd219, %p117;
	setp.lt.u32 	%p118, %r68, 4096;
	mov.b32 	%r452, 2048;
	@%p118 bra 	$L__BB5_26;
	add.s32 	%r15, %r68, -2048;
	mov.b32 	%r452, 2048;
$L__BB5_24:
	add.s32 	%r258, %r452, %r14;
	mul.wide.u32 	%rd139, %r258, 8;
	add.s64 	%rd129, %rd15, %rd139;
	// begin inline asm
	ld.global.nc.v2.u64 {%rd127, %rd128}, [%rd129];
	// end inline asm
	add.s64 	%rd132, %rd129, 16;
	// begin inline asm
	ld.global.nc.v2.u64 {%rd130, %rd131}, [%rd132];
	// end inline asm
	mov.b64 	%fd220, %rd127;
	mov.b64 	%fd221, %rd128;
	mov.b64 	%fd222, %rd130;
	mov.b64 	%fd223, %rd131;
	add.s64 	%rd135, %rd129, 8192;
	// begin inline asm
	ld.global.nc.v2.u64 {%rd133, %rd134}, [%rd135];
	// end inline asm
	add.s64 	%rd138, %rd129, 8208;
	// begin inline asm
	ld.global.nc.v2.u64 {%rd136, %rd137}, [%rd138];
	// end inline asm
	mov.b64 	%fd224, %rd133;
	mov.b64 	%fd225, %rd134;
	mov.b64 	%fd226, %rd136;
	mov.b64 	%fd227, %rd137;
	setp.lt.f64 	%p119, %fd366, %fd220;
	selp.f64 	%fd228, %fd220, %fd366, %p119;
	setp.lt.f64 	%p120, %fd228, %fd221;
	selp.f64 	%fd229, %fd221, %fd228, %p120;
	setp.lt.f64 	%p121, %fd229, %fd222;
	selp.f64 	%fd230, %fd222, %fd229, %p121;
	setp.lt.f64 	%p122, %fd230, %fd223;
	selp.f64 	%fd231, %fd223, %fd230, %p122;
	setp.lt.f64 	%p123, %fd231, %fd224;
	selp.f64 	%fd232, %fd224, %fd231, %p123;
	setp.lt.f64 	%p124, %fd232, %fd225;
	selp.f64 	%fd233, %fd225, %fd232, %p124;
	setp.lt.f64 	%p125, %fd233, %fd226;
	selp.f64 	%fd234, %fd226, %fd233, %p125;
	setp.lt.f64 	%p126, %fd234, %fd227;
	selp.f64 	%fd366, %fd227, %fd234, %p126;
	sub.s32 	%r259, %r68, %r452;
	setp.lt.s32 	%p127, %r259, 2048;
	@%p127 bra 	$L__BB5_34;
	add.s32 	%r452, %r452, 2048;
	setp.le.s32 	%p128, %r452, %r15;
	@%p128 bra 	$L__BB5_24;
$L__BB5_26:
	setp.le.s32 	%p129, %r68, %r452;
	@%p129 bra 	$L__BB5_34;
	sub.s32 	%r19, %r68, %r452;
	setp.ge.s32 	%p130, %r13, %r19;
	@%p130 bra 	$L__BB5_34;
	not.b32 	%r260, %r13;
	add.s32 	%r261, %r68, %r260;
	sub.s32 	%r20, %r261, %r452;
	and.b32  	%r262, %r20, 768;
	setp.eq.s32 	%p131, %r262, 768;
	mov.u32 	%r456, %r13;
	@%p131 bra 	$L__BB5_31;
	add.s32 	%r454, %r13, %r452;
	shr.u32 	%r263, %r20, 8;
	add.s32 	%r264, %r263, 1;
	and.b32  	%r265, %r264, 3;
	neg.s32 	%r453, %r265;
	mov.u32 	%r456, %r13;
$L__BB5_30:
	.pragma "nounroll";
	mul.wide.u32 	%rd142, %r454, 8;
	add.s64 	%rd141, %rd15, %rd142;
	// begin inline asm
	ld.global.nc.u64 %rd140, [%rd141];
	// end inline asm
	mov.b64 	%fd236, %rd140;
	setp.lt.f64 	%p132, %fd366, %fd236;
	selp.f64 	%fd366, %fd236, %fd366, %p132;
	add.s32 	%r456, %r456, 256;
	add.s32 	%r454, %r454, 256;
	add.s32 	%r453, %r453, 1;
	setp.ne.s32 	%p133, %r453, 0;
	@%p133 bra 	$L__BB5_30;
$L__BB5_31:
	setp.lt.u32 	%p134, %r20, 768;
	@%p134 bra 	$L__BB5_34;
	cvt.u64.u32 	%rd143, %r456;
	cvt.u64.u32 	%rd144, %r452;
	add.s64 	%rd145, %rd143, %rd144;
	shl.b64 	%rd146, %rd145, 3;
	add.s64 	%rd147, %rd146, %rd15;
	add.s64 	%rd203, %rd147, 4096;
	add.s32 	%r457, %r456, %r452;
$L__BB5_33:
	mul.wide.u32 	%rd156, %r457, 8;
	add.s64 	%rd149, %rd15, %rd156;
	// begin inline asm
	ld.global.nc.u64 %rd148, [%rd149];
	// end inline asm
	mov.b64 	%fd237, %rd148;
	setp.lt.f64 	%p135, %fd366, %fd237;
	selp.f64 	%fd238, %fd237, %fd366, %p135;
	add.s64 	%rd151, %rd203, -2048;
	// begin inline asm
	ld.global.nc.u64 %rd150, [%rd151];
	// end inline asm
	mov.b64 	%fd239, %rd150;
	setp.lt.f64 	%p136, %fd238, %fd239;
	selp.f64 	%fd240, %fd239, %fd238, %p136;
	// begin inline asm
	ld.global.nc.u64 %rd152, [%rd203];
	// end inline asm
	mov.b64 	%fd241, %rd152;
	setp.lt.f64 	%p137, %fd240, %fd241;
	selp.f64 	%fd242, %fd241, %fd240, %p137;
	add.s64 	%rd155, %rd203, 2048;
	// begin inline asm
	ld.global.nc.u64 %rd154, [%rd155];
	// end inline asm
	mov.b64 	%fd243, %rd154;
	setp.lt.f64 	%p138, %fd242, %fd243;
	selp.f64 	%fd366, %fd243, %fd242, %p138;
	add.s32 	%r456, %r456, 1024;
	add.s64 	%rd203, %rd203, 8192;
	add.s32 	%r457, %r457, 1024;
	setp.lt.s32 	%p139, %r456, %r19;
	@%p139 bra 	$L__BB5_33;
$L__BB5_34:
	// begin inline asm
	mov.u32 %r266, %laneid;
	// end inline asm
	mov.b64 	%rd157, %fd366;
	mov.b64 	{%r268, %r273}, %rd157;
	mov.b32 	%r274, 1;
	mov.b32 	%r315, 31;
	mov.b32 	%r316, -1;
	// begin inline asm
	shfl.sync.down.b32 %r267, %r268, %r274, %r315, %r316;
	// end inline asm
	// begin inline asm
	shfl.sync.down.b32 %r272, %r273, %r274, %r315, %r316;
	// end inline asm
	mov.b64 	%rd158, {%r267, %r272};
	mov.b64 	%fd244, %rd158;
	setp.gt.s32 	%p140, %r266, 30;
	setp.lt.f64 	%p141, %fd366, %fd244;
	selp.f64 	%fd245, %fd244, %fd366, %p141;
	selp.f64 	%fd246, %fd366, %fd245, %p140;
	mov.b64 	%rd159, %fd246;
	mov.b64 	{%r278, %r283}, %rd159;
	mov.b32 	%r284, 2;
	// begin inline asm
	shfl.sync.down.b32 %r277, %r278, %r284, %r315, %r316;
	// end inline asm
	// begin inline asm
	shfl.sync.down.b32 %r282, %r283, %r284, %r315, %r316;
	// end inline asm
	mov.b64 	%rd160, {%r277, %r282};
	mov.b64 	%fd247, %rd160;
	setp.gt.s32 	%p142, %r266, 29;
	setp.lt.f64 	%p143, %fd246, %fd247;
	selp.f64 	%fd248, %fd247, %fd246, %p143;
	selp.f64 	%fd249, %fd246, %fd248, %p142;
	mov.b64 	%rd161, %fd249;
	mov.b64 	{%r288, %r293}, %rd161;
	mov.b32 	%r294, 4;
	// begin inline asm
	shfl.sync.down.b32 %r287, %r288, %r294, %r315, %r316;
	// end inline asm
	// begin inline asm
	shfl.sync.down.b32 %r292, %r293, %r294, %r315, %r316;
	// end inline asm
	mov.b64 	%rd162, {%r287, %r292};
	mov.b64 	%fd250, %rd162;
	setp.gt.s32 	%p144, %r266, 27;
	setp.lt.f64 	%p145, %fd249, %fd250;
	selp.f64 	%fd251, %fd250, %fd249, %p145;
	selp.f64 	%fd252, %fd249, %fd251, %p144;
	mov.b64 	%rd163, %fd252;
	mov.b64 	{%r298, %r303}, %rd163;
	mov.b32 	%r304, 8;
	// begin inline asm
	shfl.sync.down.b32 %r297, %r298, %r304, %r315, %r316;
	// end inline asm
	// begin inline asm
	shfl.sync.down.b32 %r302, %r303, %r304, %r315, %r316;
	// end inline asm
	mov.b64 	%rd164, {%r297, %r302};
	mov.b64 	%fd253, %rd164;
	setp.gt.s32 	%p146, %r266, 23;
	setp.lt.f64 	%p147, %fd252, %fd253;
	selp.f64 	%fd254, %fd253, %fd252, %p147;
	selp.f64 	%fd255, %fd252, %fd254, %p146;
	mov.b64 	%rd165, %fd255;
	mov.b64 	{%r308, %r313}, %rd165;
	mov.b32 	%r314, 16;
	// begin inline asm
	shfl.sync.down.b32 %r307, %r308, %r314, %r315, %r316;
	// end inline asm
	// begin inline asm
	shfl.sync.down.b32 %r312, %r313, %r314, %r315, %r316;
	// end inline asm
	mov.b64 	%rd166, {%r307, %r312};
	mov.b64 	%fd256, %rd166;
	setp.gt.s32 	%p148, %r266, 15;
	setp.lt.f64 	%p149, %fd255, %fd256;
	selp.f64 	%fd26, %fd256, %fd255, %p149;
	selp.f64 	%fd380, %fd255, %fd26, %p148;
	setp.ne.s32 	%p150, %r266, 0;
	@%p150 bra 	$L__BB5_36;
	shr.u32 	%r317, %r13, 2;
	and.b32  	%r318, %r317, 248;
	mov.u32 	%r319, _ZZN3cub18CUB_300001_SM_10006detail6reduce28DeviceReduceSingleTileKernelINS2_10policy_hubIdjN4cuda3__47maximumIvEEE10Policy1000EPdSB_iS8_ddNS5_3std3__410__identityEEEvT0_T1_T2_T3_T4_T6_E12temp_storage;
	add.s32 	%r320, %r319, %r318;
	st.shared.f64 	[%r320+8], %fd26;
$L__BB5_36:
	bar.sync 	0;
	setp.ne.s32 	%p151, %r13, 0;
	@%p151 bra 	$L__BB5_72;
	ld.shared.f64 	%fd257, [_ZZN3cub18CUB_300001_SM_10006detail6reduce28DeviceReduceSingleTileKernelINS2_10policy_hubIdjN4cuda3__47maximumIvEEE10Policy1000EPdSB_iS8_ddNS5_3std3__410__identityEEEvT0_T1_T2_T3_T4_T6_E12temp_storage+16];
	setp.lt.f64 	%p152, %fd380, %fd257;
	selp.f64 	%fd258, %fd257, %fd380, %p152;
	ld.shared.f64 	%fd259, [_ZZN3cub18CUB_300001_SM_10006detail6reduce28DeviceReduceSingleTileKernelINS2_10policy_hubIdjN4cuda3__47maximumIvEEE10Policy1000EPdSB_iS8_ddNS5_3std3__410__identityEEEvT0_T1_T2_T3_T4_T6_E12temp_storage+24];
	setp.lt.f64 	%p153, %fd258, %fd259;
	selp.f64 	%fd260, %fd259, %fd258, %p153;
	ld.shared.f64 	%fd261, [_ZZN3cub18CUB_300001_SM_10006detail6reduce28DeviceReduceSingleTileKernelINS2_10policy_hubIdjN4cuda3__47maximumIvEEE10Policy1000EPdSB_iS8_ddNS5_3std3__410__identityEEEvT0_T1_T2_T3_T4_T6_E12temp_storage+32];
	setp.lt.f64 	%p154, %fd260, %fd261;
	selp.f64 	%fd262, %fd261, %fd260, %p154;
	ld.shared.f64 	%fd263, [_ZZN3cub18CUB_300001_SM_10006detail6reduce28DeviceReduceSingleTileKernelINS2_10policy_hubIdjN4cuda3__47maximumIvEEE10Policy1000EPdSB_iS8_ddNS5_3std3__410__identityEEEvT0_T1_T2_T3_T4_T6_E12temp_storage+40];
	setp.lt.f64 	%p155, %fd262, %fd263;
	selp.f64 	%fd264, %fd263, %fd262, %p155;
	ld.shared.f64 	%fd265, [_ZZN3cub18CUB_300001_SM_10006detail6reduce28DeviceReduceSingleTileKernelINS2_10policy_hubIdjN4cuda3__47maximumIvEEE10Policy1000EPdSB_iS8_ddNS5_3std3__410__identityEEEvT0_T1_T2_T3_T4_T6_E12temp_storage+48];
	setp.lt.f64 	%p156, %fd264, %fd265;
	selp.f64 	%fd266, %fd265, %fd264, %p156;
	ld.shared.f64 	%fd267, [_ZZN3cub18CUB_300001_SM_10006detail6reduce28DeviceReduceSingleTileKernelINS2_10policy_hubIdjN4cuda3__47maximumIvEEE10Policy1000EPdSB_iS8_ddNS5_3std3__410__identityEEEvT0_T1_T2_T3_T4_T6_E12temp_storage+56];
	setp.lt.f64 	%p157, %fd266, %fd267;
	selp.f64 	%fd268, %fd267, %fd266, %p157;
	ld.shared.f64 	%fd269, [_ZZN3cub18CUB_300001_SM_10006detail6reduce28DeviceReduceSingleTileKernelINS2_10policy_hubIdjN4cuda3__47maximumIvEEE10Policy1000EPdSB_iS8_ddNS5_3std3__410__identityEEEvT0_T1_T2_T3_T4_T6_E12temp_storage+64];
	setp.lt.f64 	%p158, %fd268, %fd269;
	selp.f64 	%fd380, %fd269, %fd268, %p158;
	bra.uni 	$L__BB5_72;
$L__BB5_38:
	setp.gt.s32 	%p3, %r68, 2047;
	@%p3 bra 	$L__BB5_56;
	mov.u32 	%r35, %tid.x;
	setp.ge.s32 	%p52, %r35, %r68;
	mov.f64 	%fd372, 0d0000000000000000;
	mov.u32 	%r462, %r35;
	@%p52 bra 	$L__BB5_41;
	mul.wide.u32 	%rd81, %r35, 8;
	add.s64 	%rd80, %rd15, %rd81;
	// begin inline asm
	ld.global.nc.u64 %rd79, [%rd80];
	// end inline asm
	mov.b64 	%fd372, %rd79;
	add.s32 	%r462, %r35, 256;
$L__BB5_41:
	setp.ge.s32 	%p53, %r462, %r68;
	@%p53 bra 	$L__BB5_47;
	not.b32 	%r133, %r462;
	add.s32 	%r38, %r68, %r133;
	and.b32  	%r134, %r38, 768;
	setp.eq.s32 	%p54, %r134, 768;
	@%p54 bra 	$L__BB5_45;
	mul.wide.u32 	%rd82, %r462, 8;
	add.s64 	%rd204, %rd15, %rd82;
	shr.u32 	%r135, %r38, 8;
	add.s32 	%r136, %r135, 1;
	and.b32  	%r137, %r136, 3;
	neg.s32 	%r460, %r137;
$L__BB5_44:
	.pragma "nounroll";
	// begin inline asm
	ld.global.nc.u64 %rd83, [%rd204];
	// end inline asm
	mov.b64 	%fd125, %rd83;
	setp.lt.f64 	%p55, %fd372, %fd125;
	selp.f64 	%fd372, %fd125, %fd372, %p55;
	add.s32 	%r462, %r462, 256;
	add.s64 	%rd204, %rd204, 2048;
	add.s32 	%r460, %r460, 1;
	setp.ne.s32 	%p56, %r460, 0;
	@%p56 bra 	$L__BB5_44;
$L__BB5_45:
	setp.lt.u32 	%p57, %r38, 768;
	@%p57 bra 	$L__BB5_47;
$L__BB5_46:
	mul.wide.s32 	%rd93, %r462, 8;
	add.s64 	%rd86, %rd15, %rd93;
	// begin inline asm
	ld.global.nc.u64 %rd85, [%rd86];
	// end inline asm
	mov.b64 	%fd126, %rd85;
	setp.lt.f64 	%p58, %fd372, %fd126;
	selp.f64 	%fd127, %fd126, %fd372, %p58;
	add.s64 	%rd88, %rd86, 2048;
	// begin inline asm
	ld.global.nc.u64 %rd87, [%rd88];
	// end inline asm
	mov.b64 	%fd128, %rd87;
	setp.lt.f64 	%p59, %fd127, %fd128;
	selp.f64 	%fd129, %fd128, %fd127, %p59;
	add.s64 	%rd90, %rd86, 4096;
	// begin inline asm
	ld.global.nc.u64 %rd89, [%rd90];
	// end inline asm
	mov.b64 	%fd130, %rd89;
	setp.lt.f64 	%p60, %fd129, %fd130;
	selp.f64 	%fd131, %fd130, %fd129, %p60;
	add.s64 	%rd92, %rd86, 6144;
	// begin inline asm
	ld.global.nc.u64 %rd91, [%rd92];
	// end inline asm
	mov.b64 	%fd132, %rd91;
	setp.lt.f64 	%p61, %fd131, %fd132;
	selp.f64 	%fd372, %fd132, %fd131, %p61;
	add.s32 	%r462, %r462, 1024;
	setp.lt.s32 	%p62, %r462, %r68;
	@%p62 bra 	$L__BB5_46;
$L__BB5_47:
	setp.lt.s32 	%p63, %r68, 256;
	@%p63 bra 	$L__BB5_52;
	// begin inline asm
	mov.u32 %r201, %laneid;
	// end inline asm
	mov.b64 	%rd104, %fd372;
	mov.b64 	{%r203, %r208}, %rd104;
	mov.b32 	%r209, 1;
	mov.b32 	%r250, 31;
	mov.b32 	%r251, -1;
	// begin inline asm
	shfl.sync.down.b32 %r202, %r203, %r209, %r250, %r251;
	// end inline asm
	// begin inline asm
	shfl.sync.down.b32 %r207, %r208, %r209, %r250, %r251;
	// end inline asm
	mov.b64 	%rd105, {%r202, %r207};
	mov.b64 	%fd180, %rd105;
	setp.gt.s32 	%p91, %r201, 30;
	setp.lt.f64 	%p92, %fd372, %fd180;
	selp.f64 	%fd181, %fd180, %fd372, %p92;
	selp.f64 	%fd182, %fd372, %fd181, %p91;
	mov.b64 	%rd106, %fd182;
	mov.b64 	{%r213, %r218}, %rd106;
	mov.b32 	%r219, 2;
	// begin inline asm
	shfl.sync.down.b32 %r212, %r213, %r219, %r250, %r251;
	// end inline asm
	// begin inline asm
	shfl.sync.down.b32 %r217, %r218, %r219, %r250, %r251;
	// end inline asm
	mov.b64 	%rd107, {%r212, %r217};
	mov.b64 	%fd183, %rd107;
	setp.gt.s32 	%p93, %r201, 29;
	setp.lt.f64 	%p94, %fd182, %fd183;
	selp.f64 	%fd184, %fd183, %fd182, %p94;
	selp.f64 	%fd185, %fd182, %fd184, %p93;
	mov.b64 	%rd108, %fd185;
	mov.b64 	{%r223, %r228}, %rd108;
	mov.b32 	%r229, 4;
	// begin inline asm
	shfl.sync.down.b32 %r222, %r223, %r229, %r250, %r251;
	// end inline asm
	// begin inline asm
	shfl.sync.down.b32 %r227, %r228, %r229, %r250, %r251;
	// end inline asm
	mov.b64 	%rd109, {%r222, %r227};
	mov.b64 	%fd186, %rd109;
	setp.gt.s32 	%p95, %r201, 27;
	setp.lt.f64 	%p96, %fd185, %fd186;
	selp.f64 	%fd187, %fd186, %fd185, %p96;
	selp.f64 	%fd188, %fd185, %fd187, %p95;
	mov.b64 	%rd110, %fd188;
	mov.b64 	{%r233, %r238}, %rd110;
	mov.b32 	%r239, 8;
	// begin inline asm
	shfl.sync.down.b32 %r232, %r233, %r239, %r250, %r251;
	// end inline asm
	// begin inline asm
	shfl.sync.down.b32 %r237, %r238, %r239, %r250, %r251;
	// end inline asm
	mov.b64 	%rd111, {%r232, %r237};
	mov.b64 	%fd189, %rd111;
	setp.gt.s32 	%p97, %r201, 23;
	setp.lt.f64 	%p98, %fd188, %fd189;
	selp.f64 	%fd190, %fd189, %fd188, %p98;
	selp.f64 	%fd191, %fd188, %fd190, %p97;
	mov.b64 	%rd112, %fd191;
	mov.b64 	{%r243, %r248}, %rd112;
	mov.b32 	%r249, 16;
	// begin inline asm
	shfl.sync.down.b32 %r242, %r243, %r249, %r250, %r251;
	// end inline asm
	// begin inline asm
	shfl.sync.down.b32 %r247, %r248, %r249, %r250, %r251;
	// end inline asm
	mov.b64 	%rd113, {%r242, %r247};
	mov.b64 	%fd192, %rd113;
	setp.gt.s32 	%p99, %r201, 15;
	setp.lt.f64 	%p100, %fd191, %fd192;
	selp.f64 	%fd38, %fd192, %fd191, %p100;
	selp.f64 	%fd380, %fd191, %fd38, %p99;
	setp.ne.s32 	%p101, %r201, 0;
	@%p101 bra 	$L__BB5_50;
	shr.u32 	%r252, %r35, 2;
	and.b32  	%r253, %r252, 248;
	mov.u32 	%r254, _ZZN3cub18CUB_300001_SM_10006detail6reduce28DeviceReduceSingleTileKernelINS2_10policy_hubIdjN4cuda3__47maximumIvEEE10Policy1000EPdSB_iS8_ddNS5_3std3__410__identityEEEvT0_T1_T2_T3_T4_T6_E12temp_storage;
	add.s32 	%r255, %r254, %r253;
	st.shared.f64 	[%r255+8], %fd38;
$L__BB5_50:
	bar.sync 	0;
	setp.ne.s32 	%p102, %r35, 0;
	@%p102 bra 	$L__BB5_72;
	ld.shared.f64 	%fd193, [_ZZN3cub18CUB_300001_SM_10006detail6reduce28DeviceReduceSingleTileKernelINS2_10policy_hubIdjN4cuda3__47maximumIvEEE10Policy1000EPdSB_iS8_ddNS5_3std3__410__identityEEEvT0_T1_T2_T3_T4_T6_E12temp_storage+16];
	setp.lt.f64 	%p103, %fd380, %fd193;
	selp.f64 	%fd194, %fd193, %fd380, %p103;
	ld.shared.f64 	%fd195, [_ZZN3cub18CUB_300001_SM_10006detail6reduce28DeviceReduceSingleTileKernelINS2_10policy_hubIdjN4cuda3__47maximumIvEEE10Policy1000EPdSB_iS8_ddNS5_3std3__410__identityEEEvT0_T1_T2_T3_T4_T6_E12temp_storage+24];
	setp.lt.f64 	%p104, %fd194, %fd195;
	selp.f64 	%fd196, %fd195, %fd194, %p104;
	ld.shared.f64 	%fd197, [_ZZN3cub18CUB_300001_SM_10006detail6reduce28DeviceReduceSingleTileKernelINS2_10policy_hubIdjN4cuda3__47maximumIvEEE10Policy1000EPdSB_iS8_ddNS5_3std3__410__identityEEEvT0_T1_T2_T3_T4_T6_E12temp_storage+32];
	setp.lt.f64 	%p105, %fd196, %fd197;
	selp.f64 	%fd198, %fd197, %fd196, %p105;
	ld.shared.f64 	%fd199, [_ZZN3cub18CUB_300001_SM_10006detail6reduce28DeviceReduceSingleTileKernelINS2_10policy_hubIdjN4cuda3__47maximumIvEEE10Policy1000EPdSB_iS8_ddNS5_3std3__410__identityEEEvT0_T1_T2_T3_T4_T6_E12temp_storage+40];
	setp.lt.f64 	%p106, %fd198, %fd199;
	selp.f64 	%fd200, %fd199, %fd198, %p106;
	ld.shared.f64 	%fd201, [_ZZN3cub18CUB_300001_SM_10006detail6reduce28DeviceReduceSingleTileKernelINS2_10policy_hubIdjN4cuda3__47maximumIvEEE10Policy1000EPdSB_iS8_ddNS5_3std3__410__identityEEEvT0_T1_T2_T3_T4_T6_E12temp_storage+48];
	setp.lt.f64 	%p107, %fd200, %fd201;
	selp.f64 	%fd202, %fd201, %fd200, %p107;
	ld.shared.f64 	%fd203, [_ZZN3cub18CUB_300001_SM_10006detail6reduce28DeviceReduceSingleTileKernelINS2_10policy_hubIdjN4cuda3__47maximumIvEEE10Policy1000EPdSB_iS8_ddNS5_3std3__410__identityEEEvT0_T1_T2_T3_T4_T6_E12temp_storage+56];
	setp.lt.f64 	%p108, %fd202, %fd203;
	selp.f64 	%fd204, %fd203, %fd202, %p108;
	ld.shared.f64 	%fd205, [_ZZN3cub18CUB_300001_SM_10006detail6reduce28DeviceReduceSingleTileKernelINS2_10policy_hubIdjN4cuda3__47maximumIvEEE10Policy1000EPdSB_iS8_ddNS5_3std3__410__identityEEEvT0_T1_T2_T3_T4_T6_E12temp_storage+64];
	setp.lt.f64 	%p109, %fd204, %fd205;
	selp.f64 	%fd380, %fd205, %fd204, %p109;
	bra.uni 	$L__BB5_72;
$L__BB5_52:
	// begin inline asm
	mov.u32 %r138, %laneid;
	// end inline asm
	and.b32  	%r189, %r35, 992;
	add.s32 	%r190, %r189, 32;
	setp.gt.s32 	%p64, %r190, %r68;
	not.b32 	%r191, %r189;
	add.s32 	%r192, %r68, %r191;
	selp.b32 	%r187, %r192, 31, %p64;
	mov.b64 	%rd94, %fd372;
	mov.b64 	{%r140, %r145}, %rd94;
	mov.b32 	%r146, 1;
	mov.b32 	%r188, -1;
	// begin inline asm
	shfl.sync.down.b32 %r139, %r140, %r146, %r187, %r188;
	// end inline asm
	// begin inline asm
	shfl.sync.down.b32 %r144, %r145, %r146, %r187, %r188;
	// end inline asm
	mov.b64 	%rd95, {%r139, %r144};
	mov.b64 	%fd133, %rd95;
	setp.lt.s32 	%p65, %r138, %r187;
	setp.lt.f64 	%p66, %fd372, %fd133;
	selp.f64 	%fd134, %fd133, %fd372, %p66;
	selp.f64 	%fd135, %fd134, %fd372, %p65;
	mov.b64 	%rd96, %fd135;
	mov.b64 	{%r150, %r155}, %rd96;
	mov.b32 	%r156, 2;
	// begin inline asm
	shfl.sync.down.b32 %r149, %r150, %r156, %r187, %r188;
	// end inline asm
	// begin inline asm
	shfl.sync.down.b32 %r154, %r155, %r156, %r187, %r188;
	// end inline asm
	mov.b64 	%rd97, {%r149, %r154};
	mov.b64 	%fd136, %rd97;
	add.s32 	%r193, %r138, 2;
	setp.gt.s32 	%p67, %r193, %r187;
	setp.lt.f64 	%p68, %fd135, %fd136;
	selp.f64 	%fd137, %fd136, %fd135, %p68;
	selp.f64 	%fd138, %fd135, %fd137, %p67;
	mov.b64 	%rd98, %fd138;
	mov.b64 	{%r160, %r165}, %rd98;
	mov.b32 	%r166, 4;
	// begin inline asm
	shfl.sync.down.b32 %r159, %r160, %r166, %r187, %r188;
	// end inline asm
	// begin inline asm
	shfl.sync.down.b32 %r164, %r165, %r166, %r187, %r188;
	// end inline asm
	mov.b64 	%rd99, {%r159, %r164};
	mov.b64 	%fd139, %rd99;
	add.s32 	%r194, %r138, 4;
	setp.gt.s32 	%p69, %r194, %r187;
	setp.lt.f64 	%p70, %fd138, %fd139;
	selp.f64 	%fd140, %fd139, %fd138, %p70;
	selp.f64 	%fd141, %fd138, %fd140, %p69;
	mov.b64 	%rd100, %fd141;
	mov.b64 	{%r170, %r175}, %rd100;
	mov.b32 	%r176, 8;
	// begin inline asm
	shfl.sync.down.b32 %r169, %r170, %r176, %r187, %r188;
	// end inline asm
	// begin inline asm
	shfl.sync.down.b32 %r174, %r175, %r176, %r187, %r188;
	// end inline asm
	mov.b64 	%rd101, {%r169, %r174};
	mov.b64 	%fd142, %rd101;
	add.s32 	%r195, %r138, 8;
	setp.gt.s32 	%p71, %r195, %r187;
	setp.lt.f64 	%p72, %fd141, %fd142;
	selp.f64 	%fd143, %fd142, %fd141, %p72;
	selp.f64 	%fd144, %fd141, %fd143, %p71;
	mov.b64 	%rd102, %fd144;
	mov.b64 	{%r180, %r185}, %rd102;
	mov.b32 	%r186, 16;
	// begin inline asm
	shfl.sync.down.b32 %r179, %r180, %r186, %r187, %r188;
	// end inline asm
	// begin inline asm
	shfl.sync.down.b32 %r184, %r185, %r186, %r187, %r188;
	// end inline asm
	mov.b64 	%rd103, {%r179, %r184};
	mov.b64 	%fd145, %rd103;
	add.s32 	%r196, %r138, 16;
	setp.gt.s32 	%p73, %r196, %r187;
	setp.lt.f64 	%p74, %fd144, %fd145;
	selp.f64 	%fd146, %fd145, %fd144, %p74;
	selp.f64 	%fd380, %fd144, %fd146, %p73;
	setp.ne.s32 	%p75, %r138, 0;
	@%p75 bra 	$L__BB5_54;
	shr.u32 	%r197, %r35, 2;
	and.b32  	%r198, %r197, 248;
	mov.u32 	%r199, _ZZN3cub18CUB_300001_SM_10006detail6reduce28DeviceReduceSingleTileKernelINS2_10policy_hubIdjN4cuda3__47maximumIvEEE10Policy1000EPdSB_iS8_ddNS5_3std3__410__identityEEEvT0_T1_T2_T3_T4_T6_E12temp_storage;
	add.s32 	%r200, %r199, %r198;
	st.shared.f64 	[%r200+8], %fd380;
$L__BB5_54:
	bar.sync 	0;
	setp.ne.s32 	%p76, %r35, 0;
	@%p76 bra 	$L__BB5_72;
	setp.gt.s32 	%p77, %r68, 32;
	ld.shared.f64 	%fd147, [_ZZN3cub18CUB_300001_SM_10006detail6reduce28DeviceReduceSingleTileKernelINS2_10policy_hubIdjN4cuda3__47maximumIvEEE10Policy1000EPdSB_iS8_ddNS5_3std3__410__identityEEEvT0_T1_T2_T3_T4_T6_E12temp_storage+16];
	setp.lt.f64 	%p78, %fd380, %fd147;
	selp.f64 	%fd149, %fd147, %fd380, %p78;
	selp.f64 	%fd150, %fd149, %fd380, %p77;
	setp.gt.s32 	%p79, %r68, 64;
	ld.shared.f64 	%fd152, [_ZZN3cub18CUB_300001_SM_10006detail6reduce28DeviceReduceSingleTileKernelINS2_10policy_hubIdjN4cuda3__47maximumIvEEE10Policy1000EPdSB_iS8_ddNS5_3std3__410__identityEEEvT0_T1_T2_T3_T4_T6_E12temp_storage+24];
	setp.lt.f64 	%p80, %fd150, %fd152;
	selp.f64 	%fd154, %fd152, %fd150, %p80;
	selp.f64 	%fd155, %fd154, %fd150, %p79;
	setp.gt.s32 	%p81, %r68, 96;
	ld.shared.f64 	%fd157, [_ZZN3cub18CUB_300001_SM_10006detail6reduce28DeviceReduceSingleTileKernelINS2_10policy_hubIdjN4cuda3__47maximumIvEEE10Policy1000EPdSB_iS8_ddNS5_3std3__410__identityEEEvT0_T1_T2_T3_T4_T6_E12temp_storage+32];
	setp.lt.f64 	%p82, %fd155, %fd157;
	selp.f64 	%fd159, %fd157, %fd155, %p82;
	selp.f64 	%fd160, %fd159, %fd155, %p81;
	setp.gt.s32 	%p83, %r68, 128;
	ld.shared.f64 	%fd162, [_ZZN3cub18CUB_300001_SM_10006detail6reduce28DeviceReduceSingleTileKernelINS2_10policy_hubIdjN4cuda3__47maximumIvEEE10Policy1000EPdSB_iS8_ddNS5_3std3__410__identityEEEvT0_T1_T2_T3_T4_T6_E12temp_storage+40];
	setp.lt.f64 	%p84, %fd160, %fd162;
	selp.f64 	%fd164, %fd162, %fd160, %p84;
	selp.f64 	%fd165, %fd164, %fd160, %p83;
	setp.gt.s32 	%p85, %r68, 160;
	ld.shared.f64 	%fd167, [_ZZN3cub18CUB_300001_SM_10006detail6reduce28DeviceReduceSingleTileKernelINS2_10policy_hubIdjN4cuda3__47maximumIvEEE10Policy1000EPdSB_iS8_ddNS5_3std3__410__identityEEEvT0_T1_T2_T3_T4_T6_E12temp_storage+48];
	setp.lt.f64 	%p86, %fd165, %fd167;
	selp.f64 	%fd169, %fd167, %fd165, %p86;
	selp.f64 	%fd170, %fd169, %fd165, %p85;
	setp.gt.s32 	%p87, %r68, 192;
	ld.shared.f64 	%fd172, [_ZZN3cub18CUB_300001_SM_10006detail6reduce28DeviceReduceSingleTileKernelINS2_10policy_hubIdjN4cuda3__47maximumIvEEE10Policy1000EPdSB_iS8_ddNS5_3std3__410__identityEEEvT0_T1_T2_T3_T4_T6_E12temp_storage+56];
	setp.lt.f64 	%p88, %fd170, %fd172;
	selp.f64 	%fd174, %fd172, %fd170, %p88;
	selp.f64 	%fd175, %fd174, %fd170, %p87;
	setp.gt.s32 	%p89, %r68, 224;
	ld.shared.f64 	%fd177, [_ZZN3cub18CUB_300001_SM_10006detail6reduce28DeviceReduceSingleTileKernelINS2_10policy_hubIdjN4cuda3__47maximumIvEEE10Policy1000EPdSB_iS8_ddNS5_3std3__410__identityEEEvT0_T1_T2_T3_T4_T6_E12temp_storage+64];
	setp.lt.f64 	%p90, %fd175, %fd177;
	selp.f64 	%fd179, %fd177, %fd175, %p90;
	selp.f64 	%fd380, %fd179, %fd175, %p89;
	bra.uni 	$L__BB5_72;
$L__BB5_56:
	mov.u32 	%r47, %tid.x;
	mul.wide.u32 	%rd34, %r47, 8;
	add.s64 	%rd19, %rd15, %rd34;
	// begin inline asm
	ld.global.nc.u64 %rd18, [%rd19];
	// end inline asm
	mov.b64 	%fd59, %rd18;
	add.s64 	%rd21, %rd19, 2048;
	// begin inline asm
	ld.global.nc.u64 %rd20, [%rd21];
	// end inline asm
	mov.b64 	%fd60, %rd20;
	add.s64 	%rd23, %rd19, 4096;
	// begin inline asm
	ld.global.nc.u64 %rd22, [%rd23];
	// end inline asm
	mov.b64 	%fd61, %rd22;
	add.s64 	%rd25, %rd19, 6144;
	// begin inline asm
	ld.global.nc.u64 %rd24, [%rd25];
	// end inline asm
	mov.b64 	%fd62, %rd24;
	add.s64 	%rd27, %rd19, 8192;
	// begin inline asm
	ld.global.nc.u64 %rd26, [%rd27];
	// end inline asm
	mov.b64 	%fd63, %rd26;
	add.s64 	%rd29, %rd19, 10240;
	// begin inline asm
	ld.global.nc.u64 %rd28, [%rd29];
	// end inline asm
	mov.b64 	%fd64, %rd28;
	add.s64 	%rd31, %rd19, 12288;
	// begin inline asm
	ld.global.nc.u64 %rd30, [%rd31];
	// end inline asm
	mov.b64 	%fd65, %rd30;
	add.s64 	%rd33, %rd19, 14336;
	// begin inline asm
	ld.global.nc.u64 %rd32, [%rd33];
	// end inline asm
	mov.b64 	%fd66, %rd32;
	setp.lt.f64 	%p4, %fd59, %fd60;
	selp.f64 	%fd67, %fd60, %fd59, %p4;
	setp.lt.f64 	%p5, %fd67, %fd61;
	selp.f64 	%fd68, %fd61, %fd67, %p5;
	setp.lt.f64 	%p6, %fd68, %fd62;
	selp.f64 	%fd69, %fd62, %fd68, %p6;
	setp.lt.f64 	%p7, %fd69, %fd63;
	selp.f64 	%fd70, %fd63, %fd69, %p7;
	setp.lt.f64 	%p8, %fd70, %fd64;
	selp.f64 	%fd71, %fd64, %fd70, %p8;
	setp.lt.f64 	%p9, %fd71, %fd65;
	selp.f64 	%fd72, %fd65, %fd71, %p9;
	setp.lt.f64 	%p10, %fd72, %fd66;
	selp.f64 	%fd379, %fd66, %fd72, %p10;
	setp.lt.u32 	%p11, %r68, 4096;
	mov.b32 	%r465, 2048;
	@%p11 bra 	$L__BB5_60;
	add.s32 	%r48, %r68, -2048;
	mov.b32 	%r465, 2048;
$L__BB5_58:
	mul.wide.s32 	%rd51, %r465, 8;
	add.s64 	%rd36, %rd19, %rd51;
	// begin inline asm
	ld.global.nc.u64 %rd35, [%rd36];
	// end inline asm
	mov.b64 	%fd73, %rd35;
	add.s64 	%rd38, %rd36, 2048;
	// begin inline asm
	ld.global.nc.u64 %rd37, [%rd38];
	// end inline asm
	mov.b64 	%fd74, %rd37;
	add.s64 	%rd40, %rd36, 4096;
	// begin inline asm
	ld.global.nc.u64 %rd39, [%rd40];
	// end inline asm
	mov.b64 	%fd75, %rd39;
	add.s64 	%rd42, %rd36, 6144;
	// begin inline asm
	ld.global.nc.u64 %rd41, [%rd42];
	// end inline asm
	mov.b64 	%fd76, %rd41;
	add.s64 	%rd44, %rd36, 8192;
	// begin inline asm
	ld.global.nc.u64 %rd43, [%rd44];
	// end inline asm
	mov.b64 	%fd77, %rd43;
	add.s64 	%rd46, %rd36, 10240;
	// begin inline asm
	ld.global.nc.u64 %rd45, [%rd46];
	// end inline asm
	mov.b64 	%fd78, %rd45;
	add.s64 	%rd48, %rd36, 12288;
	// begin inline asm
	ld.global.nc.u64 %rd47, [%rd48];
	// end inline asm
	mov.b64 	%fd79, %rd47;
	add.s64 	%rd50, %rd36, 14336;
	// begin inline asm
	ld.global.nc.u64 %rd49, [%rd50];
	// end inline asm
	mov.b64 	%fd80, %rd49;
	setp.lt.f64 	%p12, %fd379, %fd73;
	selp.f64 	%fd81, %fd73, %fd379, %p12;
	setp.lt.f64 	%p13, %fd81, %fd74;
	selp.f64 	%fd82, %fd74, %fd81, %p13;
	setp.lt.f64 	%p14, %fd82, %fd75;
	selp.f64 	%fd83, %fd75, %fd82, %p14;
	setp.lt.f64 	%p15, %fd83, %fd76;
	selp.f64 	%fd84, %fd76, %fd83, %p15;
	setp.lt.f64 	%p16, %fd84, %fd77;
	selp.f64 	%fd85, %fd77, %fd84, %p16;
	setp.lt.f64 	%p17, %fd85, %fd78;
	selp.f64 	%fd86, %fd78, %fd85, %p17;
	setp.lt.f64 	%p18, %fd86, %fd79;
	selp.f64 	%fd87, %fd79, %fd86, %p18;
	setp.lt.f64 	%p19, %fd87, %fd80;
	selp.f64 	%fd379, %fd80, %fd87, %p19;
	sub.s32 	%r71, %r68, %r465;
	setp.lt.s32 	%p20, %r71, 2048;
	@%p20 bra 	$L__BB5_68;
	add.s32 	%r465, %r465, 2048;
	setp.le.s32 	%p21, %r465, %r48;
	@%p21 bra 	$L__BB5_58;
$L__BB5_60:
	setp.le.s32 	%p22, %r68, %r465;
	@%p22 bra 	$L__BB5_68;
	sub.s32 	%r52, %r68, %r465;
	setp.ge.s32 	%p23, %r47, %r52;
	@%p23 bra 	$L__BB5_68;
	not.b32 	%r72, %r47;
	add.s32 	%r73, %r68, %r72;
	sub.s32 	%r53, %r73, %r465;
	and.b32  	%r74, %r53, 768;
	setp.eq.s32 	%p24, %r74, 768;
	mov.u32 	%r469, %r47;
	@%p24 bra 	$L__BB5_65;
	add.s32 	%r467, %r47, %r465;
	shr.u32 	%r75, %r53, 8;
	add.s32 	%r76, %r75, 1;
	and.b32  	%r77, %r76, 3;
	neg.s32 	%r466, %r77;
	mov.u32 	%r469, %r47;
$L__BB5_64:
	.pragma "nounroll";
	mul.wide.u32 	%rd54, %r467, 8;
	add.s64 	%rd53, %rd15, %rd54;
	// begin inline asm
	ld.global.nc.u64 %rd52, [%rd53];
	// end inline asm
	mov.b64 	%fd89, %rd52;
	setp.lt.f64 	%p25, %fd379, %fd89;
	selp.f64 	%fd379, %fd89, %fd379, %p25;
	add.s32 	%r469, %r469, 256;
	add.s32 	%r467, %r467, 256;
	add.s32 	%r466, %r466, 1;
	setp.ne.s32 	%p26, %r466, 0;
	@%p26 bra 	$L__BB5_64;
$L__BB5_65:
	setp.lt.u32 	%p27, %r53, 768;
	@%p27 bra 	$L__BB5_68;
	cvt.u64.u32 	%rd55, %r469;
	cvt.u64.u32 	%rd56, %r465;
	add.s64 	%rd57, %rd55, %rd56;
	shl.b64 	%rd58, %rd57, 3;
	add.s64 	%rd59, %rd58, %rd15;
	add.s64 	%rd205, %rd59, 4096;
	add.s32 	%r470, %r469, %r465;
$L__BB5_67:
	mul.wide.u32 	%rd68, %r470, 8;
	add.s64 	%rd61, %rd15, %rd68;
	// begin inline asm
	ld.global.nc.u64 %rd60, [%rd61];
	// end inline asm
	mov.b64 	%fd90, %rd60;
	setp.lt.f64 	%p28, %fd379, %fd90;
	selp.f64 	%fd91, %fd90, %fd379, %p28;
	add.s64 	%rd63, %rd205, -2048;
	// begin inline asm
	ld.global.nc.u64 %rd62, [%rd63];
	// end inline asm
	mov.b64 	%fd92, %rd62;
	setp.lt.f64 	%p29, %fd91, %fd92;
	selp.f64 	%fd93, %fd92, %fd91, %p29;
	// begin inline asm
	ld.global.nc.u64 %rd64, [%rd205];
	// end inline asm
	mov.b64 	%fd94, %rd64;
	setp.lt.f64 	%p30, %fd93, %fd94;
	selp.f64 	%fd95, %fd94, %fd93, %p30;
	add.s64 	%rd67, %rd205, 2048;
	// begin inline asm
	ld.global.nc.u64 %rd66, [%rd67];
	// end inline asm
	mov.b64 	%fd96, %rd66;
	setp.lt.f64 	%p31, %fd95, %fd96;
	selp.f64 	%fd379, %fd96, %fd95, %p31;
	add.s32 	%r469, %r469, 1024;
	add.s64 	%rd205, %rd205, 8192;
	add.s32 	%r470, %r470, 1024;
	setp.lt.s32 	%p32, %r469, %r52;
	@%p32 bra 	$L__BB5_67;
$L__BB5_68:
	// begin inline asm
	mov.u32 %r78, %laneid;
	// end inline asm
	mov.b64 	%rd69, %fd379;
	mov.b64 	{%r80, %r85}, %rd69;
	mov.b32 	%r86, 1;
	mov.b32 	%r127, 31;
	mov.b32 	%r128, -1;
	// begin inline asm
	shfl.sync.down.b32 %r79, %r80, %r86, %r127, %r128;
	// end inline asm
	// begin inline asm
	shfl.sync.down.b32 %r84, %r85, %r86, %r127, %r128;
	// end inline asm
	mov.b64 	%rd70, {%r79, %r84};
	mov.b64 	%fd97, %rd70;
	setp.gt.s32 	%p33, %r78, 30;
	setp.lt.f64 	%p34, %fd379, %fd97;
	selp.f64 	%fd98, %fd97, %fd379, %p34;
	selp.f64 	%fd99, %fd379, %fd98, %p33;
	mov.b64 	%rd71, %fd99;
	mov.b64 	{%r90, %r95}, %rd71;
	mov.b32 	%r96, 2;
	// begin inline asm
	shfl.sync.down.b32 %r89, %r90, %r96, %r127, %r128;
	// end inline asm
	// begin inline asm
	shfl.sync.down.b32 %r94, %r95, %r96, %r127, %r128;
	// end inline asm
	mov.b64 	%rd72, {%r89, %r94};
	mov.b64 	%fd100, %rd72;
	setp.gt.s32 	%p35, %r78, 29;
	setp.lt.f64 	%p36, %fd99, %fd100;
	selp.f64 	%fd101, %fd100, %fd99, %p36;
	selp.f64 	%fd102, %fd99, %fd101, %p35;
	mov.b64 	%rd73, %fd102;
	mov.b64 	{%r100, %r105}, %rd73;
	mov.b32 	%r106, 4;
	// begin inline asm
	shfl.sync.down.b32 %r99, %r100, %r106, %r127, %r128;
	// end inline asm
	// begin inline asm
	shfl.sync.down.b32 %r104, %r105, %r106, %r127, %r128;
	// end inline asm
	mov.b64 	%rd74, {%r99, %r104};
	mov.b64 	%fd103, %rd74;
	setp.gt.s32 	%p37, %r78, 27;
	setp.lt.f64 	%p38, %fd102, %fd103;
	selp.f64 	%fd104, %fd103, %fd102, %p38;
	selp.f64 	%fd105, %fd102, %fd104, %p37;
	mov.b64 	%rd75, %fd105;
	mov.b64 	{%r110, %r115}, %rd75;
	mov.b32 	%r116, 8;
	// begin inline asm
	shfl.sync.down.b32 %r109, %r110, %r116, %r127, %r128;
	// end inline asm
	// begin inline asm
	shfl.sync.down.b32 %r114, %r115, %r116, %r127, %r128;
	// end inline asm
	mov.b64 	%rd76, {%r109, %r114};
	mov.b64 	%fd106, %rd76;
	setp.gt.s32 	%p39, %r78, 23;
	setp.lt.f64 	%p40, %fd105, %fd106;
	selp.f64 	%fd107, %fd106, %fd105, %p40;
	selp.f64 	%fd108, %fd105, %fd107, %p39;
	mov.b64 	%rd77, %fd108;
	mov.b64 	{%r120, %r125}, %rd77;
	mov.b32 	%r126, 16;
	// begin inline asm
	shfl.sync.down.b32 %r119, %r120, %r126, %r127, %r128;
	// end inline asm
	// begin inline asm
	shfl.sync.down.b32 %r124, %r125, %r126, %r127, %r128;
	// end inline asm
	mov.b64 	%rd78, {%r119, %r124};
	mov.b64 	%fd109, %rd78;
	setp.gt.s32 	%p41, %r78, 15;
	setp.lt.f64 	%p42, %fd108, %fd109;
	selp.f64 	%fd54, %fd109, %fd108, %p42;
	selp.f64 	%fd380, %fd108, %fd54, %p41;
	setp.ne.s32 	%p43, %r78, 0;
	@%p43 bra 	$L__BB5_70;
	shr.u32 	%r129, %r47, 2;
	and.b32  	%r130, %r129, 248;
	mov.u32 	%r131, _ZZN3cub18CUB_300001_SM_10006detail6reduce28DeviceReduceSingleTileKernelINS2_10policy_hubIdjN4cuda3__47maximumIvEEE10Policy1000EPdSB_iS8_ddNS5_3std3__410__identityEEEvT0_T1_T2_T3_T4_T6_E12temp_storage;
	add.s32 	%r132, %r131, %r130;
	st.shared.f64 	[%r132+8], %fd54;
$L__BB5_70:
	bar.sync 	0;
	setp.ne.s32 	%p44, %r47, 0;
	@%p44 bra 	$L__BB5_72;
	ld.shared.f64 	%fd110, [_ZZN3cub18CUB_300001_SM_10006detail6reduce28DeviceReduceSingleTileKernelINS2_10policy_hubIdjN4cuda3__47maximumIvEEE10Policy1000EPdSB_iS8_ddNS5_3std3__410__identityEEEvT0_T1_T2_T3_T4_T6_E12temp_storage+16];
	setp.lt.f64 	%p45, %fd380, %fd110;
	selp.f64 	%fd111, %fd110, %fd380, %p45;
	ld.shared.f64 	%fd112, [_ZZN3cub18CUB_300001_SM_10006detail6reduce28DeviceReduceSingleTileKernelINS2_10policy_hubIdjN4cuda3__47maximumIvEEE10Policy1000EPdSB_iS8_ddNS5_3std3__410__identityEEEvT0_T1_T2_T3_T4_T6_E12temp_storage+24];
	setp.lt.f64 	%p46, %fd111, %fd112;
	selp.f64 	%fd113, %fd112, %fd111, %p46;
	ld.shared.f64 	%fd114, [_ZZN3cub18CUB_300001_SM_10006detail6reduce28DeviceReduceSingleTileKernelINS2_10policy_hubIdjN4cuda3__47maximumIvEEE10Policy1000EPdSB_iS8_ddNS5_3std3__410__identityEEEvT0_T1_T2_T3_T4_T6_E12temp_storage+32];
	setp.lt.f64 	%p47, %fd113, %fd114;
	selp.f64 	%fd115, %fd114, %fd113, %p47;
	ld.shared.f64 	%fd116, [_ZZN3cub18CUB_300001_SM_10006detail6reduce28DeviceReduceSingleTileKernelINS2_10policy_hubIdjN4cuda3__47maximumIvEEE10Policy1000EPdSB_iS8_ddNS5_3std3__410__identityEEEvT0_T1_T2_T3_T4_T6_E12temp_storage+40];
	setp.lt.f64 	%p48, %fd115, %fd116;
	selp.f64 	%fd117, %fd116, %fd115, %p48;
	ld.shared.f64 	%fd118, [_ZZN3cub18CUB_300001_SM_10006detail6reduce28DeviceReduceSingleTileKernelINS2_10policy_hubIdjN4cuda3__47maximumIvEEE10Policy1000EPdSB_iS8_ddNS5_3std3__410__identityEEEvT0_T1_T2_T3_T4_T6_E12temp_storage+48];
	setp.lt.f64 	%p49, %fd117, %fd118;
	selp.f64 	%fd119, %fd118, %fd117, %p49;
	ld.shared.f64 	%fd120, [_ZZN3cub18CUB_300001_SM_10006detail6reduce28DeviceReduceSingleTileKernelINS2_10policy_hubIdjN4cuda3__47maximumIvEEE10Policy1000EPdSB_iS8_ddNS5_3std3__410__identityEEEvT0_T1_T2_T3_T4_T6_E12temp_storage+56];
	setp.lt.f64 	%p50, %fd119, %fd120;
	selp.f64 	%fd121, %fd120, %fd119, %p50;
	ld.shared.f64 	%fd122, [_ZZN3cub18CUB_300001_SM_10006detail6reduce28DeviceReduceSingleTileKernelINS2_10policy_hubIdjN4cuda3__47maximumIvEEE10Policy1000EPdSB_iS8_ddNS5_3std3__410__identityEEEvT0_T1_T2_T3_T4_T6_E12temp_storage+64];
	setp.lt.f64 	%p51, %fd121, %fd122;
	selp.f64 	%fd380, %fd122, %fd121, %p51;
$L__BB5_72:
	mov.u32 	%r444, %tid.x;
	setp.ne.s32 	%p217, %r444, 0;
	@%p217 bra 	$L__BB5_74;
	setp.lt.f64 	%p218, %fd58, %fd380;
	selp.f64 	%fd353, %fd380, %fd58, %p218;
	st.global.f64 	[%rd1], %fd353;
$L__BB5_74:
	ret;

}


// ===== COMPILED SASS (sm_100) =====

	.target	sm_100

	.elftype	@"ET_EXEC"


//--------------------- .note.nv.tkinfo           --------------------------
	.section	.note.nv.tkinfo,"",@"SHT_NOTE"
	.sectionflags	@"SHF_NOTE_NV_TKINFO"
	.tkinfo
        /*0018*/ 	.word	0x00000002
        /*0030*/ 	.string	""
        /*0030*/ 	.string	"ptxas"
        /*0030*/ 	.string	"Cuda compilation tools, release 13.0, V13.0.88"
        /*0030*/ 	.string	"Build cuda_13.0.r13.0/compiler.36424714_0"
        /*0030*/ 	.string	"-arch sm_100 -m 64 "



//--------------------- .note.nv.cuinfo           --------------------------
	.section	.note.nv.cuinfo,"",@"SHT_NOTE"
	.sectionflags	@"SHF_NOTE_NV_CUINFO"
        /*0018*/ 	.short	0x0002
        /*001a*/ 	.short	0x0064
        /*001c*/ 	.short	0x0082
	.zero		2


//--------------------- .nv.info                  --------------------------
	.section	.nv.info,"",@"SHT_CUDA_INFO"
	.align	4


	//----- nvinfo : EIATTR_REGCOUNT
	.align		4
        /*0000*/ 	.byte	0x04, 0x2f
        /*0002*/ 	.short	(.L_41 - .L_40)
	.align		4
.L_40:
        /*0004*/ 	.word	index@(_Z14countnewmatrixPdS_m)
        /*0008*/ 	.word	0x00000012


	//----- nvinfo : EIATTR_FRAME_SIZE
	.align		4
.L_41:
        /*000c*/ 	.byte	0x04, 0x11
        /*000e*/ 	.short	(.L_43 - .L_42)
	.align		4
.L_42:
        /*0010*/ 	.word	index@(_Z14countnewmatrixPdS_m)
        /*0014*/ 	.word	0x00000000


	//----- nvinfo : EIATTR_REGCOUNT
	.align		4
.L_43:
        /*0018*/ 	.byte	0x04, 0x2f
        /*001a*/ 	.short	(.L_45 - .L_44)
	.align		4
.L_44:
        /*001c*/ 	.word	index@(_Z7finderrPdS_S_m)
        /*0020*/ 	.word	0x0000000c


	//----- nvinfo : EIATTR_FRAME_SIZE
	.align		4
.L_45:
        /*0024*/ 	.byte	0x04, 0x11
        /*0026*/ 	.short	(.L_47 - .L_46)
	.align		4
.L_46:
        /*0028*/ 	.word	index@(_Z7finderrPdS_S_m)
        /*002c*/ 	.word	0x00000000


	//----- nvinfo : EIATTR_REGCOUNT
	.align		4
.L_47:
        /*0030*/ 	.byte	0x04, 0x2f
        /*0032*/ 	.short	(.L_49 - .L_48)
	.align		4
.L_48:
        /*0034*/ 	.word	index@(_ZN3cub18CUB_300001_SM_10006detail11EmptyKernelIvEEvv)
        /*0038*/ 	.word	0x00000004


	//----- nvinfo : EIATTR_FRAME_SIZE
	.align		4
.L_49:
        /*003c*/ 	.byte	0x04, 0x11
        /*003e*/ 	.short	(.L_51 - .L_50)
	.align		4
.L_50:
        /*0040*/ 	.word	index@(_ZN3cub18CUB_300001_SM_10006detail11EmptyKernelIvEEvv)
        /*0044*/ 	.word	0x00000000


	//----- nvinfo : EIATTR_REGCOUNT
	.align		4
.L_51:
        /*0048*/ 	.byte	0x04, 0x2f
        /*004a*/ 	.short	(.L_53 - .L_52)
	.align		4
.L_52:
        /*004c*/ 	.word	index@(_ZN3cub18CUB_300001_SM_10006detail6reduce28DeviceReduceSingleTileKernelINS2_10policy_hubIdjN4cuda3__47maximumIvEEE10Policy1000EPdSB_jS8_ddNS5_3std3__410__identityEEEvT0_T1_T2_T3_T4_T6_)
        /*0050*/ 	.word	0x0000002c


	//----- nvinfo : EIATTR_FRAME_SIZE
	.align		4
.L_53:
        /*0054*/ 	.byte	0x04, 0x11
        /*0056*/ 	.short	(.L_55 - .L_54)
	.align		4
.L_54:
        /*0058*/ 	.word	index@(_ZN3cub18CUB_300001_SM_10006detail6reduce28DeviceReduceSingleTileKernelINS2_10policy_hubIdjN4cuda3__47maximumIvEEE10Policy1000EPdSB_jS8_ddNS5_3std3__410__identityEEEvT0_T1_T2_T3_T4_T6_)
        /*005c*/ 	.word	0x00000000


	//----- nvinfo : EIATTR_REGCOUNT
	.align		4
.L_55:
        /*0060*/ 	.byte	0x04, 0x2f
        /*0062*/ 	.short	(.L_57 - .L_56)
	.align		4
.L_56:
        /*0064*/ 	.word	index@(_ZN3cub18CUB_300001_SM_10006detail6reduce18DeviceReduceKernelINS2_10policy_hubIdjN4cuda3__47maximumIvEEE10Policy1000EPdjS8_dNS5_3std3__410__identityEEEvT0_PT3_T1_NS0_13GridEvenShareISI_EET2_T4_)
        /*0068*/ 	.word	0x0000001c


	//----- nvinfo : EIATTR_FRAME_SIZE
	.align		4
.L_57:
        /*006c*/ 	.byte	0x04, 0x11
        /*006e*/ 	.short	(.L_59 - .L_58)
	.align		4
.L_58:
        /*0070*/ 	.word	index@(_ZN3cub18CUB_300001_SM_10006detail6reduce18DeviceReduceKernelINS2_10policy_hubIdjN4cuda3__47maximumIvEEE10Policy1000EPdjS8_dNS5_3std3__410__identityEEEvT0_PT3_T1_NS0_13GridEvenShareISI_EET2_T4_)
        /*0074*/ 	.word	0x00000000


	//----- nvinfo : EIATTR_REGCOUNT
	.align		4
.L_59:
        /*0078*/ 	.byte	0x04, 0x2f
        /*007a*/ 	.short	(.L_61 - .L_60)
	.align		4
.L_60:
        /*007c*/ 	.word	index@(_ZN3cub18CUB_300001_SM_10006detail6reduce28DeviceReduceSingleTileKernelINS2_10policy_hubIdjN4cuda3__47maximumIvEEE10Policy1000EPdSB_iS8_ddNS5_3std3__410__identityEEEvT0_T1_T2_T3_T4_T6_)
        /*0080*/ 	.word	0x00000030


	//----- nvinfo : EIATTR_FRAME_SIZE
	.align		4
.L_61:
        /*0084*/ 	.byte	0x04, 0x11
        /*0086*/ 	.short	(.L_63 - .L_62)
	.align		4
.L_62:
        /*0088*/ 	.word	index@(_ZN3cub18CUB_300001_SM_10006detail6reduce28DeviceReduceSingleTileKernelINS2_10policy_hubIdjN4cuda3__47maximumIvEEE10Policy1000EPdSB_iS8_ddNS5_3std3__410__identityEEEvT0_T1_T2_T3_T4_T6_)
        /*008c*/ 	.word	0x00000000


	//----- nvinfo : EIATTR_MIN_STACK_SIZE
	.align		4
.L_63:
        /*0090*/ 	.byte	0x04, 0x12
        /*0092*/ 	.short	(.L_65 - .L_64)
	.align		4
.L_64:
        /*0094*/ 	.word	index@(_ZN3cub18CUB_300001_SM_10006detail6reduce28DeviceReduceSingleTileKernelINS2_10policy_hubIdjN4cuda3__47maximumIvEEE10Policy1000EPdSB_iS8_ddNS5_3std3__410__identityEEEvT0_T1_T2_T3_T4_T6_)
        /*0098*/ 	.word	0x00000000


	//----- nvinfo : EIATTR_MIN_STACK_SIZE
	.align		4
.L_65:
        /*009c*/ 	.byte	0x04, 0x12
        /*009e*/ 	.short	(.L_67 - .L_66)
	.align		4
.L_66:
        /*00a0*/ 	.word	index@(_ZN3cub18CUB_300001_SM_10006detail6reduce18DeviceReduceKernelINS2_10policy_hubIdjN4cuda3__47maximumIvEEE10Policy1000EPdjS8_dNS5_3std3__410__identityEEEvT0_PT3_T1_NS0_13GridEvenShareISI_EET2_T4_)
        /*00a4*/ 	.word	0x00000000


	//----- nvinfo : EIATTR_MIN_STACK_SIZE
	.align		4
.L_67:
        /*00a8*/ 	.byte	0x04, 0x12
        /*00aa*/ 	.short	(.L_69 - .L_68)
	.align		4
.L_68:
        /*00ac*/ 	.word	index@(_ZN3cub18CUB_300001_SM_10006detail6reduce28DeviceReduceSingleTileKernelINS2_10policy_hubIdjN4cuda3__47maximumIvEEE10Policy1000EPdSB_jS8_ddNS5_3std3__410__identityEEEvT0_T1_T2_T3_T4_T6_)
        /*00b0*/ 	.word	0x00000000


	//----- nvinfo : EIATTR_MIN_STACK_SIZE
	.align		4
.L_69:
        /*00b4*/ 	.byte	0x04, 0x12
        /*00b6*/ 	.short	(.L_71 - .L_70)
	.align		4
.L_70:
        /*00b8*/ 	.word	index@(_ZN3cub18CUB_300001_SM_10006detail11EmptyKernelIvEEvv)
        /*00bc*/ 	.word	0x00000000


	//----- nvinfo : EIATTR_MIN_STACK_SIZE
	.align		4
.L_71:
        /*00c0*/ 	.byte	0x04, 0x12
        /*00c2*/ 	.short	(.L_73 - .L_72)
	.align		4
.L_72:
        /*00c4*/ 	.word	index@(_Z7finderrPdS_S_m)
        /*00c8*/ 	.word	0x00000000


	//----- nvinfo : EIATTR_MIN_STACK_SIZE
	.align		4
.L_73:
        /*00cc*/ 	.byte	0x04, 0x12
        /*00ce*/ 	.short	(.L_75 - .L_74)
	.align		4
.L_74:
        /*00d0*/ 	.word	index@(_Z14countnewmatrixPdS_m)
        /*00d4*/ 	.word	0x00000000
.L_75:


//--------------------- .nv.compat                --------------------------
	.section	.nv.compat,"",@"SHT_CUDA_COMPAT_INFO"
	.align	4
        /*0000*/ 	.byte	0x02, 0x09, 0x00, 0x00, 0x02, 0x02, 0x01, 0x00, 0x02, 0x05, 0x05, 0x00, 0x03, 0x07, 0x01, 0x01
        /*0010*/ 	.byte	0x02, 0x03, 0x00, 0x00, 0x02, 0x06, 0x01, 0x00, 0x04, 0x0b, 0x08, 0x00, 0x01, 0x00, 0x00, 0x00
        /*0020*/ 	.byte	0x00, 0x00, 0x00, 0x00


//--------------------- .nv.info._ZN3cub18CUB_300001_SM_10006detail6reduce28DeviceReduceSingleTileKernelINS2_10policy_hubIdjN4cuda3__47maximumIvEEE10Policy1000EPdSB_iS8_ddNS5_3std3__410__identityEEEvT0_T1_T2_T3_T4_T6_ --------------------------
	.section	.nv.info._ZN3cub18CUB_300001_SM_10006detail6reduce28DeviceReduceSingleTileKernelINS2_10policy_hubIdjN4cuda3__47maximumIvEEE10Policy1000EPdSB_iS8_ddNS5_3std3__410__identityEEEvT0_T1_T2_T3_T4_T6_,"",@"SHT_CUDA_INFO"
	.sectionflags	@""
	.align	4


	//----- nvinfo : EIATTR_CUDA_API_VERSION
	.align		4
        /*0000*/ 	.byte	0x04, 0x37
        /*0002*/ 	.short	(.L_77 - .L_76)
.L_76:
        /*0004*/ 	.word	0x00000082


	//----- nvinfo : EIATTR_KPARAM_INFO
	.align		4
.L_77:
        /*0008*/ 	.byte	0x04, 0x17
        /*000a*/ 	.short	(.L_79 - .L_78)
.L_78:
        /*000c*/ 	.word	0x00000000
        /*0010*/ 	.short	0x0005
        /*0012*/ 	.short	0x0020
        /*0014*/ 	.byte	0x00, 0xf0, 0x05, 0x00


	//----- nvinfo : EIATTR_KPARAM_INFO
	.align		4
.L_79:
        /*0018*/ 	.byte	0x04, 0x17
        /*001a*/ 	.short	(.L_81 - .L_80)
.L_80:
        /*001c*/ 	.word	0x00000000
        /*0020*/ 	.short	0x0004
        /*0022*/ 	.short	0x0018
        /*0024*/ 	.byte	0x00, 0xf0, 0x21, 0x00


	//----- nvinfo : EIATTR_KPARAM_INFO
	.align		4
.L_81:
        /*0028*/ 	.byte	0x04, 0x17
        /*002a*/ 	.short	(.L_83 - .L_82)
.L_82:
        /*002c*/ 	.word	0x00000000
        /*0030*/ 	.short	0x0003
        /*0032*/ 	.short	0x0014
        /*0034*/ 	.byte	0x00, 0xf0, 0x05, 0x00


	//----- nvinfo : EIATTR_KPARAM_INFO
	.align		4
.L_83:
        /*0038*/ 	.byte	0x04, 0x17
        /*003a*/ 	.short	(.L_85 - .L_84)
.L_84:
        /*003c*/ 	.word	0x00000000
        /*0040*/ 	.short	0x0002
        /*0042*/ 	.short	0x0010
        /*0044*/ 	.byte	0x00, 0xf0, 0x11, 0x00


	//----- nvinfo : EIATTR_KPARAM_INFO
	.align		4
.L_85:
        /*0048*/ 	.byte	0x04, 0x17
        /*004a*/ 	.short	(.L_87 - .L_86)
.L_86:
        /*004c*/ 	.word	0x00000000
        /*0050*/ 	.short	0x0001
        /*0052*/ 	.short	0x0008
        /*0054*/ 	.byte	0x00, 0xf5, 0x21, 0x00


	//----- nvinfo : EIATTR_KPARAM_INFO
	.align		4
.L_87:
        /*0058*/ 	.byte	0x04, 0x17
        /*005a*/ 	.short	(.L_89 - .L_88)
.L_88:
        /*005c*/ 	.word	0x00000000
        /*0060*/ 	.short	0x0000
        /*0062*/ 	.short	0x0000
        /*0064*/ 	.byte	0x00, 0xf5, 0x21, 0x00


	//----- nvinfo : EIATTR_SPARSE_MMA_MASK
	.align		4
.L_89:
        /*0068*/ 	.byte	0x03, 0x50
        /*006a*/ 	.short	0x0000


	//----- nvinfo : EIATTR_MAXREG_COUNT
	.align		4
        /*006c*/ 	.byte	0x03, 0x1b
        /*006e*/ 	.short	0x00ff


	//----- nvinfo : EIATTR_NUM_BARRIERS
	.align		4
        /*0070*/ 	.byte	0x02, 0x4c
        /*0072*/ 	.byte	0x01
	.zero		1


	//----- nvinfo : EIATTR_MERCURY_ISA_VERSION
	.align		4
        /*0074*/ 	.byte	0x03, 0x5f
        /*0076*/ 	.short	0x0101


	//----- nvinfo : EIATTR_COOP_GROUP_MASK_REGIDS
	.align		4
        /*0078*/ 	.byte	0x04, 0x29
        /*007a*/ 	.short	(.L_91 - .L_90)


	//   ....[0]....
.L_90:
        /*007c*/ 	.word	0xffffffff


	//   ....[1]....
        /*0080*/ 	.word	0xffffffff


	//   ....[2]....
        /*0084*/ 	.word	0xffffffff


	//   ....[3]....
        /*0088*/ 	.word	0xffffffff


	//   ....[4]....
        /*008c*/ 	.word	0xffffffff


	//   ....[5]....
        /*0090*/ 	.word	0xffffffff


	//   ....[6]....
        /*0094*/ 	.word	0xffffffff


	//   ....[7]....
        /*0098*/ 	.word	0xffffffff


	//   ....[8]....
        /*009c*/ 	.word	0xffffffff


	//   ....[9]....
        /*00a0*/ 	.word	0xffffffff


	//   ....[10]....
        /*00a4*/ 	.word	0xffffffff


	//   ....[11]....
        /*00a8*/ 	.word	0xffffffff


	//   ....[12]....
        /*00ac*/ 	.word	0xffffffff


	//   ....[13]....
        /*00b0*/ 	.word	0xffffffff


	//   ....[14]....
        /*00b4*/ 	.word	0xffffffff


	//   ....[15]....
        /*00b8*/ 	.word	0xffffffff


	//   ....[16]....
        /*00bc*/ 	.word	0xffffffff


	//   ....[17]....
        /*00c0*/ 	.word	0xffffffff


	//   ....[18]....
        /*00c4*/ 	.word	0xffffffff


	//   ....[19]....
        /*00c8*/ 	.word	0xffffffff


	//   ....[20]....
        /*00cc*/ 	.word	0xffffffff


	//   ....[21]....
        /*00d0*/ 	.word	0xffffffff


	//   ....[22]....
        /*00d4*/ 	.word	0xffffffff


	//   ....[23]....
        /*00d8*/ 	.word	0xffffffff


	//   ....[24]....
        /*00dc*/ 	.word	0xffffffff


	//   ....[25]....
        /*00e0*/ 	.word	0xffffffff


	//   ....[26]....
        /*00e4*/ 	.word	0xffffffff


	//   ....[27]....
        /*00e8*/ 	.word	0xffffffff


	//   ....[28]....
        /*00ec*/ 	.word	0xffffffff


	//   ....[29]....
        /*00f0*/ 	.word	0xffffffff


	//   ....[30]....
        /*00f4*/ 	.word	0xffffffff


	//   ....[31]....
        /*00f8*/ 	.word	0xffffffff


	//   ....[32]....
        /*00fc*/ 	.word	0xffffffff


	//   ....[33]....
        /*0100*/ 	.word	0xffffffff


	//   ....[34]....
        /*0104*/ 	.word	0xffffffff


	//   ....[35]....
        /*0108*/ 	.word	0xffffffff


	//   ....[36]....
        /*010c*/ 	.word	0xffffffff


	//   ....[37]....
        /*0110*/ 	.word	0xffffffff


	//   ....[38]....
        /*0114*/ 	.word	0xffffffff


	//   ....[39]....
        /*0118*/ 	.word	0xffffffff


	//   ....[40]....
        /*011c*/ 	.word	0xffffffff


	//   ....[41]....
        /*0120*/ 	.word	0xffffffff


	//   ....[42]....
        /*0124*/ 	.word	0xffffffff


	//   ....[43]....
        /*0128*/ 	.word	0xffffffff


	//   ....[44]....
        /*012c*/ 	.word	0xffffffff


	//   ....[45]....
        /*0130*/ 	.word	0xffffffff


	//   ....[46]....
        /*0134*/ 	.word	0xffffffff


	//   ....[47]....
        /*0138*/ 	.word	0xffffffff


	//   ....[48]....
        /*013c*/ 	.word	0xffffffff


	//   ....[49]....
        /*0140*/ 	.word	0xffffffff


	//   ....[50]....
        /*0144*/ 	.word	0xffffffff


	//   ....[51]....
        /*0148*/ 	.word	0xffffffff


	//   ....[52]....
        /*014c*/ 	.word	0xffffffff


	//   ....[53]....
        /*0150*/ 	.word	0xffffffff


	//   ....[54]....
        /*0154*/ 	.word	0xffffffff


	//   ....[55]....
        /*0158*/ 	.word	0xffffffff


	//   ....[56]....
        /*015c*/ 	.word	0xffffffff


	//   ....[57]....
        /*0160*/ 	.word	0xffffffff


	//   ....[58]....
        /*0164*/ 	.word	0xffffffff


	//   ....[59]....
        /*0168*/ 	.word	0xffffffff


	//----- nvinfo : EIATTR_COOP_GROUP_INSTR_OFFSETS
	.align		4
.L_91:
        /*016c*/ 	.byte	0x04, 0x28
        /*016e*/ 	.short	(.L_93 - .L_92)


	//   ....[0]....
.L_92:
        /*0170*/ 	.word	0x00000d30


	//   ....[1]....
        /*0174*/ 	.word	0x00000d40


	//   ....[2]....
        /*0178*/ 	.word	0x00000dd0


	//   ....[3]....
        /*017c*/ 	.word	0x00000e10


	//   ....[4]....
        /*0180*/ 	.word	0x00000e80


	//   ....[5]....
        /*0184*/ 	.word	0x00000ea0


	//   ....[6]....
        /*0188*/ 	.word	0x00000ef0


	//   ....[7]....
        /*018c*/ 	.word	0x00000f10


	//   ....[8]....
        /*0190*/ 	.word	0x00000f60


	//   ....[9]....
        /*0194*/ 	.word	0x00000f80


	//   ....[10]....
        /*0198*/ 	.word	0x00001280


	//   ....[11]....
        /*019c*/ 	.word	0x00001290


	//   ....[12]....
        /*01a0*/ 	.word	0x00001320


	//   ....[13]....
        /*01a4*/ 	.word	0x00001350


	//   ....[14]....
        /*01a8*/ 	.word	0x000013b0


	//   ....[15]....
        /*01ac*/ 	.word	0x000013e0


	//   ....[16]....
        /*01b0*/ 	.word	0x00001440


	//   ....[17]....
        /*01b4*/ 	.word	0x00001480


	//   ....[18]....
        /*01b8*/ 	.word	0x000014f0


	//   ....[19]....
        /*01bc*/ 	.word	0x00001530


	//   ....[20]....
        /*01c0*/ 	.word	0x00002960


	//   ....[21]....
        /*01c4*/ 	.word	0x00002970


	//   ....[22]....
        /*01c8*/ 	.word	0x00002a00


	//   ....[23]....
        /*01cc*/ 	.word	0x00002a30


	//   ....[24]....
        /*01d0*/ 	.word	0x00002aa0


	//   ....[25]....
        /*01d4*/ 	.word	0x00002ac0


	//   ....[26]....
        /*01d8*/ 	.word	0x00002b20


	//   ....[27]....
        /*01dc*/ 	.word	0x00002b30


	//   ....[28]....
        /*01e0*/ 	.word	0x00002b80


	//   ....[29]....
        /*01e4*/ 	.word	0x00002b90


	//   ....[30]....
        /*01e8*/ 	.word	0x00003a20


	//   ....[31]....
        /*01ec*/ 	.word	0x00003a30


	//   ....[32]....
        /*01f0*/ 	.word	0x00003ac0


	//   ....[33]....
        /*01f4*/ 	.word	0x00003b00


	//   ....[34]....
        /*01f8*/ 	.word	0x00003b80


	//   ....[35]....
        /*01fc*/ 	.word	0x00003bc0


	//   ....[36]....
        /*0200*/ 	.word	0x00003c20


	//   ....[37]....
        /*0204*/ 	.word	0x00003c50


	//   ....[38]....
        /*0208*/ 	.word	0x00003ca0


	//   ....[39]....
        /*020c*/ 	.word	0x00003cd0


	//   ....[40]....
        /*0210*/ 	.word	0x00003fb0


	//   ....[41]....
        /*0214*/ 	.word	0x00003fc0


	//   ....[42]....
        /*0218*/ 	.word	0x00004050


	//   ....[43]....
        /*021c*/ 	.word	0x00004080


	//   ....[44]....
        /*0220*/ 	.word	0x000040d0


	//   ....[45]....
        /*0224*/ 	.word	0x00004100


	//   ....[46]....
        /*0228*/ 	.word	0x00004170


	//   ....[47]....
        /*022c*/ 	.word	0x000041b0


	//   ....[48]....
        /*0230*/ 	.word	0x00004220


	//   ....[49]....
        /*0234*/ 	.word	0x00004250


	//   ....[50]....
        /*0238*/ 	.word	0x00005700


	//   ....[51]....
        /*023c*/ 	.word	0x00005710


	//   ....[52]....
        /*0240*/ 	.word	0x000057a0


	//   ....[53]....
        /*0244*/ 	.word	0x000057e0


	//   ....[54]....
        /*0248*/ 	.word	0x00005860


	//   ....[55]....
        /*024c*/ 	.word	0x000058a0


	//   ....[56]....
        /*0250*/ 	.word	0x00005900


	//   ....[57]....
        /*0254*/ 	.word	0x00005930


	//   ....[58]....
        /*0258*/ 	.word	0x00005980


	//   ....[59]....
        /*025c*/ 	.word	0x000059b0


	//----- nvinfo : EIATTR_VRC_CTA_INIT_COUNT
	.align		4
.L_93:
        /*0260*/ 	.byte	0x02, 0x4a
	.zero		1
	.zero		1


	//----- nvinfo : EIATTR_EXIT_INSTR_OFFSETS
	.align		4
        /*0264*/ 	.byte	0x04, 0x1c
        /*0266*/ 	.short	(.L_95 - .L_94)


	//   ....[0]....
.L_94:
        /*0268*/ 	.word	0x00000080


	//   ....[1]....
        /*026c*/ 	.word	0x000000c0


	//   ....[2]....
        /*0270*/ 	.word	0x00005c20


	//   ....[3]....
        /*0274*/ 	.word	0x00005ca0


	//----- nvinfo : EIATTR_MAX_THREADS
	.align		4
.L_95:
        /*0278*/ 	.byte	0x04, 0x05
        /*027a*/ 	.short	(.L_97 - .L_96)
.L_96:
        /*027c*/ 	.word	0x00000100
        /*0280*/ 	.word	0x00000001
        /*0284*/ 	.word	0x00000001


	//----- nvinfo : EIATTR_CRS_STACK_SIZE
	.align		4
.L_97:
        /*0288*/ 	.byte	0x04, 0x1e
        /*028a*/ 	.short	(.L_99 - .L_98)
.L_98:
        /*028c*/ 	.word	0x00000000


	//----- nvinfo : EIATTR_CBANK_PARAM_SIZE
	.align		4
.L_99:
        /*0290*/ 	.byte	0x03, 0x19
        /*0292*/ 	.short	0x0021


	//----- nvinfo : EIATTR_PARAM_CBANK
	.align		4
        /*0294*/ 	.byte	0x04, 0x0a
        /*0296*/ 	.short	(.L_101 - .L_100)
	.align		4
.L_100:
        /*0298*/ 	.word	index@(.nv.constant0._ZN3cub18CUB_300001_SM_10006detail6reduce28DeviceReduceSingleTileKernelINS2_10policy_hubIdjN4cuda3__47maximumIvEEE10Policy1000EPdSB_iS8_ddNS5_3std3__410__identityEEEvT0_T1_T2_T3_T4_T6_)
        /*029c*/ 	.short	0x0380
        /*029e*/ 	.short	0x0021


	//----- nvinfo : EIATTR_SW_WAR
	.align		4
.L_101:
        /*02a0*/ 	.byte	0x04, 0x36
        /*02a2*/ 	.short	(.L_103 - .L_102)
.L_102:
        /*02a4*/ 	.word	0x00000008
.L_103:


//--------------------- .nv.info._ZN3cub18CUB_300001_SM_10006detail6reduce18DeviceReduceKernelINS2_10policy_hubIdjN4cuda3__47maximumIvEEE10Policy1000EPdjS8_dNS5_3std3__410__identityEEEvT0_PT3_T1_NS0_13GridEvenShareISI_EET2_T4_ --------------------------
	.section	.nv.info._ZN3cub18CUB_300001_SM_10006detail6reduce18DeviceReduceKernelINS2_10policy_hubIdjN4cuda3__47maximumIvEEE10Policy1000EPdjS8_dNS5_3std3__410__identityEEEvT0_PT3_T1_NS0_13GridEvenShareISI_EET2_T4_,"",@"SHT_CUDA_INFO"
	.sectionflags	@""
	.align	4


	//----- nvinfo : EIATTR_CUDA_API_VERSION
	.align		4
        /*0000*/ 	.byte	0x04, 0x37
        /*0002*/ 	.short	(.L_105 - .L_104)
.L_104:
        /*0004*/ 	.word	0x00000082


	//----- nvinfo : EIATTR_KPARAM_INFO
	.align		4
.L_105:
        /*0008*/ 	.byte	0x04, 0x17
        /*000a*/ 	.short	(.L_107 - .L_106)
.L_106:
        /*000c*/ 	.word	0x00000000
        /*0010*/ 	.short	0x0005
        /*0012*/ 	.short	0x003d
        /*0014*/ 	.byte	0x00, 0xf0, 0x05, 0x00


	//----- nvinfo : EIATTR_KPARAM_INFO
	.align		4
.L_107:
        /*0018*/ 	.byte	0x04, 0x17
        /*001a*/ 	.short	(.L_109 - .L_108)
.L_108:
        /*001c*/ 	.word	0x00000000
        /*0020*/ 	.short	0x0004
        /*0022*/ 	.short	0x003c
        /*0024*/ 	.byte	0x00, 0xf0, 0x05, 0x00


	//----- nvinfo : EIATTR_KPARAM_INFO
	.align		4
.L_109:
        /*0028*/ 	.byte	0x04, 0x17
        /*002a*/ 	.short	(.L_111 - .L_110)
.L_110:
        /*002c*/ 	.word	0x00000000
        /*0030*/ 	.short	0x0003
        /*0032*/ 	.short	0x0014
        /*0034*/ 	.byte	0x00, 0xf0, 0xa1, 0x00


	//----- nvinfo : EIATTR_KPARAM_INFO
	.align		4
.L_111:
        /*0038*/ 	.byte	0x04, 0x17
        /*003a*/ 	.short	(.L_113 - .L_112)
.L_112:
        /*003c*/ 	.word	0x00000000
        /*0040*/ 	.short	0x0002
        /*0042*/ 	.short	0x0010
        /*0044*/ 	.byte	0x00, 0xf0, 0x11, 0x00


	//----- nvinfo : EIATTR_KPARAM_INFO
	.align		4
.L_113:
        /*0048*/ 	.byte	0x04, 0x17
        /*004a*/ 	.short	(.L_115 - .L_114)
.L_114:
        /*004c*/ 	.word	0x00000000
        /*0050*/ 	.short	0x0001
        /*0052*/ 	.short	0x0008
        /*0054*/ 	.byte	0x00, 0xf5, 0x21, 0x00


	//----- nvinfo : EIATTR_KPARAM_INFO
	.align		4
.L_115:
        /*0058*/ 	.byte	0x04, 0x17
        /*005a*/ 	.short	(.L_117 - .L_116)
.L_116:
        /*005c*/ 	.word	0x00000000
        /*0060*/ 	.short	0x0000
        /*0062*/ 	.short	0x0000
        /*0064*/ 	.byte	0x00, 0xf5, 0x21, 0x00


	//----- nvinfo : EIATTR_SPARSE_MMA_MASK
	.align		4
.L_117:
        /*0068*/ 	.byte	0x03, 0x50
        /*006a*/ 	.short	0x0000


	//----- nvinfo : EIATTR_MAXREG_COUNT
	.align		4
        /*006c*/ 	.byte	0x03, 0x1b
        /*006e*/ 	.short	0x00ff


	//----- nvinfo : EIATTR_NUM_BARRIERS
	.align		4
        /*0070*/ 	.byte	0x02, 0x4c
        /*0072*/ 	.byte	0x01
	.zero		1


	//----- nvinfo : EIATTR_MERCURY_ISA_VERSION
	.align		4
        /*0074*/ 	.byte	0x03, 0x5f
        /*0076*/ 	.short	0x0101


	//----- nvinfo : EIATTR_COOP_GROUP_MASK_REGIDS
	.align		4
        /*0078*/ 	.byte	0x04, 0x29
        /*007a*/ 	.short	(.L_119 - .L_118)


	//   ....[0]....
.L_118:
        /*007c*/ 	.word	0xffffffff


	//   ....[1]....
        /*0080*/ 	.word	0xffffffff


	//   ....[2]....
        /*0084*/ 	.word	0xffffffff


	//   ....[3]....
        /*0088*/ 	.word	0xffffffff


	//   ....[4]....
        /*008c*/ 	.word	0xffffffff


	//   ....[5]....
        /*0090*/ 	.word	0xffffffff


	//   ....[6]....
        /*0094*/ 	.word	0xffffffff


	//   ....[7]....
        /*0098*/ 	.word	0xffffffff


	//   ....[8]....
        /*009c*/ 	.word	0xffffffff


	//   ....[9]....
        /*00a0*/ 	.word	0xffffffff


	//   ....[10]....
        /*00a4*/ 	.word	0xffffffff


	//   ....[11]....
        /*00a8*/ 	.word	0xffffffff


	//   ....[12]....
        /*00ac*/ 	.word	0xffffffff


	//   ....[13]....
        /*00b0*/ 	.word	0xffffffff


	//   ....[14]....
        /*00b4*/ 	.word	0xffffffff


	//   ....[15]....
        /*00b8*/ 	.word	0xffffffff


	//   ....[16]....
        /*00bc*/ 	.word	0xffffffff


	//   ....[17]....
        /*00c0*/ 	.word	0xffffffff


	//   ....[18]....
        /*00c4*/ 	.word	0xffffffff


	//   ....[19]....
        /*00c8*/ 	.word	0xffffffff


	//   ....[20]....
        /*00cc*/ 	.word	0xffffffff


	//   ....[21]....
        /*00d0*/ 	.word	0xffffffff


	//   ....[22]....
        /*00d4*/ 	.word	0xffffffff


	//   ....[23]....
        /*00d8*/ 	.word	0xffffffff


	//   ....[24]....
        /*00dc*/ 	.word	0xffffffff


	//   ....[25]....
        /*00e0*/ 	.word	0xffffffff


	//   ....[26]....
        /*00e4*/ 	.word	0xffffffff


	//   ....[27]....
        /*00e8*/ 	.word	0xffffffff


	//   ....[28]....
        /*00ec*/ 	.word	0xffffffff


	//   ....[29]....
        /*00f0*/ 	.word	0xffffffff


	//   ....[30]....
        /*00f4*/ 	.word	0xffffffff


	//   ....[31]....
        /*00f8*/ 	.word	0xffffffff


	//   ....[32]....
        /*00fc*/ 	.word	0xffffffff


	//   ....[33]....
        /*0100*/ 	.word	0xffffffff


	//   ....[34]....
        /*0104*/ 	.word	0xffffffff


	//   ....[35]....
        /*0108*/ 	.word	0xffffffff


	//   ....[36]....
        /*010c*/ 	.word	0xffffffff


	//   ....[37]....
        /*0110*/ 	.word	0xffffffff


	//   ....[38]....
        /*0114*/ 	.word	0xffffffff


	//   ....[39]....
        /*0118*/ 	.word	0xffffffff


	//   ....[40]....
        /*011c*/ 	.word	0xffffffff


	//   ....[41]....
        /*0120*/ 	.word	0xffffffff


	//   ....[42]....
        /*0124*/ 	.word	0xffffffff


	//   ....[43]....
        /*0128*/ 	.word	0xffffffff


	//   ....[44]....
        /*012c*/ 	.word	0xffffffff


	//   ....[45]....
        /*0130*/ 	.word	0xffffffff


	//   ....[46]....
        /*0134*/ 	.word	0xffffffff


	//   ....[47]....
        /*0138*/ 	.word	0xffffffff


	//   ....[48]....
        /*013c*/ 	.word	0xffffffff


	//   ....[49]....
        /*0140*/ 	.word	0xffffffff


	//   ....[50]....
        /*0144*/ 	.word	0xffffffff


	//   ....[51]....
        /*0148*/ 	.word	0xffffffff


	//   ....[52]....
        /*014c*/ 	.word	0xffffffff


	//   ....[53]....
        /*0150*/ 	.word	0xffffffff


	//   ....[54]....
        /*0154*/ 	.word	0xffffffff


	//   ....[55]....
        /*0158*/ 	.word	0xffffffff


	//   ....[56]....
        /*015c*/ 	.word	0xffffffff


	//   ....[57]....
        /*0160*/ 	.word	0xffffffff


	//   ....[58]....
        /*0164*/ 	.word	0xffffffff


	//   ....[59]....
        /*0168*/ 	.word	0xffffffff


	//----- nvinfo : EIATTR_COOP_GROUP_INSTR_OFFSETS
	.align		4
.L_119:
        /*016c*/ 	.byte	0x04, 0x28
        /*016e*/ 	.short	(.L_121 - .L_120)


	//   ....[0]....
.L_120:
        /*0170*/ 	.word	0x000005c0


	//   ....[1]....
        /*0174*/ 	.word	0x000005d0


	//   ....[2]....
        /*0178*/ 	.word	0x00000660


	//   ....[3]....
        /*017c*/ 	.word	0x00000670


	//   ....[4]....
        /*0180*/ 	.word	0x000006d0


	//   ....[5]....
        /*0184*/ 	.word	0x00000700


	//   ....[6]....
        /*0188*/ 	.word	0x00000780


	//   ....[7]....
        /*018c*/ 	.word	0x00000790


	//   ....[8]....
        /*0190*/ 	.word	0x000007e0


	//   ....[9]....
        /*0194*/ 	.word	0x000007f0


	//   ....[10]....
        /*0198*/ 	.word	0x00000ad0


	//   ....[11]....
        /*019c*/ 	.word	0x00000ae0


	//   ....[12]....
        /*01a0*/ 	.word	0x00000b70


	//   ....[13]....
        /*01a4*/ 	.word	0x00000b90


	//   ....[14]....
        /*01a8*/ 	.word	0x00000bf0


	//   ....[15]....
        /*01ac*/ 	.word	0x00000c10


	//   ....[16]....
        /*01b0*/ 	.word	0x00000c70


	//   ....[17]....
        /*01b4*/ 	.word	0x00000ca0


	//   ....[18]....
        /*01b8*/ 	.word	0x00000d20


	//   ....[19]....
        /*01bc*/ 	.word	0x00000d40


	//   ....[20]....
        /*01c0*/ 	.word	0x00001b60


	//   ....[21]....
        /*01c4*/ 	.word	0x00001b70


	//   ....[22]....
        /*01c8*/ 	.word	0x00001c00


	//   ....[23]....
        /*01cc*/ 	.word	0x00001c30


	//   ....[24]....
        /*01d0*/ 	.word	0x00001ca0


	//   ....[25]....
        /*01d4*/ 	.word	0x00001cc0


	//   ....[26]....
        /*01d8*/ 	.word	0x00001d20


	//   ....[27]....
        /*01dc*/ 	.word	0x00001d30


	//   ....[28]....
        /*01e0*/ 	.word	0x00001d80


	//   ....[29]....
        /*01e4*/ 	.word	0x00001d90


	//   ....[30]....
        /*01e8*/ 	.word	0x00002530


	//   ....[31]....
        /*01ec*/ 	.word	0x00002540


	//   ....[32]....
        /*01f0*/ 	.word	0x000025d0


	//   ....[33]....
        /*01f4*/ 	.word	0x000025e0


	//   ....[34]....
        /*01f8*/ 	.word	0x00002640


	//   ....[35]....
        /*01fc*/ 	.word	0x00002670


	//   ....[36]....
        /*0200*/ 	.word	0x000026f0


	//   ....[37]....
        /*0204*/ 	.word	0x00002700


	//   ....[38]....
        /*0208*/ 	.word	0x00002750


	//   ....[39]....
        /*020c*/ 	.word	0x00002760


	//   ....[40]....
        /*0210*/ 	.word	0x00002a60


	//   ....[41]....
        /*0214*/ 	.word	0x00002a70


	//   ....[42]....
        /*0218*/ 	.word	0x00002b00


	//   ....[43]....
        /*021c*/ 	.word	0x00002b20


	//   ....[44]....
        /*0220*/ 	.word	0x00002b80


	//   ....[45]....
        /*0224*/ 	.word	0x00002ba0


	//   ....[46]....
        /*0228*/ 	.word	0x00002c00


	//   ....[47]....
        /*022c*/ 	.word	0x00002c40


	//   ....[48]....
        /*0230*/ 	.word	0x00002cc0


	//   ....[49]....
        /*0234*/ 	.word	0x00002ce0


	//   ....[50]....
        /*0238*/ 	.word	0x00003b40


	//   ....[51]....
        /*023c*/ 	.word	0x00003b50


	//   ....[52]....
        /*0240*/ 	.word	0x00003be0


	//   ....[53]....
        /*0244*/ 	.word	0x00003bf0


	//   ....[54]....
        /*0248*/ 	.word	0x00003c50


	//   ....[55]....
        /*024c*/ 	.word	0x00003c80


	//   ....[56]....
        /*0250*/ 	.word	0x00003d00


	//   ....[57]....
        /*0254*/ 	.word	0x00003d10


	//   ....[58]....
        /*0258*/ 	.word	0x00003d60


	//   ....[59]....
        /*025c*/ 	.word	0x00003d70


	//----- nvinfo : EIATTR_VRC_CTA_INIT_COUNT
	.align		4
.L_121:
        /*0260*/ 	.byte	0x02, 0x4a
	.zero		1
	.zero		1


	//----- nvinfo : EIATTR_EXIT_INSTR_OFFSETS
	.align		4
        /*0264*/ 	.byte	0x04, 0x1c
        /*0266*/ 	.short	(.L_123 - .L_122)


	//   ....[0]....
.L_122:
        /*0268*/ 	.word	0x00003fe0


	//   ....[1]....
        /*026c*/ 	.word	0x00004040


	//----- nvinfo : EIATTR_MAX_THREADS
	.align		4
.L_123:
        /*0270*/ 	.byte	0x04, 0x05
        /*0272*/ 	.short	(.L_125 - .L_124)
.L_124:
        /*0274*/ 	.word	0x00000100
        /*0278*/ 	.word	0x00000001
        /*027c*/ 	.word	0x00000001


	//----- nvinfo : EIATTR_CRS_STACK_SIZE
	.align		4
.L_125:
        /*0280*/ 	.byte	0x04, 0x1e
        /*0282*/ 	.short	(.L_127 - .L_126)
.L_126:
        /*0284*/ 	.word	0x00000000


	//----- nvinfo : EIATTR_CBANK_PARAM_SIZE
	.align		4
.L_127:
        /*0288*/ 	.byte	0x03, 0x19
        /*028a*/ 	.short	0x003e


	//----- nvinfo : EIATTR_PARAM_CBANK
	.align		4
        /*028c*/ 	.byte	0x04, 0x0a
        /*028e*/ 	.short	(.L_129 - .L_128)
	.align		4
.L_128:
        /*0290*/ 	.word	index@(.nv.constant0._ZN3cub18CUB_300001_SM_10006detail6reduce18DeviceReduceKernelINS2_10policy_hubIdjN4cuda3__47maximumIvEEE10Policy1000EPdjS8_dNS5_3std3__410__identityEEEvT0_PT3_T1_NS0_13GridEvenShareISI_EET2_T4_)
        /*0294*/ 	.short	0x0380
        /*0296*/ 	.short	0x003e


	//----- nvinfo : EIATTR_SW_WAR
	.align		4
.L_129:
        /*0298*/ 	.byte	0x04, 0x36
        /*029a*/ 	.short	(.L_131 - .L_130)
.L_130:
        /*029c*/ 	.word	0x00000008
.L_131:


//--------------------- .nv.info._ZN3cub18CUB_300001_SM_10006detail6reduce28DeviceReduceSingleTileKernelINS2_10policy_hubIdjN4cuda3__47maximumIvEEE10Policy1000EPdSB_jS8_ddNS5_3std3__410__identityEEEvT0_T1_T2_T3_T4_T6_ --------------------------
	.section	.nv.info._ZN3cub18CUB_300001_SM_10006detail6reduce28DeviceReduceSingleTileKernelINS2_10policy_hubIdjN4cuda3__47maximumIvEEE10Policy1000EPdSB_jS8_ddNS5_3std3__410__identityEEEvT0_T1_T2_T3_T4_T6_,"",@"SHT_CUDA_INFO"
	.sectionflags	@""
	.align	4


	//----- nvinfo : EIATTR_CUDA_API_VERSION
	.align		4
        /*0000*/ 	.byte	0x04, 0x37
        /*0002*/ 	.short	(.L_133 - .L_132)
.L_132:
        /*0004*/ 	.word	0x00000082


	//----- nvinfo : EIATTR_KPARAM_INFO
	.align		4
.L_133:
        /*0008*/ 	.byte	0x04, 0x17
        /*000a*/ 	.short	(.L_135 - .L_134)
.L_134:
        /*000c*/ 	.word	0x00000000
        /*0010*/ 	.short	0x0005
        /*0012*/ 	.short	0x0020
        /*0014*/ 	.byte	0x00, 0xf0, 0x05, 0x00


	//----- nvinfo : EIATTR_KPARAM_INFO
	.align		4
.L_135:
        /*0018*/ 	.byte	0x04, 0x17
        /*001a*/ 	.short	(.L_137 - .L_136)
.L_136:
        /*001c*/ 	.word	0x00000000
        /*0020*/ 	.short	0x0004
        /*0022*/ 	.short	0x0018
        /*0024*/ 	.byte	0x00, 0xf0, 0x21, 0x00


	//----- nvinfo : EIATTR_KPARAM_INFO
	.align		4
.L_137:
        /*0028*/ 	.byte	0x04, 0x17
        /*002a*/ 	.short	(.L_139 - .L_138)
.L_138:
        /*002c*/ 	.word	0x00000000
        /*0030*/ 	.short	0x0003
        /*0032*/ 	.short	0x0014
        /*0034*/ 	.byte	0x00, 0xf0, 0x05, 0x00


	//----- nvinfo : EIATTR_KPARAM_INFO
	.align		4
.L_139:
        /*0038*/ 	.byte	0x04, 0x17
        /*003a*/ 	.short	(.L_141 - .L_140)
.L_140:
        /*003c*/ 	.word	0x00000000
        /*0040*/ 	.short	0x0002
        /*0042*/ 	.short	0x0010
        /*0044*/ 	.byte	0x00, 0xf0, 0x11, 0x00


	//----- nvinfo : EIATTR_KPARAM_INFO
	.align		4
.L_141:
        /*0048*/ 	.byte	0x04, 0x17
        /*004a*/ 	.short	(.L_143 - .L_142)
.L_142:
        /*004c*/ 	.word	0x00000000
        /*0050*/ 	.short	0x0001
        /*0052*/ 	.short	0x0008
        /*0054*/ 	.byte	0x00, 0xf5, 0x21, 0x00


	//----- nvinfo : EIATTR_KPARAM_INFO
	.align		4
.L_143:
        /*0058*/ 	.byte	0x04, 0x17
        /*005a*/ 	.short	(.L_145 - .L_144)
.L_144:
        /*005c*/ 	.word	0x00000000
        /*0060*/ 	.short	0x0000
        /*0062*/ 	.short	0x0000
        /*0064*/ 	.byte	0x00, 0xf5, 0x21, 0x00


	//----- nvinfo : EIATTR_SPARSE_MMA_MASK
	.align		4
.L_145:
        /*0068*/ 	.byte	0x03, 0x50
        /*006a*/ 	.short	0x0000


	//----- nvinfo : EIATTR_MAXREG_COUNT
	.align		4
        /*006c*/ 	.byte	0x03, 0x1b
        /*006e*/ 	.short	0x00ff


	//----- nvinfo : EIATTR_NUM_BARRIERS
	.align		4
        /*0070*/ 	.byte	0x02, 0x4c
        /*0072*/ 	.byte	0x01
	.zero		1


	//----- nvinfo : EIATTR_MERCURY_ISA_VERSION
	.align		4
        /*0074*/ 	.byte	0x03, 0x5f
        /*0076*/ 	.short	0x0101


	//----- nvinfo : EIATTR_COOP_GROUP_MASK_REGIDS
	.align		4
        /*0078*/ 	.byte	0x04, 0x29
        /*007a*/ 	.short	(.L_147 - .L_146)


	//   ....[0]....
.L_146:
        /*007c*/ 	.word	0xffffffff


	//   ....[1]....
        /*0080*/ 	.word	0xffffffff


	//   ....[2]....
        /*0084*/ 	.word	0xffffffff


	//   ....[3]....
        /*0088*/ 	.word	0xffffffff


	//   ....[4]....
        /*008c*/ 	.word	0xffffffff


	//   ....[5]....
        /*0090*/ 	.word	0xffffffff


	//   ....[6]....
        /*0094*/ 	.word	0xffffffff


	//   ....[7]....
        /*0098*/ 	.word	0xffffffff


	//   ....[8]....
        /*009c*/ 	.word	0xffffffff


	//   ....[9]....
        /*00a0*/ 	.word	0xffffffff


	//   ....[10]....
        /*00a4*/ 	.word	0xffffffff


	//   ....[11]....
        /*00a8*/ 	.word	0xffffffff


	//   ....[12]....
        /*00ac*/ 	.word	0xffffffff


	//   ....[13]....
        /*00b0*/ 	.word	0xffffffff


	//   ....[14]....
        /*00b4*/ 	.word	0xffffffff


	//   ....[15]....
        /*00b8*/ 	.word	0xffffffff


	//   ....[16]....
        /*00bc*/ 	.word	0xffffffff


	//   ....[17]....
        /*00c0*/ 	.word	0xffffffff


	//   ....[18]....
        /*00c4*/ 	.word	0xffffffff


	//   ....[19]....
        /*00c8*/ 	.word	0xffffffff


	//   ....[20]....
        /*00cc*/ 	.word	0xffffffff


	//   ....[21]....
        /*00d0*/ 	.word	0xffffffff


	//   ....[22]....
        /*00d4*/ 	.word	0xffffffff


	//   ....[23]....
        /*00d8*/ 	.word	0xffffffff


	//   ....[24]....
        /*00dc*/ 	.word	0xffffffff


	//   ....[25]....
        /*00e0*/ 	.word	0xffffffff


	//   ....[26]....
        /*00e4*/ 	.word	0xffffffff


	//   ....[27]....
        /*00e8*/ 	.word	0xffffffff


	//   ....[28]....
        /*00ec*/ 	.word	0xffffffff


	//   ....[29]....
        /*00f0*/ 	.word	0xffffffff


	//   ....[30]....
        /*00f4*/ 	.word	0xffffffff


	//   ....[31]....
        /*00f8*/ 	.word	0xffffffff


	//   ....[32]....
        /*00fc*/ 	.word	0xffffffff


	//   ....[33]....
        /*0100*/ 	.word	0xffffffff


	//   ....[34]....
        /*0104*/ 	.word	0xffffffff


	//   ....[35]....
        /*0108*/ 	.word	0xffffffff


	//   ....[36]....
        /*010c*/ 	.word	0xffffffff


	//   ....[37]....
        /*0110*/ 	.word	0xffffffff


	//   ....[38]....
        /*0114*/ 	.word	0xffffffff


	//   ....[39]....
        /*0118*/ 	.word	0xffffffff


	//   ....[40]....
        /*011c*/ 	.word	0xffffffff


	//   ....[41]....
        /*0120*/ 	.word	0xffffffff


	//   ....[42]....
        /*0124*/ 	.word	0xffffffff


	//   ....[43]....
        /*0128*/ 	.word	0xffffffff


	//   ....[44]....
        /*012c*/ 	.word	0xffffffff


	//   ....[45]....
        /*0130*/ 	.word	0xffffffff


	//   ....[46]....
        /*0134*/ 	.word	0xffffffff


	//   ....[47]....
        /*0138*/ 	.word	0xffffffff


	//   ....[48]....
        /*013c*/ 	.word	0xffffffff


	//   ....[49]....
        /*0140*/ 	.word	0xffffffff


	//   ....[50]....
        /*0144*/ 	.word	0xffffffff


	//   ....[51]....
        /*0148*/ 	.word	0xffffffff


	//   ....[52]....
        /*014c*/ 	.word	0xffffffff


	//   ....[53]....
        /*0150*/ 	.word	0xffffffff


	//   ....[54]....
        /*0154*/ 	.word	0xffffffff


	//   ....[55]....
        /*0158*/ 	.word	0xffffffff


	//   ....[56]....
        /*015c*/ 	.word	0xffffffff


	//   ....[57]....
        /*0160*/ 	.word	0xffffffff


	//   ....[58]....
        /*0164*/ 	.word	0xffffffff


	//   ....[59]....
        /*0168*/ 	.word	0xffffffff


	//----- nvinfo : EIATTR_COOP_GROUP_INSTR_OFFSETS
	.align		4
.L_147:
        /*016c*/ 	.byte	0x04, 0x28
        /*016e*/ 	.short	(.L_149 - .L_148)


	//   ....[0]....
.L_148:
        /*0170*/ 	.word	0x00000cb0


	//   ....[1]....
        /*0174*/ 	.word	0x00000cc0


	//   ....[2]....
        /*0178*/ 	.word	0x00000d50


	//   ....[3]....
        /*017c*/ 	.word	0x00000d90


	//   ....[4]....
        /*0180*/ 	.word	0x00000e10


	//   ....[5]....
        /*0184*/ 	.word	0x00000e40


	//   ....[6]....
        /*0188*/ 	.word	0x00000e90


	//   ....[7]....
        /*018c*/ 	.word	0x00000ec0


	//   ....[8]....
        /*0190*/ 	.word	0x00000f10


	//   ....[9]....
        /*0194*/ 	.word	0x00000f40


	//   ....[10]....
        /*0198*/ 	.word	0x00001240


	//   ....[11]....
        /*019c*/ 	.word	0x00001250


	//   ....[12]....
        /*01a0*/ 	.word	0x000012e0


	//   ....[13]....
        /*01a4*/ 	.word	0x00001310


	//   ....[14]....
        /*01a8*/ 	.word	0x00001370


	//   ....[15]....
        /*01ac*/ 	.word	0x000013a0


	//   ....[16]....
        /*01b0*/ 	.word	0x00001400


	//   ....[17]....
        /*01b4*/ 	.word	0x00001440


	//   ....[18]....
        /*01b8*/ 	.word	0x000014b0


	//   ....[19]....
        /*01bc*/ 	.word	0x000014f0


	//   ....[20]....
        /*01c0*/ 	.word	0x00002180


	//   ....[21]....
        /*01c4*/ 	.word	0x00002190


	//   ....[22]....
        /*01c8*/ 	.word	0x00002220


	//   ....[23]....
        /*01cc*/ 	.word	0x00002250


	//   ....[24]....
        /*01d0*/ 	.word	0x000022c0


	//   ....[25]....
        /*01d4*/ 	.word	0x000022e0


	//   ....[26]....
        /*01d8*/ 	.word	0x00002340


	//   ....[27]....
        /*01dc*/ 	.word	0x00002350


	//   ....[28]....
        /*01e0*/ 	.word	0x000023a0


	//   ....[29]....
        /*01e4*/ 	.word	0x000023b0


	//   ....[30]....
        /*01e8*/ 	.word	0x000031c0


	//   ....[31]....
        /*01ec*/ 	.word	0x000031d0


	//   ....[32]....
        /*01f0*/ 	.word	0x00003260


	//   ....[33]....
        /*01f4*/ 	.word	0x000032a0


	//   ....[34]....
        /*01f8*/ 	.word	0x00003320


	//   ....[35]....
        /*01fc*/ 	.word	0x00003360


	//   ....[36]....
        /*0200*/ 	.word	0x000033c0


	//   ....[37]....
        /*0204*/ 	.word	0x000033f0


	//   ....[38]....
        /*0208*/ 	.word	0x00003440


	//   ....[39]....
        /*020c*/ 	.word	0x00003470


	//   ....[40]....
        /*0210*/ 	.word	0x00003750


	//   ....[41]....
        /*0214*/ 	.word	0x00003760


	//   ....[42]....
        /*0218*/ 	.word	0x000037f0


	//   ....[43]....
        /*021c*/ 	.word	0x00003820


	//   ....[44]....
        /*0220*/ 	.word	0x00003870


	//   ....[45]....
        /*0224*/ 	.word	0x000038a0


	//   ....[46]....
        /*0228*/ 	.word	0x00003910


	//   ....[47]....
        /*022c*/ 	.word	0x00003950


	//   ....[48]....
        /*0230*/ 	.word	0x000039c0


	//   ....[49]....
        /*0234*/ 	.word	0x000039f0


	//   ....[50]....
        /*0238*/ 	.word	0x00004730


	//   ....[51]....
        /*023c*/ 	.word	0x00004740


	//   ....[52]....
        /*0240*/ 	.word	0x000047d0


	//   ....[53]....
        /*0244*/ 	.word	0x00004800


	//   ....[54]....
        /*0248*/ 	.word	0x00004870


	//   ....[55]....
        /*024c*/ 	.word	0x00004890


	//   ....[56]....
        /*0250*/ 	.word	0x000048f0


	//   ....[57]....
        /*0254*/ 	.word	0x00004900


	//   ....[58]....
        /*0258*/ 	.word	0x00004950


	//   ....[59]....
        /*025c*/ 	.word	0x00004960


	//----- nvinfo : EIATTR_VRC_CTA_INIT_COUNT
	.align		4
.L_149:
        /*0260*/ 	.byte	0x02, 0x4a
	.zero		1
	.zero		1


	//----- nvinfo : EIATTR_EXIT_INSTR_OFFSETS
	.align		4
        /*0264*/ 	.byte	0x04, 0x1c
        /*0266*/ 	.short	(.L_151 - .L_150)


	//   ....[0]....
.L_150:
        /*0268*/ 	.word	0x00000080


	//   ....[1]....
        /*026c*/ 	.word	0x000000c0


	//   ....[2]....
        /*0270*/ 	.word	0x00004bd0


	//   ....[3]....
        /*0274*/ 	.word	0x00004c50


	//----- nvinfo : EIATTR_MAX_THREADS
	.align		4
.L_151:
        /*0278*/ 	.byte	0x04, 0x05
        /*027a*/ 	.short	(.L_153 - .L_152)
.L_152:
        /*027c*/ 	.word	0x00000100
        /*0280*/ 	.word	0x00000001
        /*0284*/ 	.word	0x00000001


	//----- nvinfo : EIATTR_CRS_STACK_SIZE
	.align		4
.L_153:
        /*0288*/ 	.byte	0x04, 0x1e
        /*028a*/ 	.short	(.L_155 - .L_154)
.L_154:
        /*028c*/ 	.word	0x00000000


	//----- nvinfo : EIATTR_CBANK_PARAM_SIZE
	.align		4
.L_155:
        /*0290*/ 	.byte	0x03, 0x19
        /*0292*/ 	.short	0x0021


	//----- nvinfo : EIATTR_PARAM_CBANK
	.align		4
        /*0294*/ 	.byte	0x04, 0x0a
        /*0296*/ 	.short	(.L_157 - .L_156)
	.align		4
.L_156:
        /*0298*/ 	.word	index@(.nv.constant0._ZN3cub18CUB_300001_SM_10006detail6reduce28DeviceReduceSingleTileKernelINS2_10policy_hubIdjN4cuda3__47maximumIvEEE10Policy1000EPdSB_jS8_ddNS5_3std3__410__identityEEEvT0_T1_T2_T3_T4_T6_)
        /*029c*/ 	.short	0x0380
        /*029e*/ 	.short	0x0021


	//----- nvinfo : EIATTR_SW_WAR
	.align		4
.L_157:
        /*02a0*/ 	.byte	0x04, 0x36
        /*02a2*/ 	.short	(.L_159 - .L_158)
.L_158:
        /*02a4*/ 	.word	0x00000008
.L_159:


//--------------------- .nv.info._ZN3cub18CUB_300001_SM_10006detail11EmptyKernelIvEEvv --------------------------
	.section	.nv.info._ZN3cub18CUB_300001_SM_10006detail11EmptyKernelIvEEvv,"",@"SHT_CUDA_INFO"
	.sectionflags	@""
	.align	4


	//----- nvinfo : EIATTR_CUDA_API_VERSION
	.align		4
        /*0000*/ 	.byte	0x04, 0x37
        /*0002*/ 	.short	(.L_161 - .L_160)
.L_160:
        /*0004*/ 	.word	0x00000082


	//----- nvinfo : EIATTR_SPARSE_MMA_MASK
	.align		4
.L_161:
        /*0008*/ 	.byte	0x03, 0x50
        /*000a*/ 	.short	0x0000


	//----- nvinfo : EIATTR_MAXREG_COUNT
	.align		4
        /*000c*/ 	.byte	0x03, 0x1b
        /*000e*/ 	.short	0x00ff


	//----- nvinfo : EIATTR_MERCURY_ISA_VERSION
	.align		4
        /*0010*/ 	.byte	0x03, 0x5f
        /*0012*/ 	.short	0x0101


	//----- nvinfo : EIATTR_VRC_CTA_INIT_COUNT
	.align		4
        /*0014*/ 	.byte	0x02, 0x4a
	.zero		1
	.zero		1


	//----- nvinfo : EIATTR_EXIT_INSTR_OFFSETS
	.align		4
        /*0018*/ 	.byte	0x04, 0x1c
        /*001a*/ 	.short	(.L_163 - .L_162)


	//   ....[0]....
.L_162:
        /*001c*/ 	.word	0x00000010


	//----- nvinfo : EIATTR_SW_WAR
	.align		4
.L_163:
        /*0020*/ 	.byte	0x04, 0x36
        /*0022*/ 	.short	(.L_165 - .L_164)
.L_164:
        /*0024*/ 	.word	0x00000008
.L_165:


//--------------------- .nv.info._Z7finderrPdS_S_m --------------------------
	.section	.nv.info._Z7finderrPdS_S_m,"",@"SHT_CUDA_INFO"
	.sectionflags	@""
	.align	4


	//----- nvinfo : EIATTR_CUDA_API_VERSION
	.align		4
        /*0000*/ 	.byte	0x04, 0x37
        /*0002*/ 	.short	(.L_167 - .L_166)
.L_166:
        /*0004*/ 	.word	0x00000082


	//----- nvinfo : EIATTR_KPARAM_INFO
	.align		4
.L_167:
        /*0008*/ 	.byte	0x04, 0x17
        /*000a*/ 	.short	(.L_169 - .L_168)
.L_168:
        /*000c*/ 	.word	0x00000000
        /*0010*/ 	.short	0x0003
        /*0012*/ 	.short	0x0018
        /*0014*/ 	.byte	0x00, 0xf0, 0x21, 0x00


	//----- nvinfo : EIATTR_KPARAM_INFO
	.align		4
.L_169:
        /*0018*/ 	.byte	0x04, 0x17
        /*001a*/ 	.short	(.L_171 - .L_170)
.L_170:
        /*001c*/ 	.word	0x00000000
        /*0020*/ 	.short	0x0002
        /*0022*/ 	.short	0x0010
        /*0024*/ 	.byte	0x00, 0xf5, 0x21, 0x00


	//----- nvinfo : EIATTR_KPARAM_INFO
	.align		4
.L_171:
        /*0028*/ 	.byte	0x04, 0x17
        /*002a*/ 	.short	(.L_173 - .L_172)
.L_172:
        /*002c*/ 	.word	0x00000000
        /*0030*/ 	.short	0x0001
        /*0032*/ 	.short	0x0008
        /*0034*/ 	.byte	0x00, 0xf5, 0x21, 0x00


	//----- nvinfo : EIATTR_KPARAM_INFO
	.align		4
.L_173:
        /*0038*/ 	.byte	0x04, 0x17
        /*003a*/ 	.short	(.L_175 - .L_174)
.L_174:
        /*003c*/ 	.word	0x00000000
        /*0040*/ 	.short	0x0000
        /*0042*/ 	.short	0x0000
        /*0044*/ 	.byte	0x00, 0xf5, 0x21, 0x00


	//----- nvinfo : EIATTR_SPARSE_MMA_MASK
	.align		4
.L_175:
        /*0048*/ 	.byte	0x03, 0x50
        /*004a*/ 	.short	0x0000


	//----- nvinfo : EIATTR_MAXREG_COUNT
	.align		4
        /*004c*/ 	.byte	0x03, 0x1b
        /*004e*/ 	.short	0x00ff


	//----- nvinfo : EIATTR_MERCURY_ISA_VERSION
	.align		4
        /*0050*/ 	.byte	0x03, 0x5f
        /*0052*/ 	.short	0x0101


	//----- nvinfo : EIATTR_VRC_CTA_INIT_COUNT
	.align		4
        /*0054*/ 	.byte	0x02, 0x4a
	.zero		1
	.zero		1


	//----- nvinfo : EIATTR_EXIT_INSTR_OFFSETS
	.align		4
        /*0058*/ 	.byte	0x04, 0x1c
        /*005a*/ 	.short	(.L_177 - .L_176)


	//   ....[0]....
.L_176:
        /*005c*/ 	.word	0x000000f0


	//   ....[1]....
        /*0060*/ 	.word	0x00000200


	//----- nvinfo : EIATTR_CBANK_PARAM_SIZE
	.align		4
.L_177:
        /*0064*/ 	.byte	0x03, 0x19
        /*0066*/ 	.short	0x0020


	//----- nvinfo : EIATTR_PARAM_CBANK
	.align		4
        /*0068*/ 	.byte	0x04, 0x0a
        /*006a*/ 	.short	(.L_179 - .L_178)
	.align		4
.L_178:
        /*006c*/ 	.word	index@(.nv.constant0._Z7finderrPdS_S_m)
        /*0070*/ 	.short	0x0380
        /*0072*/ 	.short	0x0020


	//----- nvinfo : EIATTR_SW_WAR
	.align		4
.L_179:
        /*0074*/ 	.byte	0x04, 0x36
        /*0076*/ 	.short	(.L_181 - .L_180)
.L_180:
        /*0078*/ 	.word	0x00000008
.L_181:


//--------------------- .nv.info._Z14countnewmatrixPdS_m --------------------------
	.section	.nv.info._Z14countnewmatrixPdS_m,"",@"SHT_CUDA_INFO"
	.sectionflags	@""
	.align	4


	//----- nvinfo : EIATTR_CUDA_API_VERSION
	.align		4
        /*0000*/ 	.byte	0x04, 0x37
        /*0002*/ 	.short	(.L_183 - .L_182)
.L_182:
        /*0004*/ 	.word	0x00000082


	//----- nvinfo : EIATTR_KPARAM_INFO
	.align		4
.L_183:
        /*0008*/ 	.byte	0x04, 0x17
        /*000a*/ 	.short	(.L_185 - .L_184)
.L_184:
        /*000c*/ 	.word	0x00000000
        /*0010*/ 	.short	0x0002
        /*0012*/ 	.short	0x0010
        /*0014*/ 	.byte	0x00, 0xf0, 0x21, 0x00


	//----- nvinfo : EIATTR_KPARAM_INFO
	.align		4
.L_185:
        /*0018*/ 	.byte	0x04, 0x17
        /*001a*/ 	.short	(.L_187 - .L_186)
.L_186:
        /*001c*/ 	.word	0x00000000
        /*0020*/ 	.short	0x0001
        /*0022*/ 	.short	0x0008
        /*0024*/ 	.byte	0x00, 0xf5, 0x21, 0x00


	//----- nvinfo : EIATTR_KPARAM_INFO
	.align		4
.L_187:
        /*0028*/ 	.byte	0x04, 0x17
        /*002a*/ 	.short	(.L_189 - .L_188)
.L_188:
        /*002c*/ 	.word	0x00000000
        /*0030*/ 	.short	0x0000
        /*0032*/ 	.short	0x0000
        /*0034*/ 	.byte	0x00, 0xf5, 0x21, 0x00


	//----- nvinfo : EIATTR_SPARSE_MMA_MASK
	.align		4
.L_189:
        /*0038*/ 	.byte	0x03, 0x50
        /*003a*/ 	.short	0x0000


	//----- nvinfo : EIATTR_MAXREG_COUNT
	.align		4
        /*003c*/ 	.byte	0x03, 0x1b
        /*003e*/ 	.short	0x00ff


	//----- nvinfo : EIATTR_MERCURY_ISA_VERSION
	.align		4
        /*0040*/ 	.byte	0x03, 0x5f
        /*0042*/ 	.short	0x0101


	//----- nvinfo : EIATTR_VRC_CTA_INIT_COUNT
	.align		4
        /*0044*/ 	.byte	0x02, 0x4a
	.zero		1
	.zero		1


	//----- nvinfo : EIATTR_EXIT_INSTR_OFFSETS
	.align		4
        /*0048*/ 	.byte	0x04, 0x1c
        /*004a*/ 	.short	(.L_191 - .L_190)


	//   ....[0]....
.L_190:
        /*004c*/ 	.word	0x00000050


	//   ....[1]....
        /*0050*/ 	.word	0x00000110


	//   ....[2]....
        /*0054*/ 	.word	0x000002c0


	//----- nvinfo : EIATTR_CBANK_PARAM_SIZE
	.align		4
.L_191:
        /*0058*/ 	.byte	0x03, 0x19
        /*005a*/ 	.short	0x0018


	//----- nvinfo : EIATTR_PARAM_CBANK
	.align		4
        /*005c*/ 	.byte	0x04, 0x0a
        /*005e*/ 	.short	(.L_193 - .L_192)
	.align		4
.L_192:
        /*0060*/ 	.word	index@(.nv.constant0._Z14countnewmatrixPdS_m)
        /*0064*/ 	.short	0x0380
        /*0066*/ 	.short	0x0018


	//----- nvinfo : EIATTR_SW_WAR
	.align		4
.L_193:
        /*0068*/ 	.byte	0x04, 0x36
        /*006a*/ 	.short	(.L_195 - .L_194)
.L_194:
        /*006c*/ 	.word	0x00000008
.L_195:


//--------------------- .nv.callgraph             --------------------------
	.section	.nv.callgraph,"",@"SHT_CUDA_CALLGRAPH"
	.align	4
	.sectionentsize	8
	.align		4
        /*0000*/ 	.word	0x00000000
	.align		4
        /*0004*/ 	.word	0xffffffff
	.align		4
        /*0008*/ 	.word	0x00000000
	.align		4
        /*000c*/ 	.word	0xfffffffe
	.align		4
        /*0010*/ 	.word	0x00000000
	.align		4
        /*0014*/ 	.word	0xfffffffd
	.align		4
        /*0018*/ 	.word	0x00000000
	.align		4
        /*001c*/ 	.word	0xfffffffc


//--------------------- .nv.constant4             --------------------------
	.section	.nv.constant4,"a",@progbits
	.align	8
	.align		8
.nv.constant4:
        /*0000*/ 	.dword	_ZN34_INTERNAL_03a97778_4_k_cu_28c15a924cuda3std3__45__cpo5beginE
	.align		8
        /*0008*/ 	.dword	_ZN34_INTERNAL_03a97778_4_k_cu_28c15a924cuda3std3__45__cpo3endE
	.align		8
        /*0010*/ 	.dword	_ZN34_INTERNAL_03a97778_4_k_cu_28c15a924cuda3std3__45__cpo6cbeginE
	.align		8
        /*0018*/ 	.dword	_ZN34_INTERNAL_03a97778_4_k_cu_28c15a924cuda3std3__45__cpo4cendE
	.align		8
        /*0020*/ 	.dword	_ZN34_INTERNAL_03a97778_4_k_cu_28c15a924cuda3std3__45__cpo6rbeginE
	.align		8
        /*0028*/ 	.dword	_ZN34_INTERNAL_03a97778_4_k_cu_28c15a924cuda3std3__45__cpo4rendE
	.align		8
        /*0030*/ 	.dword	_ZN34_INTERNAL_03a97778_4_k_cu_28c15a924cuda3std3__45__cpo7crbeginE
	.align		8
        /*0038*/ 	.dword	_ZN34_INTERNAL_03a97778_4_k_cu_28c15a924cuda3std3__45__cpo5crendE
	.align		8
        /*0040*/ 	.dword	_ZN34_INTERNAL_03a97778_4_k_cu_28c15a924cuda3std3__436_GLOBAL__N__03a97778_4_k_cu_28c15a926ignoreE
	.align		8
        /*0048*/ 	.dword	_ZN34_INTERNAL_03a97778_4_k_cu_28c15a924cuda3std3__419piecewise_constructE
	.align		8
        /*0050*/ 	.dword	_ZN34_INTERNAL_03a97778_4_k_cu_28c15a924cuda3std3__48in_placeE
	.align		8
        /*0058*/ 	.dword	_ZN34_INTERNAL_03a97778_4_k_cu_28c15a924cuda3std3__420unreachable_sentinelE
	.align		8
        /*0060*/ 	.dword	_ZN34_INTERNAL_03a97778_4_k_cu_28c15a924cuda3std3__47nulloptE
	.align		8
        /*0068*/ 	.dword	_ZN34_INTERNAL_03a97778_4_k_cu_28c15a924cuda3std3__48unexpectE
	.align		8
        /*0070*/ 	.dword	_ZN34_INTERNAL_03a97778_4_k_cu_28c15a924cuda3std6ranges3__45__cpo4swapE
	.align		8
        /*0078*/ 	.dword	_ZN34_INTERNAL_03a97778_4_k_cu_28c15a924cuda3std6ranges3__45__cpo9iter_moveE
	.align		8
        /*0080*/ 	.dword	_ZN34_INTERNAL_03a97778_4_k_cu_28c15a924cuda3std6ranges3__45__cpo5beginE
	.align		8
        /*0088*/ 	.dword	_ZN34_INTERNAL_03a97778_4_k_cu_28c15a924cuda3std6ranges3__45__cpo3endE
	.align		8
        /*0090*/ 	.dword	_ZN34_INTERNAL_03a97778_4_k_cu_28c15a924cuda3std6ranges3__45__cpo6cbeginE
	.align		8
        /*0098*/ 	.dword	_ZN34_INTERNAL_03a97778_4_k_cu_28c15a924cuda3std6ranges3__45__cpo4cendE
	.align		8
        /*00a0*/ 	.dword	_ZN34_INTERNAL_03a97778_4_k_cu_28c15a924cuda3std6ranges3__45__cpo7advanceE
	.align		8
        /*00a8*/ 	.dword	_ZN34_INTERNAL_03a97778_4_k_cu_28c15a924cuda3std6ranges3__45__cpo9iter_swapE
	.align		8
        /*00b0*/ 	.dword	_ZN34_INTERNAL_03a97778_4_k_cu_28c15a924cuda3std6ranges3__45__cpo4nextE
	.align		8
        /*00b8*/ 	.dword	_ZN34_INTERNAL_03a97778_4_k_cu_28c15a924cuda3std6ranges3__45__cpo4prevE
	.align		8
        /*00c0*/ 	.dword	_ZN34_INTERNAL_03a97778_4_k_cu_28c15a924cuda3std6ranges3__45__cpo4dataE
	.align		8
        /*00c8*/ 	.dword	_ZN34_INTERNAL_03a97778_4_k_cu_28c15a924cuda3std6ranges3__45__cpo5cdataE
	.align		8
        /*00d0*/ 	.dword	_ZN34_INTERNAL_03a97778_4_k_cu_28c15a924cuda3std6ranges3__45__cpo4sizeE
	.align		8
        /*00d8*/ 	.dword	_ZN34_INTERNAL_03a97778_4_k_cu_28c15a924cuda3std6ranges3__45__cpo5ssizeE
	.align		8
        /*00e0*/ 	.dword	_ZN34_INTERNAL_03a97778_4_k_cu_28c15a924cuda3std6ranges3__45__cpo8distanceE
	.align		8
        /*00e8*/ 	.dword	_ZN34_INTERNAL_03a97778_4_k_cu_28c15a926thrust24THRUST_300001_SM_1000_NS6system6detail10sequential3seqE
	.align		8
        /*00f0*/ 	.dword	_ZN34_INTERNAL_03a97778_4_k_cu_28c15a926thrust24THRUST_300001_SM_1000_NS12placeholders2_1E
	.align		8
        /*00f8*/ 	.dword	_ZN34_INTERNAL_03a97778_4_k_cu_28c15a926thrust24THRUST_300001_SM_1000_NS12placeholders2_2E
	.align		8
        /*0100*/ 	.dword	_ZN34_INTERNAL_03a97778_4_k_cu_28c15a926thrust24THRUST_300001_SM_1000_NS12placeholders2_3E
	.align		8
        /*0108*/ 	.dword	_ZN34_INTERNAL_03a97778_4_k_cu_28c15a926thrust24THRUST_300001_SM_1000_NS12placeholders2_4E
	.align		8
        /*0110*/ 	.dword	_ZN34_INTERNAL_03a97778_4_k_cu_28c15a926thrust24THRUST_300001_SM_1000_NS12placeholders2_5E
	.align		8
        /*0118*/ 	.dword	_ZN34_INTERNAL_03a97778_4_k_cu_28c15a926thrust24THRUST_300001_SM_1000_NS12placeholders2_6E
	.align		8
        /*0120*/ 	.dword	_ZN34_INTERNAL_03a97778_4_k_cu_28c15a926thrust24THRUST_300001_SM_1000_NS12placeholders2_7E
	.align		8
        /*0128*/ 	.dword	_ZN34_INTERNAL_03a97778_4_k_cu_28c15a926thrust24THRUST_300001_SM_1000_NS12placeholders2_8E
	.align		8
        /*0130*/ 	.dword	_ZN34_INTERNAL_03a97778_4_k_cu_28c15a926thrust24THRUST_300001_SM_1000_NS12placeholders2_9E
	.align		8
        /*0138*/ 	.dword	_ZN34_INTERNAL_03a97778_4_k_cu_28c15a926thrust24THRUST_300001_SM_1000_NS12placeholders3_10E


//--------------------- .text._ZN3cub18CUB_300001_SM_10006detail6reduce28DeviceReduceSingleTileKernelINS2_10policy_hubIdjN4cuda3__47maximumIvEEE10Policy1000EPdSB_iS8_ddNS5_3std3__410__identityEEEvT0_T1_T2_T3_T4_T6_ --------------------------
	.section	.text._ZN3cub18CUB_300001_SM_10006detail6reduce28DeviceReduceSingleTileKernelINS2_10policy_hubIdjN4cuda3__47maximumIvEEE10Policy1000EPdSB_iS8_ddNS5_3std3__410__identityEEEvT0_T1_T2_T3_T4_T6_,"ax",@progbits
	.align	128
        .global         _ZN3cub18CUB_300001_SM_10006detail6reduce28DeviceReduceSingleTileKernelINS2_10policy_hubIdjN4cuda3__47maximumIvEEE10Policy1000EPdSB_iS8_ddNS5_3std3__410__identityEEEvT0_T1_T2_T3_T4_T6_
        .type           _ZN3cub18CUB_300001_SM_10006detail6reduce28DeviceReduceSingleTileKernelINS2_10policy_hubIdjN4cuda3__47maximumIvEEE10Policy1000EPdSB_iS8_ddNS5_3std3__410__identityEEEvT0_T1_T2_T3_T4_T6_,@function
        .size           _ZN3cub18CUB_300001_SM_10006detail6reduce28DeviceReduceSingleTileKernelINS2_10policy_hubIdjN4cuda3__47maximumIvEEE10Policy1000EPdSB_iS8_ddNS5_3std3__410__identityEEEvT0_T1_T2_T3_T4_T6_,(.L_x_149 - _ZN3cub18CUB_300001_SM_10006detail6reduce28DeviceReduceSingleTileKernelINS2_10policy_hubIdjN4cuda3__47maximumIvEEE10Policy1000EPdSB_iS8_ddNS5_3std3__410__identityEEEvT0_T1_T2_T3_T4_T6_)
        .other          _ZN3cub18CUB_300001_SM_10006detail6reduce28DeviceReduceSingleTileKernelINS2_10policy_hubIdjN4cuda3__47maximumIvEEE10Policy1000EPdSB_iS8_ddNS5_3std3__410__identityEEEvT0_T1_T2_T3_T4_T6_,@"STO_CUDA_ENTRY STV_DEFAULT"
_ZN3cub18CUB_300001_SM_10006detail6reduce28DeviceReduceSingleTileKernelINS2_10policy_hubIdjN4cuda3__47maximumIvEEE10Policy1000EPdSB_iS8_ddNS5_3std3__410__identityEEEvT0_T1_T2_T3_T4_T6_:
.text._ZN3cub18CUB_300001_SM_10006detail6reduce28DeviceReduceSingleTileKernelINS2_10policy_hubIdjN4cuda3__47maximumIvEEE10Policy1000EPdSB_iS8_ddNS5_3std3__410__identityEEEvT0_T1_T2_T3_T4_T6_:
[----:B------:R-:W-:Y:S01]  /*0000*/  LDC R1, c[0x0][0x37c] ;  /* 0x0000df00ff017b82 */ /* 0x000fe20000000800 */
[----:B------:R-:W0:Y:S01]  /*0010*/  LDCU UR4, c[0x0][0x390] ;  /* 0x00007200ff0477ac */ /* 0x000e220008000800 */
[----:B------:R-:W1:Y:S01]  /*0020*/  LDCU.64 UR6, c[0x0][0x358] ;  /* 0x00006b00ff0677ac */ /* 0x000e620008000a00 */
[----:B0-----:R-:W-:-:S05]  /*0030*/  IMAD.U32 R4, RZ, RZ, UR4 ;  /* 0x00000004ff047e24 */ /* 0x001fca000f8e00ff */
[----:B------:R-:W-:-:S13]  /*0040*/  ISETP.NE.AND P0, PT, R4, RZ, PT ;  /* 0x000000ff0400720c */ /* 0x000fda0003f05270 */
[----:B-1----:R-:W-:Y:S05]  /*0050*/  @P0 BRA `(.L_x_0) ;  /* 0x00000000001c0947 */ /* 0x002fea0003800000 */
[----:B------:R-:W0:Y:S02]  /*0060*/  S2R R0, SR_TID.X ;  /* 0x0000000000007919 */ /* 0x000e240000002100 */
[----:B0-----:R-:W-:-:S13]  /*0070*/  ISETP.NE.AND P0, PT, R0, RZ, PT ;  /* 0x000000ff0000720c */ /* 0x001fda0003f05270 */
[----:B------:R-:W-:Y:S05]  /*0080*/  @P0 EXIT ;  /* 0x000000000000094d */ /* 0x000fea0003800000 */
[----:B------:R-:W0:Y:S08]  /*0090*/  LDC.64 R2, c[0x0][0x388] ;  /* 0x0000e200ff027b82 */ /* 0x000e300000000a00 */
[----:B------:R-:W0:Y:S02]  /*00a0*/  LDC.64 R4, c[0x0][0x398] ;  /* 0x0000e600ff047b82 */ /* 0x000e240000000a00 */
[----:B0-----:R-:W-:Y:S01]  /*00b0*/  STG.E.64 desc[UR6][R2.64], R4 ;  /* 0x0000000402007986 */ /* 0x001fe2000c101b06 */
[----:B------:R-:W-:Y:S05]  /*00c0*/  EXIT ;  /* 0x000000000000794d */ /* 0x000fea0003800000 */
.L_x_0:
[----:B------:R-:W0:Y:S01]  /*00d0*/  LDCU UR4, c[0x0][0x380] ;  /* 0x00007000ff0477ac */ /* 0x000e220008000800 */
[----:B------:R-:W-:Y:S01]  /*00e0*/  BSSY.RECONVERGENT B0, `(.L_x_1) ;  /* 0x00005b3000007945 */ /* 0x000fe20003800200 */
[----:B0-----:R-:W-:-:S09]  /*00f0*/  ULOP3.LUT UP0, URZ, UR4, 0x1f, URZ, 0xc0, !UPT ;  /* 0x0000001f04ff7892 */ /* 0x001fd2000f80c0ff */
[----:B------:R-:W-:Y:S05]  /*0100*/  BRA.U UP0, `(.L_x_2) ;  /* 0x0000002d003c7547 */ /* 0x000fea000b800000 */
[----:B------:R-:W-:-:S13]  /*0110*/  ISETP.GT.AND P0, PT, R4, 0x7ff, PT ;  /* 0x000007ff0400780c */ /* 0x000fda0003f04270 */
[----:B------:R-:W-:Y:S05]  /*0120*/  @P0 BRA `(.L_x_3) ;  /* 0x0000001400e80947 */ /* 0x000fea0003800000 */
[----:B------:R-:W0:Y:S01]  /*0130*/  S2R R3, SR_TID.X ;  /* 0x0000000000037919 */ /* 0x000e220000002100 */
[----:B------:R-:W-:Y:S01]  /*0140*/  BSSY.RECONVERGENT B1, `(.L_x_4) ;  /* 0x0000009000017945 */ /* 0x000fe20003800200 */
[----:B------:R-:W-:Y:S02]  /*0150*/  CS2R R6, SRZ ;  /* 0x0000000000067805 */ /* 0x000fe4000001ff00 */
[----:B0-----:R-:W-:Y:S01]  /*0160*/  ISETP.GE.AND P0, PT, R3, R4, PT ;  /* 0x000000040300720c */ /* 0x001fe20003f06270 */
[----:B------:R-:W-:-:S12]  /*0170*/  IMAD.MOV.U32 R5, RZ, RZ, R3 ;  /* 0x000000ffff057224 */ /* 0x000fd800078e0003 */
[----:B------:R-:W-:Y:S05]  /*0180*/  @P0 BRA `(.L_x_5) ;  /* 0x0000000000100947 */ /* 0x000fea0003800000 */
[----:B------:R-:W0:Y:S02]  /*0190*/  LDC.64 R6, c[0x0][0x380] ;  /* 0x0000e000ff067b82 */ /* 0x000e240000000a00 */
[----:B0-----:R-:W-:-:S06]  /*01a0*/  IMAD.WIDE.U32 R6, R3, 0x8, R6 ;  /* 0x0000000803067825 */ /* 0x001fcc00078e0006 */
[----:B------:R-:W5:Y:S01]  /*01b0*/  LDG.E.64.CONSTANT R6, desc[UR6][R6.64] ;  /* 0x0000000606067981 */ /* 0x000f62000c1e9b00 */
[----:B------:R-:W-:-:S07]  /*01c0*/  VIADD R5, R3, 0x100 ;  /* 0x0000010003057836 */ /* 0x000fce0000000000 */
.L_x_5:
[----:B------:R-:W-:Y:S05]  /*01d0*/  BSYNC.RECONVERGENT B1 ;  /* 0x0000000000017941 */ /* 0x000fea0003800200 */
.L_x_4:
[----:B------:R-:W-:Y:S01]  /*01e0*/  ISETP.GE.AND P0, PT, R5, R4, PT ;  /* 0x000000040500720c */ /* 0x000fe20003f06270 */
[----:B------:R-:W-:-:S12]  /*01f0*/  BSSY.RECONVERGENT B1, `(.L_x_6) ;  /* 0x00000b0000017945 */ /* 0x000fd80003800200 */
[----:B------:R-:W-:Y:S05]  /*0200*/  @P0 BRA `(.L_x_7) ;  /* 0x0000000800b80947 */ /* 0x000fea0003800000 */
[----:B------:R-:W-:Y:S01]  /*0210*/  LOP3.LUT R9, RZ, R5, RZ, 0x33, !PT ;  /* 0x00000005ff097212 */ /* 0x000fe200078e33ff */
[----:B------:R-:W-:Y:S04]  /*0220*/  BSSY.RECONVERGENT B2, `(.L_x_8) ;  /* 0x0000019000027945 */ /* 0x000fe80003800200 */
[----:B------:R-:W-:-:S05]  /*0230*/  IMAD.IADD R0, R9, 0x1, R4 ;  /* 0x0000000109007824 */ /* 0x000fca00078e0204 */
[C---:B------:R-:W-:Y:S02]  /*0240*/  LOP3.LUT R2, R0.reuse, 0x300, RZ, 0xc0, !PT ;  /* 0x0000030000027812 */ /* 0x040fe400078ec0ff */
[----:B------:R-:W-:Y:S02]  /*0250*/  ISETP.GE.U32.AND P0, PT, R0, 0x300, PT ;  /* 0x000003000000780c */ /* 0x000fe40003f06070 */
[----:B------:R-:W-:-:S13]  /*0260*/  ISETP.NE.AND P1, PT, R2, 0x300, PT ;  /* 0x000003000200780c */ /* 0x000fda0003f25270 */
[----:B------:R-:W-:Y:S05]  /*0270*/  @!P1 BRA `(.L_x_9) ;  /* 0x00000000004c9947 */ /* 0x000fea0003800000 */
[----:B------:R-:W0:Y:S01]  /*0280*/  LDC.64 R8, c[0x0][0x380] ;  /* 0x0000e000ff087b82 */ /* 0x000e220000000a00 */
[----:B------:R-:W-:-:S04]  /*0290*/  LEA.HI R0, R0, 0x1, RZ, 0x18 ;  /* 0x0000000100007811 */ /* 0x000fc800078fc0ff */
[----:B------:R-:W-:-:S05]  /*02a0*/  LOP3.LUT R0, R0, 0x3, RZ, 0xc0, !PT ;  /* 0x0000000300007812 */ /* 0x000fca00078ec0ff */
[----:B------:R-:W-:Y:S02]  /*02b0*/  IMAD.MOV R0, RZ, RZ, -R0 ;  /* 0x000000ffff007224 */ /* 0x000fe400078e0a00 */
[----:B0-----:R-:W-:-:S04]  /*02c0*/  IMAD.WIDE.U32 R8, R5, 0x8, R8 ;  /* 0x0000000805087825 */ /* 0x001fc800078e0008 */
[----:B------:R-:W-:Y:S02]  /*02d0*/  IMAD.MOV.U32 R2, RZ, RZ, R8 ;  /* 0x000000ffff027224 */ /* 0x000fe400078e0008 */
[----:B------:R-:W-:-:S07]  /*02e0*/  IMAD.MOV.U32 R11, RZ, RZ, R9 ;  /* 0x000000ffff0b7224 */ /* 0x000fce00078e0009 */
.L_x_10:
[----:B------:R-:W-:Y:S02]  /*02f0*/  IMAD.MOV.U32 R8, RZ, RZ, R2 ;  /* 0x000000ffff087224 */ /* 0x000fe400078e0002 */
[----:B------:R-:W-:-:S06]  /*0300*/  IMAD.MOV.U32 R9, RZ, RZ, R11 ;  /* 0x000000ffff097224 */ /* 0x000fcc00078e000b */
[----:B------:R-:W2:Y:S01]  /*0310*/  LDG.E.64.CONSTANT R8, desc[UR6][R8.64] ;  /* 0x0000000608087981 */ /* 0x000ea2000c1e9b00 */
[----:B------:R-:W-:Y:S01]  /*0320*/  VIADD R0, R0, 0x1 ;  /* 0x0000000100007836 */ /* 0x000fe20000000000 */
[----:B------:R-:W-:Y:S01]  /*0330*/  IADD3 R2, P3, PT, R2, 0x800, RZ ;  /* 0x0000080002027810 */ /* 0x000fe20007f7e0ff */
[----:B------:R-:W-:-:S03]  /*0340*/  VIADD R5, R5, 0x100 ;  /* 0x0000010005057836 */ /* 0x000fc60000000000 */
[----:B------:R-:W-:Y:S01]  /*0350*/  ISETP.NE.AND P2, PT, R0, RZ, PT ;  /* 0x000000ff0000720c */ /* 0x000fe20003f45270 */
[----:B------:R-:W-:Y:S01]  /*0360*/  IMAD.X R11, RZ, RZ, R11, P3 ;  /* 0x000000ffff0b7224 */ /* 0x000fe200018e060b */
[----:B--2--5:R-:W-:-:S06]  /*0370*/  DSETP.GEU.AND P1, PT, R6, R8, PT ;  /* 0x000000080600722a */ /* 0x024fcc0003f2e000 */
[----:B------:R-:W-:Y:S02]  /*0380*/  FSEL R6, R8, R6, !P1 ;  /* 0x0000000608067208 */ /* 0x000fe40004800000 */
[----:B------:R-:W-:-:S03]  /*0390*/  FSEL R7, R9, R7, !P1 ;  /* 0x0000000709077208 */ /* 0x000fc60004800000 */
[----:B------:R-:W-:Y:S05]  /*03a0*/  @P2 BRA `(.L_x_10) ;  /* 0xfffffffc00d02947 */ /* 0x000fea000383ffff */
.L_x_9:
[----:B------:R-:W-:Y:S05]  /*03b0*/  BSYNC.RECONVERGENT B2 ;  /* 0x0000000000027941 */ /* 0x000fea0003800200 */
.L_x_8:
[----:B------:R-:W-:Y:S05]  /*03c0*/  @!P0 BRA `(.L_x_7) ;  /* 0x0000000800488947 */ /* 0x000fea0003800000 */
[----:B------:R-:W-:Y:S01]  /*03d0*/  IMAD.IADD R0, R4, 0x1, -R5 ;  /* 0x0000000104007824 */ /* 0x000fe200078e0a05 */
[----:B------:R-:W-:Y:S01]  /*03e0*/  BSSY.RECONVERGENT B2, `(.L_x_11) ;  /* 0x0000051000027945 */ /* 0x000fe20003800200 */
[----:B------:R-:W-:-:S03]  /*03f0*/  PLOP3.LUT P0, PT, PT, PT, PT, 0x80, 0x8 ;  /* 0x000000000008781c */ /* 0x000fc60003f0f070 */
[----:B------:R-:W-:-:S13]  /*0400*/  ISETP.GT.AND P1, PT, R0, 0xc00, PT ;  /* 0x00000c000000780c */ /* 0x000fda0003f24270 */
[----:B------:R-:W-:Y:S05]  /*0410*/  @!P1 BRA `(.L_x_12) ;  /* 0x0000000400349947 */ /* 0x000fea0003800000 */
[----:B------:R-:W0:Y:S01]  /*0420*/  LDC.64 R8, c[0x0][0x380] ;  /* 0x0000e000ff087b82 */ /* 0x000e220000000a00 */
[----:B------:R-:W-:Y:S01]  /*0430*/  PLOP3.LUT P0, PT, PT, PT, PT, 0x8, 0x80 ;  /* 0x000000000080781c */ /* 0x000fe20003f0e170 */
[----:B------:R-:W-:-:S12]  /*0440*/  VIADD R0, R4, 0xfffff400 ;  /* 0xfffff40004007836 */ /* 0x000fd80000000000 */
.L_x_13:
[----:B0-----:R-:W-:-:S05]  /*0450*/  IMAD.WIDE R30, R5, 0x8, R8 ;  /* 0x00000008051e7825 */ /* 0x001fca00078e0208 */
[----:B------:R-:W2:Y:S04]  /*0460*/  LDG.E.64.CONSTANT R10, desc[UR6][R30.64] ;  /* 0x000000061e0a7981 */ /* 0x000ea8000c1e9b00 */
[----:B------:R-:W3:Y:S04]  /*0470*/  LDG.E.64.CONSTANT R12, desc[UR6][R30.64+0x800] ;  /* 0x000800061e0c7981 */ /* 0x000ee8000c1e9b00 */
[----:B------:R-:W4:Y:S01]  /*0480*/  LDG.E.64.CONSTANT R14, desc[UR6][R30.64+0x1000] ;  /* 0x001000061e0e7981 */ /* 0x000f22000c1e9b00 */
[----:B------:R-:W-:-:S03]  /*0490*/  VIADD R39, R5, 0x400 ;  /* 0x0000040005277836 */ /* 0x000fc60000000000 */
[----:B------:R-:W4:Y:S01]  /*04a0*/  LDG.E.64.CONSTANT R16, desc[UR6][R30.64+0x1800] ;  /* 0x001800061e107981 */ /* 0x000f22000c1e9b00 */
[----:B------:R-:W-:-:S05]  /*04b0*/  IMAD.WIDE R38, R39, 0x8, R8 ;  /* 0x0000000827267825 */ /* 0x000fca00078e0208 */
[----:B------:R-:W4:Y:S04]  /*04c0*/  LDG.E.64.CONSTANT R18, desc[UR6][R38.64] ;  /* 0x0000000626127981 */ /* 0x000f28000c1e9b00 */
[----:B------:R-:W4:Y:S04]  /*04d0*/  LDG.E.64.CONSTANT R20, desc[UR6][R38.64+0x800] ;  /* 0x0008000626147981 */ /* 0x000f28000c1e9b00 */
        /* <DEDUP_REMOVED lines=12> */
[----:B------:R-:W4:Y:S04]  /*05a0*/  LDG.E.64.CONSTANT R38, desc[UR6][R44.64+0x1000] ;  /* 0x001000062c267981 */ /* 0x000f28000c1e9b00 */
[----:B------:R-:W4:Y:S01]  /*05b0*/  LDG.E.64.CONSTANT R40, desc[UR6][R44.64+0x1800] ;  /* 0x001800062c287981 */ /* 0x000f22000c1e9b00 */
[----:B------:R-:W-:-:S05]  /*05c0*/  VIADD R5, R5, 0x1000 ;  /* 0x0000100005057836 */ /* 0x000fca0000000000 */
[----:B------:R-:W-:Y:S01]  /*05d0*/  ISETP.GE.AND P2, PT, R5, R0, PT ;  /* 0x000000000500720c */ /* 0x000fe20003f46270 */
[----:B--2--5:R-:W-:-:S06]  /*05e0*/  DSETP.GEU.AND P1, PT, R6, R10, PT ;  /* 0x0000000a0600722a */ /* 0x024fcc0003f2e000 */
[----:B------:R-:W-:Y:S02]  /*05f0*/  FSEL R6, R10, R6, !P1 ;  /* 0x000000060a067208 */ /* 0x000fe40004800000 */
[----:B------:R-:W-:-:S06]  /*0600*/  FSEL R7, R11, R7, !P1 ;  /* 0x000000070b077208 */ /* 0x000fcc0004800000 */
[----:B---3--:R-:W-:-:S06]  /*0610*/  DSETP.GEU.AND P1, PT, R6, R12, PT ;  /* 0x0000000c0600722a */ /* 0x008fcc0003f2e000 */
[----:B------:R-:W-:Y:S02]  /*0620*/  FSEL R6, R12, R6, !P1 ;  /* 0x000000060c067208 */ /* 0x000fe40004800000 */
[----:B------:R-:W-:-:S06]  /*0630*/  FSEL R7, R13, R7, !P1 ;  /* 0x000000070d077208 */ /* 0x000fcc0004800000 */
[----:B----4-:R-:W-:-:S06]  /*0640*/  DSETP.GEU.AND P1, PT, R6, R14, PT ;  /* 0x0000000e0600722a */ /* 0x010fcc0003f2e000 */
[----:B------:R-:W-:Y:S02]  /*0650*/  FSEL R6, R14, R6, !P1 ;  /* 0x000000060e067208 */ /* 0x000fe40004800000 */
[----:B------:R-:W-:-:S06]  /*0660*/  FSEL R7, R15, R7, !P1 ;  /* 0x000000070f077208 */ /* 0x000fcc0004800000 */
[----:B------:R-:W-:-:S06]  /*0670*/  DSETP.GEU.AND P1, PT, R6, R16, PT ;  /* 0x000000100600722a */ /* 0x000fcc0003f2e000 */
        /* <DEDUP_REMOVED lines=37> */
[----:B------:R-:W-:Y:S01]  /*08d0*/  FSEL R7, R41, R7, !P1 ;  /* 0x0000000729077208 */ /* 0x000fe20004800000 */
[----:B------:R-:W-:Y:S06]  /*08e0*/  @!P2 BRA `(.L_x_13) ;  /* 0xfffffff800d8a947 */ /* 0x000fec000383ffff */
.L_x_12:
[----:B------:R-:W-:Y:S05]  /*08f0*/  BSYNC.RECONVERGENT B2 ;  /* 0x0000000000027941 */ /* 0x000fea0003800200 */
.L_x_11:
[----:B------:R-:W-:Y:S01]  /*0900*/  IMAD.IADD R0, R4, 0x1, -R5 ;  /* 0x0000000104007824 */ /* 0x000fe200078e0a05 */
[----:B------:R-:W-:Y:S04]  /*0910*/  BSSY.RECONVERGENT B2, `(.L_x_14) ;  /* 0x0000029000027945 */ /* 0x000fe80003800200 */
[----:B------:R-:W-:-:S13]  /*0920*/  ISETP.GT.AND P1, PT, R0, 0x400, PT ;  /* 0x000004000000780c */ /* 0x000fda0003f24270 */
[----:B------:R-:W-:Y:S05]  /*0930*/  @!P1 BRA `(.L_x_15) ;  /* 0x0000000000989947 */ /* 0x000fea0003800000 */
[----:B------:R-:W0:Y:S02]  /*0940*/  LDC.64 R18, c[0x0][0x380] ;  /* 0x0000e000ff127b82 */ /* 0x000e240000000a00 */
        /* <DEDUP_REMOVED lines=11> */
[----:B------:R-:W-:Y:S01]  /*0a00*/  VIADD R5, R5, 0x800 ;  /* 0x0000080005057836 */ /* 0x000fe20000000000 */
        /* <DEDUP_REMOVED lines=20> */
[----:B------:R-:W-:Y:S02]  /*0b50*/  FSEL R7, R25, R7, !P0 ;  /* 0x0000000719077208 */ /* 0x000fe40004000000 */
[----:B------:R-:W-:-:S04]  /*0b60*/  PLOP3.LUT P0, PT, PT, PT, PT, 0x8, 0x80 ;  /* 0x000000000080781c */ /* 0x000fc80003f0e170 */
[----:B------:R-:W-:-:S06]  /*0b70*/  DSETP.GEU.AND P1, PT, R6, R26, PT ;  /* 0x0000001a0600722a */ /* 0x000fcc0003f2e000 */
[----:B------:R-:W-:Y:S02]  /*0b80*/  FSEL R6, R26, R6, !P1 ;  /* 0x000000061a067208 */ /* 0x000fe40004800000 */
[----:B------:R-:W-:-:S07]  /*0b90*/  FSEL R7, R27, R7, !P1 ;  /* 0x000000071b077208 */ /* 0x000fce0004800000 */
.L_x_15:
[----:B------:R-:W-:Y:S05]  /*0ba0*/  BSYNC.RECONVERGENT B2 ;  /* 0x0000000000027941 */ /* 0x000fea0003800200 */
.L_x_14:
[----:B------:R-:W-:-:S13]  /*0bb0*/  ISETP.LT.OR P0, PT, R5, R4, P0 ;  /* 0x000000040500720c */ /* 0x000fda0000701670 */
[----:B------:R-:W-:Y:S05]  /*0bc0*/  @!P0 BRA `(.L_x_7) ;  /* 0x0000000000488947 */ /* 0x000fea0003800000 */
[----:B------:R-:W0:Y:S02]  /*0bd0*/  LDC.64 R8, c[0x0][0x380] ;  /* 0x0000e000ff087b82 */ /* 0x000e240000000a00 */
[----:B0-----:R-:W-:-:S05]  /*0be0*/  IMAD.WIDE R8, R5, 0x8, R8 ;  /* 0x0000000805087825 */ /* 0x001fca00078e0208 */
[----:B------:R-:W2:Y:S04]  /*0bf0*/  LDG.E.64.CONSTANT R10, desc[UR6][R8.64] ;  /* 0x00000006080a7981 */ /* 0x000ea8000c1e9b00 */
[----:B------:R-:W3:Y:S04]  /*0c00*/  LDG.E.64.CONSTANT R12, desc[UR6][R8.64+0x800] ;  /* 0x00080006080c7981 */ /* 0x000ee8000c1e9b00 */
[----:B------:R-:W4:Y:S04]  /*0c10*/  LDG.E.64.CONSTANT R14, desc[UR6][R8.64+0x1000] ;  /* 0x00100006080e7981 */ /* 0x000f28000c1e9b00 */
[----:B------:R-:W4:Y:S01]  /*0c20*/  LDG.E.64.CONSTANT R16, desc[UR6][R8.64+0x1800] ;  /* 0x0018000608107981 */ /* 0x000f22000c1e9b00 */
        /* <DEDUP_REMOVED lines=11> */
[----:B------:R-:W-:-:S07]  /*0ce0*/  FSEL R7, R17, R7, !P0 ;  /* 0x0000000711077208 */ /* 0x000fce0004000000 */
.L_x_7:
[----:B------:R-:W-:Y:S05]  /*0cf0*/  BSYNC.RECONVERGENT B1 ;  /* 0x0000000000017941 */ /* 0x000fea0003800200 */
.L_x_6:
[----:B------:R-:W-:-:S13]  /*0d00*/  ISETP.GE.AND P0, PT, R4, 0x100, PT ;  /* 0x000001000400780c */ /* 0x000fda0003f06270 */
[----:B------:R-:W-:Y:S05]  /*0d10*/  @!P0 BRA `(.L_x_16) ;  /* 0x00000004003c8947 */ /* 0x000fea0003800000 */
[----:B------:R-:W0:Y:S01]  /*0d20*/  S2R R8, SR_LANEID ;  /* 0x0000000000087919 */ /* 0x000e220000000000 */
[----:B-----5:R-:W-:Y:S04]  /*0d30*/  SHFL.DOWN PT, R4, R6, 0x1, 0x1f ;  /* 0x08201f0006047f89 */ /* 0x020fe800000e0000 */
[----:B------:R-:W1:Y:S02]  /*0d40*/  SHFL.DOWN PT, R5, R7, 0x1, 0x1f ;  /* 0x08201f0007057f89 */ /* 0x000e6400000e0000 */
[----:B-1----:R-:W-:Y:S01]  /*0d50*/  DSETP.GEU.AND P1, PT, R6, R4, PT ;  /* 0x000000040600722a */ /* 0x002fe20003f2e000 */
[C---:B0-----:R-:W-:Y:S02]  /*0d60*/  ISETP.GT.AND P0, PT, R8.reuse, 0x1e, PT ;  /* 0x0000001e0800780c */ /* 0x041fe40003f04270 */
[----:B------:R-:W-:-:S03]  /*0d70*/  ISETP.NE.AND P2, PT, R8, RZ, PT ;  /* 0x000000ff0800720c */ /* 0x000fc60003f45270 */
[----:B------:R-:W-:Y:S02]  /*0d80*/  FSEL R9, R4, R6, !P1 ;  /* 0x0000000604097208 */ /* 0x000fe40004800000 */
[----:B------:R-:W-:Y:S02]  /*0d90*/  FSEL R5, R5, R7, !P1 ;  /* 0x0000000705057208 */ /* 0x000fe40004800000 */
[----:B------:R-:W-:Y:S02]  /*0da0*/  FSEL R6, R6, R9, P0 ;  /* 0x0000000906067208 */ /* 0x000fe40000000000 */
[----:B------:R-:W-:Y:S02]  /*0db0*/  FSEL R11, R7, R5, P0 ;  /* 0x00000005070b7208 */ /* 0x000fe40000000000 */
[----:B------:R-:W-:Y:S01]  /*0dc0*/  ISETP.GT.AND P0, PT, R8, 0x1d, PT ;  /* 0x0000001d0800780c */ /* 0x000fe20003f04270 */
[----:B------:R-:W-:Y:S01]  /*0dd0*/  SHFL.DOWN PT, R4, R6, 0x2, 0x1f ;  /* 0x08401f0006047f89 */ /* 0x000fe200000e0000 */
[----:B------:R-:W-:Y:S01]  /*0de0*/  @!P2 MOV R2, 0x400 ;  /* 0x000004000002a802 */ /* 0x000fe20000000f00 */
[----:B------:R-:W-:Y:S01]  /*0df0*/  IMAD.MOV.U32 R7, RZ, RZ, R11 ;  /* 0x000000ffff077224 */ /* 0x000fe200078e000b */
[----:B------:R-:W-:Y:S01]  /*0e00*/  @!P2 SHF.R.U32.HI R0, RZ, 0x2, R3 ;  /* 0x00000002ff00a819 */ /* 0x000fe20000011603 */
[----:B------:R-:W0:Y:S03]  /*0e10*/  SHFL.DOWN PT, R5, R11, 0x2, 0x1f ;  /* 0x08401f000b057f89 */ /* 0x000e2600000e0000 */
[----:B------:R-:W-:Y:S01]  /*0e20*/  @!P2 LOP3.LUT R0, R0, 0xf8, RZ, 0xc0, !PT ;  /* 0x000000f80000a812 */ /* 0x000fe200078ec0ff */
[----:B------:R-:W1:Y:S01]  /*0e30*/  @!P2 S2R R9, SR_CgaCtaId ;  /* 0x000000000009a919 */ /* 0x000e620000008800 */
[----:B0-----:R-:W-:-:S06]  /*0e40*/  DSETP.GEU.AND P1, PT, R6, R4, PT ;  /* 0x000000040600722a */ /* 0x001fcc0003f2e000 */
[----:B------:R-:W-:Y:S02]  /*0e50*/  @!P0 FSEL R6, R4, R6, !P1 ;  /* 0x0000000604068208 */ /* 0x000fe40004800000 */
[----:B------:R-:W-:Y:S02]  /*0e60*/  @!P0 FSEL R11, R5, R11, !P1 ;  /* 0x0000000b050b8208 */ /* 0x000fe40004800000 */
[----:B------:R-:W-:Y:S01]  /*0e70*/  ISETP.GT.AND P0, PT, R8, 0x1b, PT ;  /* 0x0000001b0800780c */ /* 0x000fe20003f04270 */
[----:B------:R-:W-:Y:S02]  /*0e80*/  SHFL.DOWN PT, R4, R6, 0x4, 0x1f ;  /* 0x08801f0006047f89 */ /* 0x000fe400000e0000 */
[----:B------:R-:W-:Y:S02]  /*0e90*/  IMAD.MOV.U32 R7, RZ, RZ, R11 ;  /* 0x000000ffff077224 */ /* 0x000fe400078e000b */
[----:B------:R-:W0:Y:S04]  /*0ea0*/  SHFL.DOWN PT, R5, R11, 0x4, 0x1f ;  /* 0x08801f000b057f89 */ /* 0x000e2800000e0000 */
        /* <DEDUP_REMOVED lines=14> */
[----:B0-----:R-:W-:Y:S01]  /*0f90*/  DSETP.GEU.AND P0, PT, R6, R4, PT ;  /* 0x000000040600722a */ /* 0x001fe20003f0e000 */
[----:B-1----:R-:W-:-:S05]  /*0fa0*/  @!P2 LEA R7, R9, R2, 0x18 ;  /* 0x000000020907a211 */ /* 0x002fca00078ec0ff */
[----:B------:R-:W-:Y:S01]  /*0fb0*/  FSEL R4, R4, R6, !P0 ;  /* 0x0000000604047208 */ /* 0x000fe20004000000 */
[----:B------:R-:W-:Y:S01]  /*0fc0*/  @!P2 IMAD.IADD R9, R0, 0x1, R7 ;  /* 0x000000010009a824 */ /* 0x000fe200078e0207 */
[----:B------:R-:W-:Y:S02]  /*0fd0*/  FSEL R5, R5, R11, !P0 ;  /* 0x0000000b05057208 */ /* 0x000fe40004000000 */
[----:B------:R-:W-:Y:S02]  /*0fe0*/  ISETP.NE.AND P0, PT, R3, RZ, PT ;  /* 0x000000ff0300720c */ /* 0x000fe40003f05270 */
[----:B------:R-:W-:Y:S01]  /*0ff0*/  FSEL R6, R6, R4, P1 ;  /* 0x0000000406067208 */ /* 0x000fe20000800000 */
[----:B------:R3:W-:Y:S01]  /*1000*/  @!P2 STS.64 [R9+0x8], R4 ;  /* 0x000008040900a388 */ /* 0x0007e20000000a00 */
[----:B------:R-:W-:Y:S01]  /*1010*/  FSEL R7, R11, R5, P1 ;  /* 0x000000050b077208 */ /* 0x000fe20000800000 */
[----:B------:R-:W-:Y:S08]  /*1020*/  BAR.SYNC.DEFER_BLOCKING 0x0 ;  /* 0x0000000000007b1d */ /* 0x000ff00000010000 */
[----:B------:R-:W-:Y:S05]  /*1030*/  @P0 BRA `(.L_x_17) ;  /* 0x0000004800f40947 */ /* 0x000fea0003800000 */
[----:B------:R-:W0:Y:S01]  /*1040*/  S2UR UR5, SR_CgaCtaId ;  /* 0x00000000000579c3 */ /* 0x000e220000008800 */
[----:B------:R-:W-:Y:S02]  /*1050*/  UMOV UR4, 0x400 ;  /* 0x0000040000047882 */ /* 0x000fe40000000000 */
[----:B0-----:R-:W-:-:S09]  /*1060*/  ULEA UR4, UR5, UR4, 0x18 ;  /* 0x0000000405047291 */ /* 0x001fd2000f8ec0ff */
[----:B---3--:R-:W0:Y:S04]  /*1070*/  LDS.128 R8, [UR4+0x10] ;  /* 0x00001004ff087984 */ /* 0x008e280008000c00 */
[----:B------:R-:W1:Y:S01]  /*1080*/  LDS.128 R12, [UR4+0x20] ;  /* 0x00002004ff0c7984 */ /* 0x000e620008000c00 */
[----:B0-----:R-:W-:-:S06]  /*1090*/  DSETP.GEU.AND P1, PT, R6, R8, PT ;  /* 0x000000080600722a */ /* 0x001fcc0003f2e000 */
[----:B------:R-:W-:Y:S02]  /*10a0*/  FSEL R2, R8, R6, !P1 ;  /* 0x0000000608027208 */ /* 0x000fe40004800000 */
[----:B------:R-:W-:Y:S02]  /*10b0*/  FSEL R3, R9, R7, !P1 ;  /* 0x0000000709037208 */ /* 0x000fe40004800000 */
[----:B------:R-:W0:Y:S04]  /*10c0*/  LDS.128 R4, [UR4+0x30] ;  /* 0x00003004ff047984 */ /* 0x000e280008000c00 */
[----:B------:R-:W-:-:S06]  /*10d0*/  DSETP.GEU.AND P1, PT, R2, R10, PT ;  /* 0x0000000a0200722a */ /* 0x000fcc0003f2e000 */
[----:B------:R-:W-:Y:S02]  /*10e0*/  FSEL R2, R10, R2, !P1 ;  /* 0x000000020a027208 */ /* 0x000fe40004800000 */
[----:B------:R-:W-:-:S06]  /*10f0*/  FSEL R3, R11, R3, !P1 ;  /* 0x000000030b037208 */ /* 0x000fcc0004800000 */
[----:B-1----:R-:W-:-:S06]  /*1100*/  DSETP.GEU.AND P1, PT, R2, R12, PT ;  /* 0x0000000c0200722a */ /* 0x002fcc0003f2e000 */
[----:B------:R-:W-:Y:S02]  /*1110*/  FSEL R8, R12, R2, !P1 ;  /* 0x000000020c087208 */ /* 0x000fe40004800000 */
[----:B------:R-:W-:Y:S02]  /*1120*/  FSEL R9, R13, R3, !P1 ;  /* 0x000000030d097208 */ /* 0x000fe40004800000 */
[----:B------:R-:W1:Y:S04]  /*1130*/  LDS.64 R2, [UR4+0x40] ;  /* 0x00004004ff027984 */ /* 0x000e680008000a00 */
[----:B------:R-:W-:-:S06]  /*1140*/  DSETP.GEU.AND P1, PT, R8, R14, PT ;  /* 0x0000000e0800722a */ /* 0x000fcc0003f2e000 */
[----:B------:R-:W-:Y:S02]  /*1150*/  FSEL R8, R14, R8, !P1 ;  /* 0x000000080e087208 */ /* 0x000fe40004800000 */
[----:B------:R-:W-:-:S06]  /*1160*/  FSEL R9, R15, R9, !P1 ;  /* 0x000000090f097208 */ /* 0x000fcc0004800000 */
[----:B0-----:R-:W-:-:S06]  /*1170*/  DSETP.GEU.AND P1, PT, R8, R4, PT ;  /* 0x000000040800722a */ /* 0x001fcc0003f2e000 */
[----:B------:R-:W-:Y:S02]  /*1180*/  FSEL R4, R4, R8, !P1 ;  /* 0x0000000804047208 */ /* 0x000fe40004800000 */
[----:B------:R-:W-:-:S06]  /*1190*/  FSEL R5, R5, R9, !P1 ;  /* 0x0000000905057208 */ /* 0x000fcc0004800000 */
[----:B------:R-:W-:-:S06]  /*11a0*/  DSETP.GEU.AND P1, PT, R4, R6, PT ;  /* 0x000000060400722a */ /* 0x000fcc0003f2e000 */
[----:B------:R-:W-:Y:S02]  /*11b0*/  FSEL R4, R6, R4, !P1 ;  /* 0x0000000406047208 */ /* 0x000fe40004800000 */
[----:B------:R-:W-:-:S06]  /*11c0*/  FSEL R5, R7, R5, !P1 ;  /* 0x0000000507057208 */ /* 0x000fcc0004800000 */
[----:B-1----:R-:W-:-:S06]  /*11d0*/  DSETP.GEU.AND P1, PT, R4, R2, PT ;  /* 0x000000020400722a */ /* 0x002fcc0003f2e000 */
[----:B------:R-:W-:Y:S02]  /*11e0*/  FSEL R6, R2, R4, !P1 ;  /* 0x0000000402067208 */ /* 0x000fe40004800000 */
[----:B------:R-:W-:Y:S01]  /*11f0*/  FSEL R7, R3, R5, !P1 ;  /* 0x0000000503077208 */ /* 0x000fe20004800000 */
[----:B------:R-:W-:Y:S06]  /*1200*/  BRA `(.L_x_17) ;  /* 0x0000004800807947 */ /* 0x000fec0003800000 */
.L_x_16:
[----:B------:R-:W-:Y:S01]  /*1210*/  LOP3.LUT R0, R3, 0x3e0, RZ, 0xc0, !PT ;  /* 0x000003e003007812 */ /* 0x000fe200078ec0ff */
[----:B------:R-:W0:Y:S03]  /*1220*/  S2R R10, SR_LANEID ;  /* 0x00000000000a7919 */ /* 0x000e260000000000 */
[----:B------:R-:W-:Y:S01]  /*1230*/  LOP3.LUT R9, RZ, R0, RZ, 0x33, !PT ;  /* 0x00000000ff097212 */ /* 0x000fe200078e33ff */
[----:B------:R-:W-:-:S04]  /*1240*/  VIADD R5, R0, 0x20 ;  /* 0x0000002000057836 */ /* 0x000fc80000000000 */
[----:B------:R-:W-:Y:S01]  /*1250*/  IMAD.IADD R9, R9, 0x1, R4 ;  /* 0x0000000109097824 */ /* 0x000fe200078e0204 */
[----:B------:R-:W-:-:S04]  /*1260*/  ISETP.GT.AND P0, PT, R5, R4, PT ;  /* 0x000000040500720c */ /* 0x000fc80003f04270 */
[----:B------:R-:W-:-:S05]  /*1270*/  SEL R5, R9, 0x1f, P0 ;  /* 0x0000001f09057807 */ /* 0x000fca0000000000 */
[----:B-----5:R-:W-:Y:S04]  /*1280*/  SHFL.DOWN PT, R8, R6, 0x1, R5 ;  /* 0x0820000006087989 */ /* 0x020fe800000e0005 */
[----:B------:R-:W1:Y:S01]  /*1290*/  SHFL.DOWN PT, R9, R7, 0x1, R5 ;  /* 0x0820000007097989 */ /* 0x000e6200000e0005 */
[C---:B0-----:R-:W-:Y:S01]  /*12a0*/  ISETP.GE.AND P0, PT, R10.reuse, R5, PT ;  /* 0x000000050a00720c */ /* 0x041fe20003f06270 */
[----:B------:R-:W-:Y:S01]  /*12b0*/  VIADD R0, R10, 0x2 ;  /* 0x000000020a007836 */ /* 0x000fe20000000000 */
[----:B-1----:R-:W-:-:S06]  /*12c0*/  DSETP.GEU.AND P1, PT, R6, R8, PT ;  /* 0x000000080600722a */ /* 0x002fcc0003f2e000 */
[-C--:B------:R-:W-:Y:S02]  /*12d0*/  FSEL R11, R8, R6.reuse, !P1 ;  /* 0x00000006080b7208 */ /* 0x080fe40004800000 */
[-C--:B------:R-:W-:Y:S02]  /*12e0*/  FSEL R9, R9, R7.reuse, !P1 ;  /* 0x0000000709097208 */ /* 0x080fe40004800000 */
[----:B------:R-:W-:Y:S02]  /*12f0*/  FSEL R2, R11, R6, !P0 ;  /* 0x000000060b027208 */ /* 0x000fe40004000000 */
[----:B------:R-:W-:Y:S02]  /*1300*/  FSEL R11, R9, R7, !P0 ;  /* 0x00000007090b7208 */ /* 0x000fe40004000000 */
[----:B------:R-:W-:Y:S01]  /*1310*/  ISETP.GT.AND P0, PT, R0, R5, PT ;  /* 0x000000050000720c */ /* 0x000fe20003f04270 */
[----:B------:R-:W-:Y:S01]  /*1320*/  SHFL.DOWN PT, R8, R2, 0x2, R5 ;  /* 0x0840000002087989 */ /* 0x000fe200000e0005 */
[----:B------:R-:W-:-:S02]  /*1330*/  IMAD.MOV.U32 R6, RZ, RZ, R2 ;  /* 0x000000ffff067224 */ /* 0x000fc400078e0002 */
[----:B------:R-:W-:Y:S01]  /*1340*/  IMAD.MOV.U32 R7, RZ, RZ, R11 ;  /* 0x000000ffff077224 */ /* 0x000fe200078e000b */
[----:B------:R-:W0:Y:S01]  /*1350*/  SHFL.DOWN PT, R9, R11, 0x2, R5 ;  /* 0x084000000b097989 */ /* 0x000e2200000e0005 */
[----:B------:R-:W-:-:S04]  /*1360*/  VIADD R0, R10, 0x4 ;  /* 0x000000040a007836 */ /* 0x000fc80000000000 */
[----:B0-----:R-:W-:-:S06]  /*1370*/  DSETP.GEU.AND P1, PT, R6, R8, PT ;  /* 0x000000080600722a */ /* 0x001fcc0003f2e000 */
[----:B------:R-:W-:Y:S02]  /*1380*/  @!P0 FSEL R2, R8, R2, !P1 ;  /* 0x0000000208028208 */ /* 0x000fe40004800000 */
[----:B------:R-:W-:Y:S02]  /*1390*/  @!P0 FSEL R11, R9, R11, !P1 ;  /* 0x0000000b090b8208 */ /* 0x000fe40004800000 */
[----:B------:R-:W-:Y:S01]  /*13a0*/  ISETP.GT.AND P0, PT, R0, R5, PT ;  /* 0x000000050000720c */ /* 0x000fe20003f04270 */
[----:B------:R-:W-:Y:S01]  /*13b0*/  SHFL.DOWN PT, R6, R2, 0x4, R5 ;  /* 0x0880000002067989 */ /* 0x000fe200000e0005 */
[----:B------:R-:W-:Y:S02]  /*13c0*/  IMAD.MOV.U32 R8, RZ, RZ, R2 ;  /* 0x000000ffff087224 */ /* 0x000fe400078e0002 */
        /* <DEDUP_REMOVED lines=8> */
[----:B------:R-:W-:Y:S01]  /*1450*/  IMAD.MOV.U32 R8, RZ, RZ, R2 ;  /* 0x000000ffff087224 */ /* 0x000fe200078e0002 */
[C---:B------:R-:W-:Y:S01]  /*1460*/  ISETP.NE.AND P0, PT, R10.reuse, RZ, PT ;  /* 0x000000ff0a00720c */ /* 0x040fe20003f05270 */
[----:B------:R-:W-:Y:S01]  /*1470*/  IMAD.MOV.U32 R9, RZ, RZ, R11 ;  /* 0x000000ffff097224 */ /* 0x000fe200078e000b */
[----:B------:R-:W0:Y:S01]  /*1480*/  SHFL.DOWN PT, R7, R11, 0x8, R5 ;  /* 0x090000000b077989 */ /* 0x000e2200000e0005 */
[----:B------:R-:W-:-:S10]  /*1490*/  VIADD R0, R10, 0x10 ;  /* 0x000000100a007836 */ /* 0x000fd40000000000 */
[----:B------:R-:W1:Y:S01]  /*14a0*/  @!P0 S2R R13, SR_CgaCtaId ;  /* 0x00000000000d8919 */ /* 0x000e620000008800 */
[----:B0-----:R-:W-:-:S06]  /*14b0*/  DSETP.GEU.AND P2, PT, R8, R6, PT ;  /* 0x000000060800722a */ /* 0x001fcc0003f4e000 */
[----:B------:R-:W-:Y:S02]  /*14c0*/  @!P1 FSEL R2, R6, R2, !P2 ;  /* 0x0000000206029208 */ /* 0x000fe40005000000 */
[----:B------:R-:W-:Y:S02]  /*14d0*/  @!P1 FSEL R11, R7, R11, !P2 ;  /* 0x0000000b070b9208 */ /* 0x000fe40005000000 */
[----:B------:R-:W-:Y:S01]  /*14e0*/  ISETP.GT.AND P1, PT, R0, R5, PT ;  /* 0x000000050000720c */ /* 0x000fe20003f24270 */
[----:B------:R-:W-:Y:S01]  /*14f0*/  SHFL.DOWN PT, R6, R2, 0x10, R5 ;  /* 0x0a00000002067989 */ /* 0x000fe200000e0005 */
[----:B------:R-:W-:Y:S01]  /*1500*/  IMAD.MOV.U32 R8, RZ, RZ, R2 ;  /* 0x000000ffff087224 */ /* 0x000fe200078e0002 */
[----:B------:R-:W-:Y:S01]  /*1510*/  @!P0 SHF.R.U32.HI R0, RZ, 0x2, R3 ;  /* 0x00000002ff008819 */ /* 0x000fe20000011603 */
[----:B------:R-:W-:Y:S01]  /*1520*/  IMAD.MOV.U32 R9, RZ, RZ, R11 ;  /* 0x000000ffff097224 */ /* 0x000fe200078e000b */
[----:B------:R-:W0:Y:S02]  /*1530*/  SHFL.DOWN PT, R7, R11, 0x10, R5 ;  /* 0x0a0000000b077989 */ /* 0x000e2400000e0005 */
[----:B------:R-:W-:-:S03]  /*1540*/  @!P0 LOP3.LUT R0, R0, 0xf8, RZ, 0xc0, !PT ;  /* 0x000000f800008812 */ /* 0x000fc600078ec0ff */
[----:B0-----:R-:W-:Y:S01]  /*1550*/  DSETP.GEU.AND P2, PT, R8, R6, PT ;  /* 0x000000060800722a */ /* 0x001fe20003f4e000 */
[----:B------:R-:W-:-:S04]  /*1560*/  @!P0 MOV R8, 0x400 ;  /* 0x0000040000088802 */ /* 0x000fc80000000f00 */
[----:B-1----:R-:W-:Y:S02]  /*1570*/  @!P0 LEA R13, R13, R8, 0x18 ;  /* 0x000000080d0d8211 */ /* 0x002fe400078ec0ff */
[----:B------:R-:W-:Y:S02]  /*1580*/  @!P1 FSEL R2, R6, R2, !P2 ;  /* 0x0000000206029208 */ /* 0x000fe40005000000 */
[----:B------:R-:W-:Y:S01]  /*1590*/  @!P1 FSEL R11, R7, R11, !P2 ;  /* 0x0000000b070b9208 */ /* 0x000fe20005000000 */
[----:B------:R-:W-:Y:S02]  /*15a0*/  @!P0 IMAD.IADD R13, R0, 0x1, R13 ;  /* 0x00000001000d8824 */ /* 0x000fe400078e020d */
[----:B------:R-:W-:Y:S02]  /*15b0*/  IMAD.MOV.U32 R6, RZ, RZ, R2 ;  /* 0x000000ffff067224 */ /* 0x000fe400078e0002 */
[----:B------:R-:W-:-:S05]  /*15c0*/  IMAD.MOV.U32 R7, RZ, RZ, R11 ;  /* 0x000000ffff077224 */ /* 0x000fca00078e000b */
[----:B------:R3:W-:Y:S01]  /*15d0*/  @!P0 STS.64 [R13+0x8], R6 ;  /* 0x000008060d008388 */ /* 0x0007e20000000a00 */
[----:B------:R-:W-:Y:S01]  /*15e0*/  BAR.SYNC.DEFER_BLOCKING 0x0 ;  /* 0x0000000000007b1d */ /* 0x000fe20000010000 */
[----:B------:R-:W-:-:S13]  /*15f0*/  ISETP.NE.AND P0, PT, R3, RZ, PT ;  /* 0x000000ff0300720c */ /* 0x000fda0003f05270 */
[----:B---3--:R-:W-:Y:S05]  /*1600*/  @P0 BRA `(.L_x_17) ;  /* 0x0000004400800947 */ /* 0x008fea0003800000 */
[----:B------:R-:W0:Y:S01]  /*1610*/  S2UR UR5, SR_CgaCtaId ;  /* 0x00000000000579c3 */ /* 0x000e220000008800 */
[----:B------:R-:W-:Y:S01]  /*1620*/  UMOV UR4, 0x400 ;  /* 0x0000040000047882 */ /* 0x000fe20000000000 */
[----:B------:R-:W-:Y:S01]  /*1630*/  ISETP.GT.AND P2, PT, R4, 0x20, PT ;  /* 0x000000200400780c */ /* 0x000fe20003f44270 */
[----:B0-----:R-:W-:-:S09]  /*1640*/  ULEA UR4, UR5, UR4, 0x18 ;  /* 0x0000000405047291 */ /* 0x001fd2000f8ec0ff */
[----:B------:R-:W0:Y:S04]  /*1650*/  LDS.128 R16, [UR4+0x10] ;  /* 0x00001004ff107984 */ /* 0x000e280008000c00 */
[----:B------:R-:W1:Y:S04]  /*1660*/  LDS.128 R12, [UR4+0x20] ;  /* 0x00002004ff0c7984 */ /* 0x000e680008000c00 */
[----:B------:R-:W2:Y:S01]  /*1670*/  LDS.128 R8, [UR4+0x30] ;  /* 0x00003004ff087984 */ /* 0x000ea20008000c00 */
[----:B0-----:R-:W-:-:S06]  /*1680*/  DSETP.GEU.AND P1, PT, R6, R16, PT ;  /* 0x000000100600722a */ /* 0x001fcc0003f2e000 */
[-C--:B------:R-:W-:Y:S02]  /*1690*/  FSEL R3, R16, R6.reuse, !P1 ;  /* 0x0000000610037208 */ /* 0x080fe40004800000 */
[-C--:B------:R-:W-:Y:S02]  /*16a0*/  FSEL R17, R17, R7.reuse, !P1 ;  /* 0x0000000711117208 */ /* 0x080fe40004800000 */
[----:B------:R-:W-:Y:S02]  /*16b0*/  FSEL R6, R3, R6, P2 ;  /* 0x0000000603067208 */ /* 0x000fe40001000000 */
[----:B------:R-:W-:Y:S02]  /*16c0*/  FSEL R7, R17, R7, P2 ;  /* 0x0000000711077208 */ /* 0x000fe40001000000 */
[C---:B------:R-:W-:Y:S01]  /*16d0*/  ISETP.GT.AND P1, PT, R4.reuse, 0x40, PT ;  /* 0x000000400400780c */ /* 0x040fe20003f24270 */
[----:B------:R-:W-:Y:S01]  /*16e0*/  IMAD.MOV.U32 R2, RZ, RZ, R6 ;  /* 0x000000ffff027224 */ /* 0x000fe200078e0006 */
[----:B------:R-:W-:Y:S01]  /*16f0*/  ISETP.GT.AND P2, PT, R4, 0x60, PT ;  /* 0x000000600400780c */ /* 0x000fe20003f44270 */
[----:B------:R-:W-:-:S06]  /*1700*/  IMAD.MOV.U32 R3, RZ, RZ, R7 ;  /* 0x000000ffff037224 */ /* 0x000fcc00078e0007 */
[----:B------:R-:W-:-:S06]  /*1710*/  DSETP.GEU.AND P3, PT, R2, R18, PT ;  /* 0x000000120200722a */ /* 0x000fcc0003f6e000 */
[----:B------:R-:W-:Y:S02]  /*1720*/  @P1 FSEL R6, R18, R6, !P3 ;  /* 0x0000000612061208 */ /* 0x000fe40005800000 */
[----:B------:R-:W-:Y:S02]  /*1730*/  @P1 FSEL R7, R19, R7, !P3 ;  /* 0x0000000713071208 */ /* 0x000fe40005800000 */
[----:B------:R-:W-:Y:S01]  /*1740*/  ISETP.GT.AND P1, PT, R4, 0x80, PT ;  /* 0x000000800400780c */ /* 0x000fe20003f24270 */
[----:B------:R-:W-:Y:S02]  /*1750*/  IMAD.MOV.U32 R2, RZ, RZ, R6 ;  /* 0x000000ffff027224 */ /* 0x000fe400078e0006 */
[----:B------:R-:W-:-:S06]  /*1760*/  IMAD.MOV.U32 R3, RZ, RZ, R7 ;  /* 0x000000ffff037224 */ /* 0x000fcc00078e0007 */
[----:B-1----:R-:W-:Y:S01]  /*1770*/  DSETP.GEU.AND P3, PT, R2, R12, PT ;  /* 0x0000000c0200722a */ /* 0x002fe20003f6e000 */
[----:B------:R-:W0:Y:S05]  /*1780*/  LDS.64 R2, [UR4+0x40] ;  /* 0x00004004ff027984 */ /* 0x000e2a0008000a00 */
[----:B------:R-:W-:Y:S02]  /*1790*/  @P2 FSEL R6, R12, R6, !P3 ;  /* 0x000000060c062208 */ /* 0x000fe40005800000 */
[----:B------:R-:W-:Y:S02]  /*17a0*/  @P2 FSEL R7, R13, R7, !P3 ;  /* 0x000000070d072208 */ /* 0x000fe40005800000 */
[----:B------:R-:W-:-:S04]  /*17b0*/  ISETP.GT.AND P2, PT, R4, 0xa0, PT ;  /* 0x000000a00400780c */ /* 0x000fc80003f44270 */
[----:B------:R-:W-:-:S06]  /*17c0*/  DSETP.GEU.AND P3, PT, R6, R14, PT ;  /* 0x0000000e0600722a */ /* 0x000fcc0003f6e000 */
[----:B------:R-:W-:Y:S02]  /*17d0*/  @P1 FSEL R6, R14, R6, !P3 ;  /* 0x000000060e061208 */ /* 0x000fe40005800000 */
[----:B------:R-:W-:Y:S02]  /*17e0*/  @P1 FSEL R7, R15, R7, !P3 ;  /* 0x000000070f071208 */ /* 0x000fe40005800000 */
[----:B------:R-:W-:-:S04]  /*17f0*/  ISETP.GT.AND P1, PT, R4, 0xc0, PT ;  /* 0x000000c00400780c */ /* 0x000fc80003f24270 */
[----:B--2---:R-:W-:-:S06]  /*1800*/  DSETP.GEU.AND P3, PT, R6, R8, PT ;  /* 0x000000080600722a */ /* 0x004fcc0003f6e000 */
[----:B------:R-:W-:Y:S02]  /*1810*/  @P2 FSEL R6, R8, R6, !P3 ;  /* 0x0000000608062208 */ /* 0x000fe40005800000 */
[----:B------:R-:W-:Y:S02]  /*1820*/  @P2 FSEL R7, R9, R7, !P3 ;  /* 0x0000000709072208 */ /* 0x000fe40005800000 */
[----:B------:R-:W-:-:S04]  /*1830*/  ISETP.GT.AND P2, PT, R4, 0xe0, PT ;  /* 0x000000e00400780c */ /* 0x000fc80003f44270 */
[----:B------:R-:W-:-:S06]  /*1840*/  DSETP.GEU.AND P3, PT, R6, R10, PT ;  /* 0x0000000a0600722a */ /* 0x000fcc0003f6e000 */
[----:B------:R-:W-:Y:S02]  /*1850*/  @P1 FSEL R6, R10, R6, !P3 ;  /* 0x000000060a061208 */ /* 0x000fe40005800000 */
[----:B------:R-:W-:-:S03]  /*1860*/  @P1 FSEL R7, R11, R7, !P3 ;  /* 0x000000070b071208 */ /* 0x000fc60005800000 */
[----:B------:R-:W-:Y:S02]  /*1870*/  IMAD.MOV.U32 R4, RZ, RZ, R6 ;  /* 0x000000ffff047224 */ /* 0x000fe400078e0006 */
[----:B------:R-:W-:-:S06]  /*1880*/  IMAD.MOV.U32 R5, RZ, RZ, R7 ;  /* 0x000000ffff057224 */ /* 0x000fcc00078e0007 */
[----:B0-----:R-:W-:-:S06]  /*1890*/  DSETP.GEU.AND P1, PT, R4, R2, PT ;  /* 0x000000020400722a */ /* 0x001fcc0003f2e000 */
[----:B------:R-:W-:Y:S02]  /*18a0*/  @P2 FSEL R6, R2, R6, !P1 ;  /* 0x0000000602062208 */ /* 0x000fe40004800000 */
[----:B------:R-:W-:Y:S01]  /*18b0*/  @P2 FSEL R7, R3, R7, !P1 ;  /* 0x0000000703072208 */ /* 0x000fe20004800000 */
[----:B------:R-:W-:Y:S06]  /*18c0*/  BRA `(.L_x_17) ;  /* 0x0000004000d07947 */ /* 0x000fec0003800000 */
.L_x_3:
[----:B------:R-:W0:Y:S01]  /*18d0*/  S2R R0, SR_TID.X ;  /* 0x0000000000007919 */ /* 0x000e220000002100 */
[----:B------:R-:W1:Y:S02]  /*18e0*/  LDCU.64 UR4, c[0x0][0x380] ;  /* 0x00007000ff0477ac */ /* 0x000e640008000a00 */
[----:B-1----:R-:W-:Y:S02]  /*18f0*/  IMAD.U32 R2, RZ, RZ, UR4 ;  /* 0x00000004ff027e24 */ /* 0x002fe4000f8e00ff */
[----:B------:R-:W-:Y:S02]  /*1900*/  IMAD.U32 R3, RZ, RZ, UR5 ;  /* 0x00000005ff037e24 */ /* 0x000fe4000f8e00ff */
[----:B0-----:R-:W-:-:S04]  /*1910*/  IMAD.SHL.U32 R5, R0, 0x4, RZ ;  /* 0x0000000400057824 */ /* 0x001fc800078e00ff */
[----:B------:R-:W-:-:S05]  /*1920*/  IMAD.WIDE.U32 R6, R5, 0x8, R2 ;  /* 0x0000000805067825 */ /* 0x000fca00078e0002 */
[----:B------:R-:W2:Y:S04]  /*1930*/  LDG.E.128.CONSTANT R20, desc[UR6][R6.64] ;  /* 0x0000000606147981 */ /* 0x000ea8000c1e9d00 */
[----:B------:R-:W3:Y:S04]  /*1940*/  LDG.E.128.CONSTANT R12, desc[UR6][R6.64+0x10] ;  /* 0x00001006060c7981 */ /* 0x000ee8000c1e9d00 */
[----:B------:R-:W4:Y:S04]  /*1950*/  LDG.E.128.CONSTANT R8, desc[UR6][R6.64+0x2000] ;  /* 0x0020000606087981 */ /* 0x000f28000c1e9d00 */
[----:B------:R0:W5:Y:S01]  /*1960*/  LDG.E.128.CONSTANT R16, desc[UR6][R6.64+0x2010] ;  /* 0x0020100606107981 */ /* 0x000162000c1e9d00 */
[----:B------:R-:W-:Y:S01]  /*1970*/  ISETP.GE.U32.AND P1, PT, R4, 0x1000, PT ;  /* 0x000010000400780c */ /* 0x000fe20003f26070 */
[----:B------:R-:W-:Y:S01]  /*1980*/  UMOV UR4, 0x800 ;  /* 0x0000080000047882 */ /* 0x000fe20000000000 */
[----:B--2---:R-:W-:-:S06]  /*1990*/  DSETP.GEU.AND P0, PT, R20, R22, PT ;  /* 0x000000161400722a */ /* 0x004fcc0003f0e000 */
[----:B------:R-:W-:Y:S02]  /*19a0*/  FSEL R20, R22, R20, !P0 ;  /* 0x0000001416147208 */ /* 0x000fe40004000000 */
[----:B------:R-:W-:-:S06]  /*19b0*/  FSEL R21, R23, R21, !P0 ;  /* 0x0000001517157208 */ /* 0x000fcc0004000000 */
[----:B---3--:R-:W-:-:S06]  /*19c0*/  DSETP.GEU.AND P0, PT, R20, R12, PT ;  /* 0x0000000c1400722a */ /* 0x008fcc0003f0e000 */
[----:B------:R-:W-:Y:S02]  /*19d0*/  FSEL R12, R12, R20, !P0 ;  /* 0x000000140c0c7208 */ /* 0x000fe40004000000 */
[----:B------:R-:W-:-:S06]  /*19e0*/  FSEL R13, R13, R21, !P0 ;  /* 0x000000150d0d7208 */ /* 0x000fcc0004000000 */
[----:B------:R-:W-:-:S06]  /*19f0*/  DSETP.GEU.AND P0, PT, R12, R14, PT ;  /* 0x0000000e0c00722a */ /* 0x000fcc0003f0e000 */
[----:B------:R-:W-:Y:S02]  /*1a00*/  FSEL R12, R14, R12, !P0 ;  /* 0x0000000c0e0c7208 */ /* 0x000fe40004000000 */
[----:B------:R-:W-:-:S06]  /*1a10*/  FSEL R13, R15, R13, !P0 ;  /* 0x0000000d0f0d7208 */ /* 0x000fcc0004000000 */
[----:B----4-:R-:W-:-:S06]  /*1a20*/  DSETP.GEU.AND P0, PT, R12, R8, PT ;  /* 0x000000080c00722a */ /* 0x010fcc0003f0e000 */
[----:B0-----:R-:W-:Y:S02]  /*1a30*/  FSEL R6, R8, R12, !P0 ;  /* 0x0000000c08067208 */ /* 0x001fe40004000000 */
[----:B------:R-:W-:-:S06]  /*1a40*/  FSEL R7, R9, R13, !P0 ;  /* 0x0000000d09077208 */ /* 0x000fcc0004000000 */
[----:B------:R-:W-:-:S06]  /*1a50*/  DSETP.GEU.AND P0, PT, R6, R10, PT ;  /* 0x0000000a0600722a */ /* 0x000fcc0003f0e000 */
[----:B------:R-:W-:Y:S02]  /*1a60*/  FSEL R6, R10, R6, !P0 ;  /* 0x000000060a067208 */ /* 0x000fe40004000000 */
[----:B------:R-:W-:-:S06]  /*1a70*/  FSEL R7, R11, R7, !P0 ;  /* 0x000000070b077208 */ /* 0x000fcc0004000000 */
[----:B-----5:R-:W-:-:S06]  /*1a80*/  DSETP.GEU.AND P0, PT, R6, R16, PT ;  /* 0x000000100600722a */ /* 0x020fcc0003f0e000 */
[----:B------:R-:W-:Y:S02]  /*1a90*/  FSEL R6, R16, R6, !P0 ;  /* 0x0000000610067208 */ /* 0x000fe40004000000 */
[----:B------:R-:W-:-:S06]  /*1aa0*/  FSEL R7, R17, R7, !P0 ;  /* 0x0000000711077208 */ /* 0x000fcc0004000000 */
[----:B------:R-:W-:-:S06]  /*1ab0*/  DSETP.GEU.AND P0, PT, R6, R18, PT ;  /* 0x000000120600722a */ /* 0x000fcc0003f0e000 */
[----:B------:R-:W-:Y:S02]  /*1ac0*/  FSEL R6, R18, R6, !P0 ;  /* 0x0000000612067208 */ /* 0x000fe40004000000 */
[----:B------:R-:W-:Y:S01]  /*1ad0*/  FSEL R7, R19, R7, !P0 ;  /* 0x0000000713077208 */ /* 0x000fe20004000000 */
[----:B------:R-:W-:Y:S06]  /*1ae0*/  @!P1 BRA `(.L_x_18) ;  /* 0x0000000000a49947 */ /* 0x000fec0003800000 */
[----:B------:R-:W0:Y:S01]  /*1af0*/  LDC R24, c[0x0][0x390] ;  /* 0x0000e400ff187b82 */ /* 0x000e220000000800 */
[----:B------:R-:W-:Y:S01]  /*1b00*/  VIADD R25, R4, 0xfffff800 ;  /* 0xfffff80004197836 */ /* 0x000fe20000000000 */
[----:B------:R-:W-:-:S06]  /*1b10*/  UMOV UR4, 0x800 ;  /* 0x0000080000047882 */ /* 0x000fcc0000000000 */
[----:B------:R-:W1:Y:S02]  /*1b20*/  LDC.64 R2, c[0x0][0x380] ;  /* 0x0000e000ff027b82 */ /* 0x000e640000000a00 */
.L_x_20:
[----:B------:R-:W-:-:S04]  /*1b30*/  VIADD R27, R5, UR4 ;  /* 0x00000004051b7c36 */ /* 0x000fc80008000000 */
[----:B-1----:R-:W-:-:S05]  /*1b40*/  IMAD.WIDE.U32 R26, R27, 0x8, R2 ;  /* 0x000000081b1a7825 */ /* 0x002fca00078e0002 */
[----:B------:R-:W2:Y:S04]  /*1b50*/  LDG.E.128.CONSTANT R12, desc[UR6][R26.64] ;  /* 0x000000061a0c7981 */ /* 0x000ea8000c1e9d00 */
[----:B------:R-:W3:Y:S04]  /*1b60*/  LDG.E.128.CONSTANT R16, desc[UR6][R26.64+0x10] ;  /* 0x000010061a107981 */ /* 0x000ee8000c1e9d00 */
[----:B------:R-:W4:Y:S04]  /*1b70*/  LDG.E.128.CONSTANT R20, desc[UR6][R26.64+0x2000] ;  /* 0x002000061a147981 */ /* 0x000f28000c1e9d00 */
[----:B------:R-:W5:Y:S01]  /*1b80*/  LDG.E.128.CONSTANT R8, desc[UR6][R26.64+0x2010] ;  /* 0x002010061a087981 */ /* 0x000f62000c1e9d00 */
[----:B0-----:R-:W-:Y:S01]  /*1b90*/  IMAD.MOV.U32 R4, RZ, RZ, R24 ;  /* 0x000000ffff047224 */ /* 0x001fe200078e0018 */
[----:B--2---:R-:W-:-:S06]  /*1ba0*/  DSETP.GEU.AND P0, PT, R6, R12, PT ;  /* 0x0000000c0600722a */ /* 0x004fcc0003f0e000 */
[----:B------:R-:W-:Y:S02]  /*1bb0*/  FSEL R6, R12, R6, !P0 ;  /* 0x000000060c067208 */ /* 0x000fe40004000000 */
[----:B------:R-:W-:-:S06]  /*1bc0*/  FSEL R7, R13, R7, !P0 ;  /* 0x000000070d077208 */ /* 0x000fcc0004000000 */
[----:B------:R-:W-:-:S06]  /*1bd0*/  DSETP.GEU.AND P0, PT, R6, R14, PT ;  /* 0x0000000e0600722a */ /* 0x000fcc0003f0e000 */
        /* <DEDUP_REMOVED lines=14> */
[----:B-----5:R-:W-:-:S06]  /*1cc0*/  DSETP.GEU.AND P0, PT, R6, R8, PT ;  /* 0x000000080600722a */ /* 0x020fcc0003f0e000 */
[----:B------:R-:W-:Y:S01]  /*1cd0*/  FSEL R6, R8, R6, !P0 ;  /* 0x0000000608067208 */ /* 0x000fe20004000000 */
[----:B------:R-:W-:Y:S01]  /*1ce0*/  VIADD R8, R4, -UR4 ;  /* 0x8000000404087c36 */ /* 0x000fe20008000000 */
[----:B------:R-:W-:-:S04]  /*1cf0*/  FSEL R7, R9, R7, !P0 ;  /* 0x0000000709077208 */ /* 0x000fc80004000000 */
[----:B------:R-:W-:Y:S02]  /*1d00*/  ISETP.GE.AND P1, PT, R8, 0x800, PT ;  /* 0x000008000800780c */ /* 0x000fe40003f26270 */
[----:B------:R-:W-:-:S06]  /*1d10*/  DSETP.GEU.AND P0, PT, R6, R10, PT ;  /* 0x0000000a0600722a */ /* 0x000fcc0003f0e000 */
[----:B------:R-:W-:Y:S02]  /*1d20*/  FSEL R6, R10, R6, !P0 ;  /* 0x000000060a067208 */ /* 0x000fe40004000000 */
[----:B------:R-:W-:-:S03]  /*1d30*/  FSEL R7, R11, R7, !P0 ;  /* 0x000000070b077208 */ /* 0x000fc60004000000 */
[----:B------:R-:W-:Y:S05]  /*1d40*/  @!P1 BRA `(.L_x_19) ;  /* 0x0000000c00009947 */ /* 0x000fea0003800000 */
[----:B------:R-:W-:-:S06]  /*1d50*/  UIADD3 UR4, UPT, UPT, UR4, 0x800, URZ ;  /* 0x0000080004047890 */ /* 0x000fcc000fffe0ff */
[----:B------:R-:W-:-:S13]  /*1d60*/  ISETP.LT.AND P0, PT, R25, UR4, PT ;  /* 0x0000000419007c0c */ /* 0x000fda000bf01270 */
[----:B------:R-:W-:Y:S05]  /*1d70*/  @!P0 BRA `(.L_x_20) ;  /* 0xfffffffc006c8947 */ /* 0x000fea000383ffff */
.L_x_18:
[----:B------:R-:W-:-:S13]  /*1d80*/  ISETP.LE.AND P0, PT, R4, UR4, PT ;  /* 0x0000000404007c0c */ /* 0x000fda000bf03270 */
[----:B------:R-:W-:Y:S05]  /*1d90*/  @P0 BRA `(.L_x_19) ;  /* 0x0000000800ec0947 */ /* 0x000fea0003800000 */
[----:B------:R-:W-:Y:S01]  /*1da0*/  VIADD R41, R4, -UR4 ;  /* 0x8000000404297c36 */ /* 0x000fe20008000000 */
[----:B------:R-:W-:Y:S04]  /*1db0*/  BSSY.RECONVERGENT B1, `(.L_x_19) ;  /* 0x00000b9000017945 */ /* 0x000fe80003800200 */
[----:B------:R-:W-:-:S13]  /*1dc0*/  ISETP.GE.AND P0, PT, R0, R41, PT ;  /* 0x000000290000720c */ /* 0x000fda0003f06270 */
[----:B------:R-:W-:Y:S05]  /*1dd0*/  @P0 BRA `(.L_x_21) ;  /* 0x0000000800d80947 */ /* 0x000fea0003800000 */
[----:B------:R-:W-:Y:S01]  /*1de0*/  LOP3.LUT R5, RZ, R0, RZ, 0x33, !PT ;  /* 0x00000000ff057212 */ /* 0x000fe200078e33ff */
[----:B------:R-:W-:Y:S01]  /*1df0*/  BSSY.RECONVERGENT B2, `(.L_x_22) ;  /* 0x0000016000027945 */ /* 0x000fe20003800200 */
[----:B------:R-:W-:Y:S02]  /*1e00*/  IMAD.MOV.U32 R40, RZ, RZ, R0 ;  /* 0x000000ffff287224 */ /* 0x000fe400078e0000 */
[----:B------:R-:W-:-:S04]  /*1e10*/  IADD3 R4, PT, PT, R4, -UR4, R5 ;  /* 0x8000000404047c10 */ /* 0x000fc8000fffe005 */
[C---:B------:R-:W-:Y:S02]  /*1e20*/  LOP3.LUT R5, R4.reuse, 0x300, RZ, 0xc0, !PT ;  /* 0x0000030004057812 */ /* 0x040fe400078ec0ff */
[----:B------:R-:W-:Y:S02]  /*1e30*/  ISETP.GE.U32.AND P2, PT, R4, 0x300, PT ;  /* 0x000003000400780c */ /* 0x000fe40003f46070 */
[----:B------:R-:W-:-:S13]  /*1e40*/  ISETP.NE.AND P0, PT, R5, 0x300, PT ;  /* 0x000003000500780c */ /* 0x000fda0003f05270 */
[----:B------:R-:W-:Y:S05]  /*1e50*/  @!P0 BRA `(.L_x_23) ;  /* 0x00000000003c8947 */ /* 0x000fea0003800000 */
[----:B------:R-:W-:Y:S01]  /*1e60*/  LEA.HI R4, R4, 0x1, RZ, 0x18 ;  /* 0x0000000104047811 */ /* 0x000fe200078fc0ff */
[----:B------:R-:W-:Y:S02]  /*1e70*/  VIADD R9, R0, UR4 ;  /* 0x0000000400097c36 */ /* 0x000fe40008000000 */
[----:B------:R-:W-:Y:S01]  /*1e80*/  IMAD.MOV.U32 R40, RZ, RZ, R0 ;  /* 0x000000ffff287224 */ /* 0x000fe200078e0000 */
[----:B------:R-:W-:-:S05]  /*1e90*/  LOP3.LUT R4, R4, 0x3, RZ, 0xc0, !PT ;  /* 0x0000000304047812 */ /* 0x000fca00078ec0ff */
[----:B------:R-:W-:-:S07]  /*1ea0*/  IMAD.MOV R8, RZ, RZ, -R4 ;  /* 0x000000ffff087224 */ /* 0x000fce00078e0a04 */
.L_x_24:
[----:B------:R-:W-:-:S06]  /*1eb0*/  IMAD.WIDE.U32 R4, R9, 0x8, R2 ;  /* 0x0000000809047825 */ /* 0x000fcc00078e0002 */
[----:B------:R-:W2:Y:S01]  /*1ec0*/  LDG.E.64.CONSTANT R4, desc[UR6][R4.64] ;  /* 0x0000000604047981 */ /* 0x000ea2000c1e9b00 */
[----:B------:R-:W-:Y:S02]  /*1ed0*/  VIADD R8, R8, 0x1 ;  /* 0x0000000108087836 */ /* 0x000fe40000000000 */
[----:B------:R-:W-:Y:S02]  /*1ee0*/  VIADD R40, R40, 0x100 ;  /* 0x0000010028287836 */ /* 0x000fe40000000000 */
[----:B------:R-:W-:Y:S01]  /*1ef0*/  VIADD R9, R9, 0x100 ;  /* 0x0000010009097836 */ /* 0x000fe20000000000 */
[----:B------:R-:W-:Y:S01]  /*1f00*/  ISETP.NE.AND P1, PT, R8, RZ, PT ;  /* 0x000000ff0800720c */ /* 0x000fe20003f25270 */
[----:B--2---:R-:W-:-:S06]  /*1f10*/  DSETP.GEU.AND P0, PT, R6, R4, PT ;  /* 0x000000040600722a */ /* 0x004fcc0003f0e000 */
[----:B------:R-:W-:Y:S02]  /*1f20*/  FSEL R6, R4, R6, !P0 ;  /* 0x0000000604067208 */ /* 0x000fe40004000000 */
[----:B------:R-:W-:-:S04]  /*1f30*/  FSEL R7, R5, R7, !P0 ;  /* 0x0000000705077208 */ /* 0x000fc80004000000 */
[----:B------:R-:W-:Y:S05]  /*1f40*/  @P1 BRA `(.L_x_24) ;  /* 0xfffffffc00d81947 */ /* 0x000fea000383ffff */
.L_x_23:
[----:B------:R-:W-:Y:S05]  /*1f50*/  BSYNC.RECONVERGENT B2 ;  /* 0x0000000000027941 */ /* 0x000fea0003800200 */
.L_x_22:
[----:B------:R-:W-:Y:S05]  /*1f60*/  @!P2 BRA `(.L_x_21) ;  /* 0x000000080074a947 */ /* 0x000fea0003800000 */
[----:B------:R-:W0:Y:S01]  /*1f70*/  LDCU.64 UR8, c[0x0][0x380] ;  /* 0x00007000ff0877ac */ /* 0x000e220008000a00 */
[----:B------:R-:W-:Y:S01]  /*1f80*/  IMAD.IADD R9, R41, 0x1, -R40 ;  /* 0x0000000129097824 */ /* 0x000fe200078e0a28 */
[C---:B------:R-:W-:Y:S01]  /*1f90*/  IADD3 R5, P0, PT, R40.reuse, UR4, RZ ;  /* 0x0000000428057c10 */ /* 0x040fe2000ff1e0ff */
[----:B------:R-:W-:Y:S01]  /*1fa0*/  BSSY.RECONVERGENT B2, `(.L_x_25) ;  /* 0x0000059000027945 */ /* 0x000fe20003800200 */
[----:B------:R-:W-:Y:S02]  /*1fb0*/  VIADD R43, R40, UR4 ;  /* 0x00000004282b7c36 */ /* 0x000fe40008000000 */
[----:B------:R-:W-:Y:S01]  /*1fc0*/  ISETP.GT.AND P1, PT, R9, 0xc00, PT ;  /* 0x00000c000900780c */ /* 0x000fe20003f24270 */
[----:B------:R-:W-:Y:S01]  /*1fd0*/  IMAD.X R8, RZ, RZ, RZ, P0 ;  /* 0x000000ffff087224 */ /* 0x000fe200000e06ff */
[----:B0-----:R-:W-:-:S04]  /*1fe0*/  LEA R4, P0, R5, UR8, 0x3 ;  /* 0x0000000805047c11 */ /* 0x001fc8000f8018ff */
[----:B------:R-:W-:Y:S02]  /*1ff0*/  LEA.HI.X R5, R5, UR9, R8, 0x3, P0 ;  /* 0x0000000905057c11 */ /* 0x000fe400080f1c08 */
[----:B------:R-:W-:-:S05]  /*2000*/  IADD3 R4, P0, PT, R4, 0x1000, RZ ;  /* 0x0000100004047810 */ /* 0x000fca0007f1e0ff */
[----:B------:R-:W-:Y:S01]  /*2010*/  IMAD.X R5, RZ, RZ, R5, P0 ;  /* 0x000000ffff057224 */ /* 0x000fe200000e0605 */
[----:B------:R-:W-:Y:S01]  /*2020*/  PLOP3.LUT P0, PT, PT, PT, PT, 0x80, 0x8 ;  /* 0x000000000008781c */ /* 0x000fe20003f0f070 */
[----:B------:R-:W-:-:S12]  /*2030*/  @!P1 BRA `(.L_x_26) ;  /* 0x00000004003c9947 */ /* 0x000fd80003800000 */
[----:B------:R-:W-:Y:S01]  /*2040*/  PLOP3.LUT P0, PT, PT, PT, PT, 0x8, 0x80 ;  /* 0x000000000080781c */ /* 0x000fe20003f0e170 */
[----:B------:R-:W-:-:S12]  /*2050*/  VIADD R45, R41, 0xfffff400 ;  /* 0xfffff400292d7836 */ /* 0x000fd80000000000 */
.L_x_27:
[C---:B------:R-:W-:Y:S01]  /*2060*/  IMAD.WIDE.U32 R38, R43.reuse, 0x8, R2 ;  /* 0x000000082b267825 */ /* 0x040fe200078e0002 */
[----:B------:R-:W2:Y:S04]  /*2070*/  LDG.E.64.CONSTANT R8, desc[UR6][R4.64+-0x800] ;  /* 0xfff8000604087981 */ /* 0x000ea8000c1e9b00 */
[----:B------:R-:W3:Y:S04]  /*2080*/  LDG.E.64.CONSTANT R10, desc[UR6][R4.64] ;  /* 0x00000006040a7981 */ /* 0x000ee8000c1e9b00 */
[----:B------:R-:W4:Y:S01]  /*2090*/  LDG.E.64.CONSTANT R38, desc[UR6][R38.64] ;  /* 0x0000000626267981 */ /* 0x000f22000c1e9b00 */
[----:B------:R-:W-:-:S03]  /*20a0*/  VIADD R15, R43, 0x400 ;  /* 0x000004002b0f7836 */ /* 0x000fc60000000000 */
[----:B------:R-:W5:Y:S01]  /*20b0*/  LDG.E.64.CONSTANT R12, desc[UR6][R4.64+0x800] ;  /* 0x00080006040c7981 */ /* 0x000f62000c1e9b00 */
[----:B------:R-:W-:-:S03]  /*20c0*/  IMAD.WIDE.U32 R14, R15, 0x8, R2 ;  /* 0x000000080f0e7825 */ /* 0x000fc600078e0002 */
[----:B------:R-:W5:Y:S04]  /*20d0*/  LDG.E.64.CONSTANT R16, desc[UR6][R4.64+0x1800] ;  /* 0x0018000604107981 */ /* 0x000f68000c1e9b00 */
[----:B------:R-:W5:Y:S04]  /*20e0*/  LDG.E.64.CONSTANT R14, desc[UR6][R14.64] ;  /* 0x000000060e0e7981 */ /* 0x000f68000c1e9b00 */
[----:B------:R-:W5:Y:S01]  /*20f0*/  LDG.E.64.CONSTANT R18, desc[UR6][R4.64+0x2000] ;  /* 0x0020000604127981 */ /* 0x000f62000c1e9b00 */
        /* <DEDUP_REMOVED lines=11> */
[----:B------:R-:W5:Y:S04]  /*21b0*/  LDG.E.64.CONSTANT R34, desc[UR6][R4.64+0x6000] ;  /* 0x0060000604227981 */ /* 0x000f68000c1e9b00 */
[----:B------:R0:W5:Y:S01]  /*21c0*/  LDG.E.64.CONSTANT R36, desc[UR6][R4.64+0x6800] ;  /* 0x0068000604247981 */ /* 0x000162000c1e9b00 */
[----:B------:R-:W-:-:S05]  /*21d0*/  VIADD R40, R40, 0x1000 ;  /* 0x0000100028287836 */ /* 0x000fca0000000000 */
[----:B------:R-:W-:Y:S02]  /*21e0*/  ISETP.GE.AND P2, PT, R40, R45, PT ;  /* 0x0000002d2800720c */ /* 0x000fe40003f46270 */
[----:B0-----:R-:W-:Y:S01]  /*21f0*/  IADD3 R4, P3, PT, R4, 0x8000, RZ ;  /* 0x0000800004047810 */ /* 0x001fe20007f7e0ff */
[----:B------:R-:W-:-:S04]  /*2200*/  VIADD R43, R43, 0x1000 ;  /* 0x000010002b2b7836 */ /* 0x000fc80000000000 */
[----:B------:R-:W-:Y:S01]  /*2210*/  IMAD.X R5, RZ, RZ, R5, P3 ;  /* 0x000000ffff057224 */ /* 0x000fe200018e0605 */
[----:B----4-:R-:W-:-:S06]  /*2220*/  DSETP.GEU.AND P1, PT, R6, R38, PT ;  /* 0x000000260600722a */ /* 0x010fcc0003f2e000 */
[----:B------:R-:W-:Y:S02]  /*2230*/  FSEL R6, R38, R6, !P1 ;  /* 0x0000000626067208 */ /* 0x000fe40004800000 */
[----:B------:R-:W-:-:S06]  /*2240*/  FSEL R7, R39, R7, !P1 ;  /* 0x0000000727077208 */ /* 0x000fcc0004800000 */
[----:B--2---:R-:W-:-:S06]  /*2250*/  DSETP.GEU.AND P1, PT, R6, R8, PT ;  /* 0x000000080600722a */ /* 0x004fcc0003f2e000 */
[----:B------:R-:W-:Y:S02]  /*2260*/  FSEL R6, R8, R6, !P1 ;  /* 0x0000000608067208 */ /* 0x000fe40004800000 */
[----:B------:R-:W-:-:S06]  /*2270*/  FSEL R7, R9, R7, !P1 ;  /* 0x0000000709077208 */ /* 0x000fcc0004800000 */
[----:B---3--:R-:W-:-:S06]  /*2280*/  DSETP.GEU.AND P1, PT, R6, R10, PT ;  /* 0x0000000a0600722a */ /* 0x008fcc0003f2e000 */
[----:B------:R-:W-:Y:S02]  /*2290*/  FSEL R6, R10, R6, !P1 ;  /* 0x000000060a067208 */ /* 0x000fe40004800000 */
[----:B------:R-:W-:-:S06]  /*22a0*/  FSEL R7, R11, R7, !P1 ;  /* 0x000000070b077208 */ /* 0x000fcc0004800000 */
[----:B-----5:R-:W-:-:S06]  /*22b0*/  DSETP.GEU.AND P1, PT, R6, R12, PT ;  /* 0x0000000c0600722a */ /* 0x020fcc0003f2e000 */
        /* <DEDUP_REMOVED lines=39> */
.L_x_26:
[----:B------:R-:W-:Y:S05]  /*2530*/  BSYNC.RECONVERGENT B2 ;  /* 0x0000000000027941 */ /* 0x000fea0003800200 */
.L_x_25:
[----:B------:R-:W-:Y:S01]  /*2540*/  IMAD.IADD R8, R41, 0x1, -R40 ;  /* 0x0000000129087824 */ /* 0x000fe200078e0a28 */
[----:B------:R-:W-:Y:S04]  /*2550*/  BSSY.RECONVERGENT B2, `(.L_x_28) ;  /* 0x000002b000027945 */ /* 0x000fe80003800200 */
[----:B------:R-:W-:-:S13]  /*2560*/  ISETP.GT.AND P1, PT, R8, 0x400, PT ;  /* 0x000004000800780c */ /* 0x000fda0003f24270 */
[----:B------:R-:W-:Y:S05]  /*2570*/  @!P1 BRA `(.L_x_29) ;  /* 0x0000000000a09947 */ /* 0x000fea0003800000 */
        /* <DEDUP_REMOVED lines=9> */
[----:B------:R-:W5:Y:S04]  /*2610*/  LDG.E.64.CONSTANT R22, desc[UR6][R4.64+0x2000] ;  /* 0x0020000604167981 */ /* 0x000f68000c1e9b00 */
[----:B------:R0:W5:Y:S01]  /*2620*/  LDG.E.64.CONSTANT R8, desc[UR6][R4.64+0x2800] ;  /* 0x0028000604087981 */ /* 0x000162000c1e9b00 */
[----:B------:R-:W-:-:S02]  /*2630*/  VIADD R40, R40, 0x800 ;  /* 0x0000080028287836 */ /* 0x000fc40000000000 */
[----:B------:R-:W-:Y:S01]  /*2640*/  VIADD R43, R43, 0x800 ;  /* 0x000008002b2b7836 */ /* 0x000fe20000000000 */
[----:B0-----:R-:W-:-:S05]  /*2650*/  IADD3 R4, P2, PT, R4, 0x4000, RZ ;  /* 0x0000400004047810 */ /* 0x001fca0007f5e0ff */
        /* <DEDUP_REMOVED lines=22> */
[----:B------:R-:W-:Y:S01]  /*27c0*/  DSETP.GEU.AND P1, PT, R6, R8, PT ;  /* 0x000000080600722a */ /* 0x000fe20003f2e000 */
[----:B------:R-:W-:-:S05]  /*27d0*/  PLOP3.LUT P0, PT, PT, PT, PT, 0x8, 0x80 ;  /* 0x000000000080781c */ /* 0x000fca0003f0e170 */
[----:B------:R-:W-:Y:S02]  /*27e0*/  FSEL R6, R8, R6, !P1 ;  /* 0x0000000608067208 */ /* 0x000fe40004800000 */
[----:B------:R-:W-:-:S07]  /*27f0*/  FSEL R7, R9, R7, !P1 ;  /* 0x0000000709077208 */ /* 0x000fce0004800000 */
.L_x_29:
[----:B------:R-:W-:Y:S05]  /*2800*/  BSYNC.RECONVERGENT B2 ;  /* 0x0000000000027941 */ /* 0x000fea0003800200 */
.L_x_28:
[----:B------:R-:W-:-:S13]  /*2810*/  ISETP.LT.OR P0, PT, R40, R41, P0 ;  /* 0x000000292800720c */ /* 0x000fda0000701670 */
[----:B------:R-:W-:Y:S05]  /*2820*/  @!P0 BRA `(.L_x_21) ;  /* 0x0000000000448947 */ /* 0x000fea0003800000 */
[----:B------:R-:W-:Y:S01]  /*2830*/  IMAD.WIDE.U32 R2, R43, 0x8, R2 ;  /* 0x000000082b027825 */ /* 0x000fe200078e0002 */
[----:B------:R-:W2:Y:S04]  /*2840*/  LDG.E.64.CONSTANT R8, desc[UR6][R4.64+-0x800] ;  /* 0xfff8000604087981 */ /* 0x000ea8000c1e9b00 */
[----:B------:R-:W3:Y:S04]  /*2850*/  LDG.E.64.CONSTANT R10, desc[UR6][R4.64] ;  /* 0x00000006040a7981 */ /* 0x000ee8000c1e9b00 */
[----:B------:R-:W4:Y:S04]  /*2860*/  LDG.E.64.CONSTANT R2, desc[UR6][R2.64] ;  /* 0x0000000602027981 */ /* 0x000f28000c1e9b00 */
[----:B------:R-:W5:Y:S01]  /*2870*/  LDG.E.64.CONSTANT R12, desc[UR6][R4.64+0x800] ;  /* 0x00080006040c7981 */ /* 0x000f62000c1e9b00 */
        /* <DEDUP_REMOVED lines=11> */
[----:B------:R-:W-:-:S07]  /*2930*/  FSEL R7, R13, R3, !P0 ;  /* 0x000000030d077208 */ /* 0x000fce0004000000 */
.L_x_21:
[----:B------:R-:W-:Y:S05]  /*2940*/  BSYNC.RECONVERGENT B1 ;  /* 0x0000000000017941 */ /* 0x000fea0003800200 */
.L_x_19:
[----:B------:R-:W0:Y:S01]  /*2950*/  S2R R10, SR_LANEID ;  /* 0x00000000000a7919 */ /* 0x000e220000000000 */
[----:B------:R-:W-:Y:S04]  /*2960*/  SHFL.DOWN PT, R2, R6, 0x1, 0x1f ;  /* 0x08201f0006027f89 */ /* 0x000fe800000e0000 */
        /* <DEDUP_REMOVED lines=10> */
[----:B------:R-:W-:-:S02]  /*2a10*/  @!P2 MOV R7, 0x400 ;  /* 0x000004000007a802 */ /* 0x000fc40000000f00 */
        /* <DEDUP_REMOVED lines=8> */
[----:B------:R-:W-:Y:S01]  /*2aa0*/  SHFL.DOWN PT, R2, R4, 0x4, 0x1f ;  /* 0x08801f0004027f89 */ /* 0x000fe200000e0000 */
[----:B-1----:R-:W-:-:S03]  /*2ab0*/  @!P2 LEA R7, R8, R7, 0x18 ;  /* 0x000000070807a211 */ /* 0x002fc600078ec0ff */
[----:B------:R-:W0:Y:S02]  /*2ac0*/  SHFL.DOWN PT, R3, R5, 0x4, 0x1f ;  /* 0x08801f0005037f89 */ /* 0x000e2400000e0000 */
[----:B------:R-:W-:Y:S01]  /*2ad0*/  @!P2 IMAD.IADD R9, R6, 0x1, R7 ;  /* 0x000000010609a824 */ /* 0x000fe200078e0207 */
[----:B0-----:R-:W-:-:S06]  /*2ae0*/  DSETP.GEU.AND P0, PT, R4, R2, PT ;  /* 0x000000020400722a */ /* 0x001fcc0003f0e000 */
[----:B------:R-:W-:Y:S02]  /*2af0*/  @!P1 FSEL R4, R2, R4, !P0 ;  /* 0x0000000402049208 */ /* 0x000fe40004000000 */
[----:B------:R-:W-:Y:S02]  /*2b00*/  @!P1 FSEL R5, R3, R5, !P0 ;  /* 0x0000000503059208 */ /* 0x000fe40004000000 */
[----:B------:R-:W-:Y:S01]  /*2b10*/  ISETP.GT.AND P1, PT, R10, 0x17, PT ;  /* 0x000000170a00780c */ /* 0x000fe20003f24270 */
[----:B------:R-:W-:Y:S04]  /*2b20*/  SHFL.DOWN PT, R2, R4, 0x8, 0x1f ;  /* 0x09001f0004027f89 */ /* 0x000fe800000e0000 */
[----:B------:R-:W0:Y:S02]  /*2b30*/  SHFL.DOWN PT, R3, R5, 0x8, 0x1f ;  /* 0x09001f0005037f89 */ /* 0x000e2400000e0000 */
[----:B0-----:R-:W-:-:S06]  /*2b40*/  DSETP.GEU.AND P0, PT, R4, R2, PT ;  /* 0x000000020400722a */ /* 0x001fcc0003f0e000 */
[----:B------:R-:W-:Y:S02]  /*2b50*/  @!P1 FSEL R4, R2, R4, !P0 ;  /* 0x0000000402049208 */ /* 0x000fe40004000000 */
[----:B------:R-:W-:Y:S02]  /*2b60*/  @!P1 FSEL R5, R3, R5, !P0 ;  /* 0x0000000503059208 */ /* 0x000fe40004000000 */
[----:B------:R-:W-:Y:S01]  /*2b70*/  ISETP.GT.AND P1, PT, R10, 0xf, PT ;  /* 0x0000000f0a00780c */ /* 0x000fe20003f24270 */
[----:B------:R-:W-:Y:S04]  /*2b80*/  SHFL.DOWN PT, R2, R4, 0x10, 0x1f ;  /* 0x0a001f0004027f89 */ /* 0x000fe800000e0000 */
[----:B------:R-:W0:Y:S02]  /*2b90*/  SHFL.DOWN PT, R3, R5, 0x10, 0x1f ;  /* 0x0a001f0005037f89 */ /* 0x000e2400000e0000 */
[----:B0-----:R-:W-:-:S06]  /*2ba0*/  DSETP.GEU.AND P0, PT, R4, R2, PT ;  /* 0x000000020400722a */ /* 0x001fcc0003f0e000 */
[----:B------:R-:W-:Y:S02]  /*2bb0*/  FSEL R2, R2, R4, !P0 ;  /* 0x0000000402027208 */ /* 0x000fe40004000000 */
        /* <DEDUP_REMOVED lines=10> */
[----:B--2---:R-:W0:Y:S04]  /*2c60*/  LDS.128 R8, [UR4+0x10] ;  /* 0x00001004ff087984 */ /* 0x004e280008000c00 */
        /* <DEDUP_REMOVED lines=25> */
.L_x_2:
        /* <DEDUP_REMOVED lines=12> */
.L_x_32:
[----:B------:R-:W-:Y:S05]  /*2ec0*/  BSYNC.RECONVERGENT B1 ;  /* 0x0000000000017941 */ /* 0x000fea0003800200 */
.L_x_31:
        /* <DEDUP_REMOVED lines=17> */
.L_x_37:
        /* <DEDUP_REMOVED lines=12> */
.L_x_36:
[----:B------:R-:W-:Y:S05]  /*30a0*/  BSYNC.RECONVERGENT B2 ;  /* 0x0000000000027941 */ /* 0x000fea0003800200 */
.L_x_35:
        /* <DEDUP_REMOVED lines=9> */
.L_x_40:
        /* <DEDUP_REMOVED lines=74> */
.L_x_39:
[----:B------:R-:W-:Y:S05]  /*35e0*/  BSYNC.RECONVERGENT B2 ;  /* 0x0000000000027941 */ /* 0x000fea0003800200 */
.L_x_38:
        /* <DEDUP_REMOVED lines=42> */
.L_x_42:
[----:B------:R-:W-:Y:S05]  /*3890*/  BSYNC.RECONVERGENT B2 ;  /* 0x0000000000027941 */ /* 0x000fea0003800200 */
.L_x_41:
        /* <DEDUP_REMOVED lines=20> */
.L_x_34:
[----:B------:R-:W-:Y:S05]  /*39e0*/  BSYNC.RECONVERGENT B1 ;  /* 0x0000000000017941 */ /* 0x000fea0003800200 */
.L_x_33:
        /* <DEDUP_REMOVED lines=14> */
[----:B------:R-:W-:Y:S01]  /*3ad0*/  IMAD.MOV.U32 R2, RZ, RZ, R9 ;  /* 0x000000ffff027224 */ /* 0x000fe200078e0009 */
[----:B------:R-:W-:Y:S01]  /*3ae0*/  @!P2 MOV R4, 0x400 ;  /* 0x000004000004a802 */ /* 0x000fe20000000f00 */
[----:B------:R-:W-:Y:S01]  /*3af0*/  IMAD.MOV.U32 R3, RZ, RZ, R11 ;  /* 0x000000ffff037224 */ /* 0x000fe200078e000b */
[----:B------:R-:W0:Y:S01]  /*3b00*/  SHFL.DOWN PT, R7, R11, 0x2, 0x1f ;  /* 0x08401f000b077f89 */ /* 0x000e2200000e0000 */
[----:B------:R-:W-:Y:S01]  /*3b10*/  @!P2 SHF.R.U32.HI R0, RZ, 0x2, R5 ;  /* 0x00000002ff00a819 */ /* 0x000fe20000011605 */
[----:B------:R-:W1:Y:S03]  /*3b20*/  @!P2 S2R R13, SR_CgaCtaId ;  /* 0x00000000000da919 */ /* 0x000e660000008800 */
[----:B------:R-:W-:Y:S01]  /*3b30*/  @!P2 LOP3.LUT R0, R0, 0xf8, RZ, 0xc0, !PT ;  /* 0x000000f80000a812 */ /* 0x000fe200078ec0ff */
[----:B0-----:R-:W-:-:S06]  /*3b40*/  DSETP.GEU.AND P0, PT, R2, R6, PT ;  /* 0x000000060200722a */ /* 0x001fcc0003f0e000 */
[----:B------:R-:W-:Y:S02]  /*3b50*/  @!P1 FSEL R9, R6, R9, !P0 ;  /* 0x0000000906099208 */ /* 0x000fe40004000000 */
[----:B------:R-:W-:Y:S02]  /*3b60*/  @!P1 FSEL R11, R7, R11, !P0 ;  /* 0x0000000b070b9208 */ /* 0x000fe40004000000 */
[----:B------:R-:W-:Y:S01]  /*3b70*/  ISETP.GT.AND P1, PT, R8, 0x1b, PT ;  /* 0x0000001b0800780c */ /* 0x000fe20003f24270 */
[----:B------:R-:W-:Y:S01]  /*3b80*/  SHFL.DOWN PT, R2, R9, 0x4, 0x1f ;  /* 0x08801f0009027f89 */ /* 0x000fe200000e0000 */
[----:B------:R-:W-:Y:S01]  /*3b90*/  IMAD.MOV.U32 R6, RZ, RZ, R9 ;  /* 0x000000ffff067224 */ /* 0x000fe200078e0009 */
[----:B-1----:R-:W-:Y:S01]  /*3ba0*/  @!P2 LEA R13, R13, R4, 0x18 ;  /* 0x000000040d0da211 */ /* 0x002fe200078ec0ff */
[----:B------:R-:W-:Y:S01]  /*3bb0*/  IMAD.MOV.U32 R7, RZ, RZ, R11 ;  /* 0x000000ffff077224 */ /* 0x000fe200078e000b */
[----:B------:R-:W0:Y:S03]  /*3bc0*/  SHFL.DOWN PT, R3, R11, 0x4, 0x1f ;  /* 0x08801f000b037f89 */ /* 0x000e2600000e0000 */
[----:B------:R-:W-:-:S02]  /*3bd0*/  @!P2 IMAD.IADD R13, R0, 0x1, R13 ;  /* 0x00000001000da824 */ /* 0x000fc400078e020d */
[----:B0-----:R-:W-:-:S06]  /*3be0*/  DSETP.GEU.AND P0, PT, R6, R2, PT ;  /* 0x000000020600722a */ /* 0x001fcc0003f0e000 */
[----:B------:R-:W-:Y:S02]  /*3bf0*/  @!P1 FSEL R9, R2, R9, !P0 ;  /* 0x0000000902099208 */ /* 0x000fe40004000000 */
[----:B------:R-:W-:Y:S02]  /*3c00*/  @!P1 FSEL R11, R3, R11, !P0 ;  /* 0x0000000b030b9208 */ /* 0x000fe40004000000 */
[----:B------:R-:W-:Y:S01]  /*3c10*/  ISETP.GT.AND P1, PT, R8, 0x17, PT ;  /* 0x000000170800780c */ /* 0x000fe20003f24270 */
[----:B------:R-:W-:Y:S01]  /*3c20*/  SHFL.DOWN PT, R2, R9, 0x8, 0x1f ;  /* 0x09001f0009027f89 */ /* 0x000fe200000e0000 */
[----:B------:R-:W-:Y:S02]  /*3c30*/  IMAD.MOV.U32 R6, RZ, RZ, R9 ;  /* 0x000000ffff067224 */ /* 0x000fe400078e0009 */
[----:B------:R-:W-:Y:S01]  /*3c40*/  IMAD.MOV.U32 R7, RZ, RZ, R11 ;  /* 0x000000ffff077224 */ /* 0x000fe200078e000b */
[----:B------:R-:W0:Y:S05]  /*3c50*/  SHFL.DOWN PT, R3, R11, 0x8, 0x1f ;  /* 0x09001f000b037f89 */ /* 0x000e2a00000e0000 */
        /* <DEDUP_REMOVED lines=20> */
[----:B------:R-:W0:Y:S04]  /*3da0*/  LDS.128 R8, [UR4+0x10] ;  /* 0x00001004ff087984 */ /* 0x000e280008000c00 */
[----:B-1----:R-:W1:Y:S01]  /*3db0*/  LDS.128 R12, [UR4+0x20] ;  /* 0x00002004ff0c7984 */ /* 0x002e620008000c00 */
        /* <DEDUP_REMOVED lines=24> */
.L_x_43:
        /* <DEDUP_REMOVED lines=20> */
[----:B------:R-:W0:Y:S05]  /*4080*/  SHFL.DOWN PT, R7, R0, 0x2, R11 ;  /* 0x0840000000077989 */ /* 0x000e2a00000e000b */
[----:B0-----:R-:W-:-:S06]  /*4090*/  DSETP.GEU.AND P0, PT, R2, R6, PT ;  /* 0x000000060200722a */ /* 0x001fcc0003f0e000 */
[----:B------:R-:W-:Y:S01]  /*40a0*/  @!P1 FSEL R9, R6, R9, !P0 ;  /* 0x0000000906099208 */ /* 0x000fe20004000000 */
[----:B------:R-:W-:Y:S01]  /*40b0*/  VIADD R6, R8, 0x4 ;  /* 0x0000000408067836 */ /* 0x000fe20000000000 */
[----:B------:R-:W-:-:S03]  /*40c0*/  @!P1 FSEL R0, R7, R0, !P0 ;  /* 0x0000000007009208 */ /* 0x000fc60004000000 */
[----:B------:R-:W-:Y:S01]  /*40d0*/  SHFL.DOWN PT, R2, R9, 0x4, R11 ;  /* 0x0880000009027989 */ /* 0x000fe200000e000b */
[----:B------:R-:W-:Y:S01]  /*40e0*/  ISETP.GT.AND P1, PT, R6, R11, PT ;  /* 0x0000000b0600720c */ /* 0x000fe20003f24270 */
[----:B------:R-:W-:Y:S02]  /*40f0*/  IMAD.MOV.U32 R6, RZ, RZ, R9 ;  /* 0x000000ffff067224 */ /* 0x000fe400078e0009 */
[----:B------:R-:W0:Y:S01]  /*4100*/  SHFL.DOWN PT, R3, R0, 0x4, R11 ;  /* 0x0880000000037989 */ /* 0x000e2200000e000b */
[----:B------:R-:W-:-:S06]  /*4110*/  IMAD.MOV.U32 R7, RZ, RZ, R0 ;  /* 0x000000ffff077224 */ /* 0x000fcc00078e0000 */
[----:B0-----:R-:W-:Y:S01]  /*4120*/  DSETP.GEU.AND P0, PT, R6, R2, PT ;  /* 0x000000020600722a */ /* 0x001fe20003f0e000 */
[----:B------:R-:W-:-:S05]  /*4130*/  VIADD R6, R8, 0x8 ;  /* 0x0000000808067836 */ /* 0x000fca0000000000 */
        /* <DEDUP_REMOVED lines=15> */
[----:B------:R-:W-:Y:S02]  /*4230*/  IMAD.MOV.U32 R6, RZ, RZ, R9 ;  /* 0x000000ffff067224 */ /* 0x000fe400078e0009 */
[----:B------:R-:W-:Y:S01]  /*4240*/  IMAD.MOV.U32 R7, RZ, RZ, R0 ;  /* 0x000000ffff077224 */ /* 0x000fe200078e0000 */
[----:B------:R-:W0:Y:S05]  /*4250*/  SHFL.DOWN PT, R3, R0, 0x10, R11 ;  /* 0x0a00000000037989 */ /* 0x000e2a00000e000b */
[----:B0-----:R-:W-:Y:S01]  /*4260*/  DSETP.GEU.AND P1, PT, R6, R2, PT ;  /* 0x000000020600722a */ /* 0x001fe20003f2e000 */
[----:B------:R-:W-:-:S02]  /*4270*/  @!P0 MOV R7, 0x400 ;  /* 0x0000040000078802 */ /* 0x000fc40000000f00 */
[----:B------:R-:W-:Y:S02]  /*4280*/  @!P0 SHF.R.U32.HI R6, RZ, 0x2, R5 ;  /* 0x00000002ff068819 */ /* 0x000fe40000011605 */
[----:B-1----:R-:W-:Y:S02]  /*4290*/  @!P0 LEA R7, R10, R7, 0x18 ;  /* 0x000000070a078211 */ /* 0x002fe400078ec0ff */
[----:B------:R-:W-:Y:S02]  /*42a0*/  @!P0 LOP3.LUT R6, R6, 0xf8, RZ, 0xc0, !PT ;  /* 0x000000f806068812 */ /* 0x000fe400078ec0ff */
[----:B------:R-:W-:Y:S02]  /*42b0*/  @!P2 FSEL R9, R2, R9, !P1 ;  /* 0x000000090209a208 */ /* 0x000fe40004800000 */
[----:B------:R-:W-:Y:S01]  /*42c0*/  @!P2 FSEL R0, R3, R0, !P1 ;  /* 0x000000000300a208 */ /* 0x000fe20004800000 */
[----:B------:R-:W-:Y:S02]  /*42d0*/  @!P0 IMAD.IADD R3, R6, 0x1, R7 ;  /* 0x0000000106038824 */ /* 0x000fe400078e0207 */
[----:B------:R-:W-:-:S02]  /*42e0*/  IMAD.MOV.U32 R6, RZ, RZ, R9 ;  /* 0x000000ffff067224 */ /* 0x000fc400078e0009 */
[----:B------:R-:W-:-:S05]  /*42f0*/  IMAD.MOV.U32 R7, RZ, RZ, R0 ;  /* 0x000000ffff077224 */ /* 0x000fca00078e0000 */
[----:B------:R1:W-:Y:S01]  /*4300*/  @!P0 STS.64 [R3+0x8], R6 ;  /* 0x0000080603008388 */ /* 0x0003e20000000a00 */
[----:B------:R-:W-:Y:S01]  /*4310*/  BAR.SYNC.DEFER_BLOCKING 0x0 ;  /* 0x0000000000007b1d */ /* 0x000fe20000010000 */
[----:B------:R-:W-:-:S13]  /*4320*/  ISETP.NE.AND P0, PT, R5, RZ, PT ;  /* 0x000000ff0500720c */ /* 0x000fda0003f05270 */
[----:B-1----:R-:W-:Y:S05]  /*4330*/  @P0 BRA `(.L_x_17) ;  /* 0x0000001800340947 */ /* 0x002fea0003800000 */
[----:B------:R-:W0:Y:S01]  /*4340*/  S2UR UR5, SR_CgaCtaId ;  /* 0x00000000000579c3 */ /* 0x000e220000008800 */
[----:B------:R-:W-:Y:S01]  /*4350*/  UMOV UR4, 0x400 ;  /* 0x0000040000047882 */ /* 0x000fe20000000000 */
[C---:B------:R-:W-:Y:S02]  /*4360*/  ISETP.GT.AND P3, PT, R4.reuse, 0x20, PT ;  /* 0x000000200400780c */ /* 0x040fe40003f64270 */
        /* <DEDUP_REMOVED lines=10> */
[----:B------:R-:W-:Y:S01]  /*4410*/  ISETP.GT.AND P1, PT, R4, 0x60, PT ;  /* 0x000000600400780c */ /* 0x000fe20003f24270 */
[----:B------:R-:W-:Y:S02]  /*4420*/  IMAD.MOV.U32 R2, RZ, RZ, R6 ;  /* 0x000000ffff027224 */ /* 0x000fe400078e0006 */
        /* <DEDUP_REMOVED lines=29> */
.L_x_30:
[----:B------:R-:W0:Y:S01]  /*4600*/  S2R R41, SR_TID.X ;  /* 0x0000000000297919 */ /* 0x000e220000002100 */
[----:B------:R-:W0:Y:S02]  /*4610*/  LDC.64 R6, c[0x0][0x380] ;  /* 0x0000e000ff067b82 */ /* 0x000e240000000a00 */
[----:B0-----:R-:W-:-:S05]  /*4620*/  IMAD.WIDE.U32 R6, R41, 0x8, R6 ;  /* 0x0000000829067825 */ /* 0x001fca00078e0006 */
[----:B------:R-:W2:Y:S04]  /*4630*/  LDG.E.64.CONSTANT R20, desc[UR6][R6.64] ;  /* 0x0000000606147981 */ /* 0x000ea8000c1e9b00 */
[----:B------:R-:W2:Y:S04]  /*4640*/  LDG.E.64.CONSTANT R2, desc[UR6][R6.64+0x800] ;  /* 0x0008000606027981 */ /* 0x000ea8000c1e9b00 */
[----:B------:R-:W3:Y:S04]  /*4650*/  LDG.E.64.CONSTANT R8, desc[UR6][R6.64+0x1000] ;  /* 0x0010000606087981 */ /* 0x000ee8000c1e9b00 */
[----:B------:R-:W4:Y:S04]  /*4660*/  LDG.E.64.CONSTANT R10, desc[UR6][R6.64+0x1800] ;  /* 0x00180006060a7981 */ /* 0x000f28000c1e9b00 */
[----:B------:R-:W5:Y:S04]  /*4670*/  LDG.E.64.CONSTANT R12, desc[UR6][R6.64+0x2000] ;  /* 0x00200006060c7981 */ /* 0x000f68000c1e9b00 */
[----:B------:R-:W5:Y:S04]  /*4680*/  LDG.E.64.CONSTANT R14, desc[UR6][R6.64+0x2800] ;  /* 0x00280006060e7981 */ /* 0x000f68000c1e9b00 */
[----:B------:R-:W5:Y:S04]  /*4690*/  LDG.E.64.CONSTANT R16, desc[UR6][R6.64+0x3000] ;  /* 0x0030000606107981 */ /* 0x000f68000c1e9b00 */
[----:B------:R-:W5:Y:S01]  /*46a0*/  LDG.E.64.CONSTANT R18, desc[UR6][R6.64+0x3800] ;  /* 0x0038000606127981 */ /* 0x000f62000c1e9b00 */
[----:B------:R-:W-:Y:S01]  /*46b0*/  ISETP.GE.U32.AND P1, PT, R4, 0x1000, PT ;  /* 0x000010000400780c */ /* 0x000fe20003f26070 */
[----:B------:R-:W-:Y:S01]  /*46c0*/  IMAD.MOV.U32 R45, RZ, RZ, 0x800 ;  /* 0x00000800ff2d7424 */ /* 0x000fe200078e00ff */
[----:B--2---:R-:W-:-:S06]  /*46d0*/  DSETP.GEU.AND P0, PT, R20, R2, PT ;  /* 0x000000021400722a */ /* 0x004fcc0003f0e000 */
        /* <DEDUP_REMOVED lines=21> */
[----:B------:R-:W0:Y:S01]  /*4830*/  LDC R24, c[0x0][0x390] ;  /* 0x0000e400ff187b82 */ /* 0x000e220000000800 */
[----:B------:R-:W-:Y:S02]  /*4840*/  VIADD R0, R4, 0xfffff800 ;  /* 0xfffff80004007836 */ /* 0x000fe40000000000 */
[----:B------:R-:W-:-:S07]  /*4850*/  IMAD.MOV.U32 R45, RZ, RZ, 0x800 ;  /* 0x00000800ff2d7424 */ /* 0x000fce00078e00ff */
.L_x_46:
[----:B------:R-:W-:-:S05]  /*4860*/  IMAD.WIDE R4, R45, 0x8, R6 ;  /* 0x000000082d047825 */ /* 0x000fca00078e0206 */
[----:B------:R-:W2:Y:S04]  /*4870*/  LDG.E.64.CONSTANT R10, desc[UR6][R4.64] ;  /* 0x00000006040a7981 */ /* 0x000ea8000c1e9b00 */
[----:B------:R-:W3:Y:S04]  /*4880*/  LDG.E.64.CONSTANT R12, desc[UR6][R4.64+0x800] ;  /* 0x00080006040c7981 */ /* 0x000ee8000c1e9b00 */
[----:B------:R-:W4:Y:S04]  /*4890*/  LDG.E.64.CONSTANT R14, desc[UR6][R4.64+0x1000] ;  /* 0x00100006040e7981 */ /* 0x000f28000c1e9b00 */
[----:B------:R-:W5:Y:S04]  /*48a0*/  LDG.E.64.CONSTANT R16, desc[UR6][R4.64+0x1800] ;  /* 0x0018000604107981 */ /* 0x000f68000c1e9b00 */
[----:B------:R-:W5:Y:S04]  /*48b0*/  LDG.E.64.CONSTANT R18, desc[UR6][R4.64+0x2000] ;  /* 0x0020000604127981 */ /* 0x000f68000c1e9b00 */
[----:B------:R-:W5:Y:S04]  /*48c0*/  LDG.E.64.CONSTANT R20, desc[UR6][R4.64+0x2800] ;  /* 0x0028000604147981 */ /* 0x000f68000c1e9b00 */
[----:B------:R-:W5:Y:S04]  /*48d0*/  LDG.E.64.CONSTANT R22, desc[UR6][R4.64+0x3000] ;  /* 0x0030000604167981 */ /* 0x000f68000c1e9b00 */
[----:B------:R0:W5:Y:S02]  /*48e0*/  LDG.E.64.CONSTANT R8, desc[UR6][R4.64+0x3800] ;  /* 0x0038000604087981 */ /* 0x000164000c1e9b00 */
[----:B0-----:R-:W-:-:S04]  /*48f0*/  IMAD.MOV.U32 R4, RZ, RZ, R24 ;  /* 0x000000ffff047224 */ /* 0x001fc800078e0018 */
[----:B------:R-:W-:-:S05]  /*4900*/  IMAD.IADD R5, R4, 0x1, -R45 ;  /* 0x0000000104057824 */ /* 0x000fca00078e0a2d */
[----:B------:R-:W-:Y:S01]  /*4910*/  ISETP.GE.AND P1, PT, R5, 0x800, PT ;  /* 0x000008000500780c */ /* 0x000fe20003f26270 */
        /* <DEDUP_REMOVED lines=25> */
[----:B------:R-:W-:-:S05]  /*4ab0*/  VIADD R45, R45, 0x800 ;  /* 0x000008002d2d7836 */ /* 0x000fca0000000000 */
[----:B------:R-:W-:-:S13]  /*4ac0*/  ISETP.GT.AND P0, PT, R45, R0, PT ;  /* 0x000000002d00720c */ /* 0x000fda0003f04270 */
[----:B------:R-:W-:Y:S05]  /*4ad0*/  @!P0 BRA `(.L_x_46) ;  /* 0xfffffffc00608947 */ /* 0x000fea000383ffff */
.L_x_44:
[----:B------:R-:W-:-:S13]  /*4ae0*/  ISETP.GE.AND P0, PT, R45, R4, PT ;  /* 0x000000042d00720c */ /* 0x000fda0003f06270 */
[----:B------:R-:W-:Y:S05]  /*4af0*/  @P0 BRA `(.L_x_45) ;  /* 0x0000000800fc0947 */ /* 0x000fea0003800000 */
[----:B------:R-:W-:Y:S01]  /*4b00*/  IMAD.IADD R0, R4, 0x1, -R45 ;  /* 0x0000000104007824 */ /* 0x000fe200078e0a2d */
[----:B------:R-:W-:Y:S04]  /*4b10*/  BSSY.RECONVERGENT B1, `(.L_x_45) ;  /* 0x00000bd000017945 */ /* 0x000fe80003800200 */
[----:B------:R-:W-:-:S13]  /*4b20*/  ISETP.GE.AND P0, PT, R41, R0, PT ;  /* 0x000000002900720c */ /* 0x000fda0003f06270 */
[----:B------:R-:W-:Y:S05]  /*4b30*/  @P0 BRA `(.L_x_47) ;  /* 0x0000000800e80947 */ /* 0x000fea0003800000 */
[----:B------:R-:W-:Y:S01]  /*4b40*/  LOP3.LUT R5, RZ, R41, RZ, 0x33, !PT ;  /* 0x00000029ff057212 */ /* 0x000fe200078e33ff */
[----:B------:R-:W-:Y:S01]  /*4b50*/  BSSY.RECONVERGENT B2, `(.L_x_48) ;  /* 0x0000017000027945 */ /* 0x000fe20003800200 */
[----:B------:R-:W-:Y:S02]  /*4b60*/  IMAD.MOV.U32 R43, RZ, RZ, R41 ;  /* 0x000000ffff2b7224 */ /* 0x000fe400078e0029 */
[----:B------:R-:W-:-:S04]  /*4b70*/  IADD3 R4, PT, PT, -R45, R4, R5 ;  /* 0x000000042d047210 */ /* 0x000fc80007ffe105 */
[C---:B------:R-:W-:Y:S02]  /*4b80*/  LOP3.LUT R5, R4.reuse, 0x300, RZ, 0xc0, !PT ;  /* 0x0000030004057812 */ /* 0x040fe400078ec0ff */
[----:B------:R-:W-:Y:S02]  /*4b90*/  ISETP.GE.U32.AND P2, PT, R4, 0x300, PT ;  /* 0x000003000400780c */ /* 0x000fe40003f46070 */
[----:B------:R-:W-:-:S13]  /*4ba0*/  ISETP.NE.AND P0, PT, R5, 0x300, PT ;  /* 0x000003000500780c */ /* 0x000fda0003f05270 */
[----:B------:R-:W-:Y:S05]  /*4bb0*/  @!P0 BRA `(.L_x_49) ;  /* 0x0000000000408947 */ /* 0x000fea0003800000 */
[----:B------:R-:W0:Y:S01]  /*4bc0*/  LDC.64 R6, c[0x0][0x380] ;  /* 0x0000e000ff067b82 */ /* 0x000e220000000a00 */
[----:B------:R-:W-:Y:S01]  /*4bd0*/  LEA.HI R4, R4, 0x1, RZ, 0x18 ;  /* 0x0000000104047811 */ /* 0x000fe200078fc0ff */
[----:B------:R-:W-:Y:S02]  /*4be0*/  IMAD.IADD R9, R41, 0x1, R45 ;  /* 0x0000000129097824 */ /* 0x000fe400078e022d */
[----:B------:R-:W-:Y:S01]  /*4bf0*/  IMAD.MOV.U32 R43, RZ, RZ, R41 ;  /* 0x000000ffff2b7224 */ /* 0x000fe200078e0029 */
[----:B------:R-:W-:-:S05]  /*4c00*/  LOP3.LUT R4, R4, 0x3, RZ, 0xc0, !PT ;  /* 0x0000000304047812 */ /* 0x000fca00078ec0ff */
[----:B------:R-:W-:-:S07]  /*4c10*/  IMAD.MOV R8, RZ, RZ, -R4 ;  /* 0x000000ffff087224 */ /* 0x000fce00078e0a04 */
.L_x_50:
[----:B0-----:R-:W-:-:S06]  /*4c20*/  IMAD.WIDE.U32 R4, R9, 0x8, R6 ;  /* 0x0000000809047825 */ /* 0x001fcc00078e0006 */
        /* <DEDUP_REMOVED lines=9> */
.L_x_49:
[----:B------:R-:W-:Y:S05]  /*4cc0*/  BSYNC.RECONVERGENT B2 ;  /* 0x0000000000027941 */ /* 0x000fea0003800200 */
.L_x_48:
[----:B------:R-:W-:Y:S05]  /*4cd0*/  @!P2 BRA `(.L_x_47) ;  /* 0x000000080080a947 */ /* 0x000fea0003800000 */
[----:B------:R-:W0:Y:S01]  /*4ce0*/  LDCU.64 UR4, c[0x0][0x380] ;  /* 0x00007000ff0477ac */ /* 0x000e220008000a00 */
[----:B------:R-:W-:Y:S01]  /*4cf0*/  IMAD.IADD R7, R0, 0x1, -R43 ;  /* 0x0000000100077824 */ /* 0x000fe200078e0a2b */
[C---:B------:R-:W-:Y:S01]  /*4d00*/  IADD3 R5, P0, PT, R43.reuse, R45, RZ ;  /* 0x0000002d2b057210 */ /* 0x040fe20007f1e0ff */
[----:B------:R-:W-:Y:S01]  /*4d10*/  BSSY.RECONVERGENT B2, `(.L_x_51) ;  /* 0x000005a000027945 */ /* 0x000fe20003800200 */
[----:B------:R-:W-:Y:S02]  /*4d20*/  IMAD.IADD R45, R43, 0x1, R45 ;  /* 0x000000012b2d7824 */ /* 0x000fe400078e022d */
        /* <DEDUP_REMOVED lines=8> */
[----:B------:R-:W0:Y:S01]  /*4db0*/  LDC.64 R6, c[0x0][0x380] ;  /* 0x0000e000ff067b82 */ /* 0x000e220000000a00 */
[----:B------:R-:W-:Y:S01]  /*4dc0*/  PLOP3.LUT P0, PT, PT, PT, PT, 0x8, 0x80 ;  /* 0x000000000080781c */ /* 0x000fe20003f0e170 */
[----:B------:R-:W-:-:S12]  /*4dd0*/  VIADD R40, R0, 0xfffff400 ;  /* 0xfffff40000287836 */ /* 0x000fd80000000000 */
.L_x_53:
[C---:B0-----:R-:W-:Y:S01]  /*4de0*/  IMAD.WIDE.U32 R38, R45.reuse, 0x8, R6 ;  /* 0x000000082d267825 */ /* 0x041fe200078e0006 */
        /* <DEDUP_REMOVED lines=76> */
.L_x_52:
[----:B------:R-:W-:Y:S05]  /*52b0*/  BSYNC.RECONVERGENT B2 ;  /* 0x0000000000027941 */ /* 0x000fea0003800200 */
.L_x_51:
[----:B------:R-:W-:Y:S01]  /*52c0*/  IMAD.IADD R6, R0, 0x1, -R43 ;  /* 0x0000000100067824 */ /* 0x000fe200078e0a2b */
[----:B------:R-:W-:Y:S04]  /*52d0*/  BSSY.RECONVERGENT B2, `(.L_x_54) ;  /* 0x000002c000027945 */ /* 0x000fe80003800200 */
[----:B------:R-:W-:-:S13]  /*52e0*/  ISETP.GT.AND P1, PT, R6, 0x400, PT ;  /* 0x000004000600780c */ /* 0x000fda0003f24270 */
[----:B------:R-:W-:Y:S05]  /*52f0*/  @!P1 BRA `(.L_x_55) ;  /* 0x0000000000a49947 */ /* 0x000fea0003800000 */
[----:B------:R-:W0:Y:S01]  /*5300*/  LDC.64 R16, c[0x0][0x380] ;  /* 0x0000e000ff107b82 */ /* 0x000e220000000a00 */
[----:B------:R-:W2:Y:S04]  /*5310*/  LDG.E.64.CONSTANT R10, desc[UR6][R4.64+-0x800] ;  /* 0xfff80006040a7981 */ /* 0x000ea8000c1e9b00 */
[----:B------:R-:W3:Y:S01]  /*5320*/  LDG.E.64.CONSTANT R12, desc[UR6][R4.64] ;  /* 0x00000006040c7981 */ /* 0x000ee2000c1e9b00 */
[----:B------:R-:W-:-:S03]  /*5330*/  VIADD R7, R45, 0x400 ;  /* 0x000004002d077836 */ /* 0x000fc60000000000 */
[----:B------:R-:W4:Y:S04]  /*5340*/  LDG.E.64.CONSTANT R14, desc[UR6][R4.64+0x800] ;  /* 0x00080006040e7981 */ /* 0x000f28000c1e9b00 */
[----:B------:R-:W5:Y:S04]  /*5350*/  LDG.E.64.CONSTANT R18, desc[UR6][R4.64+0x1800] ;  /* 0x0018000604127981 */ /* 0x000f68000c1e9b00 */
[----:B------:R-:W5:Y:S01]  /*5360*/  LDG.E.64.CONSTANT R20, desc[UR6][R4.64+0x2000] ;  /* 0x0020000604147981 */ /* 0x000f62000c1e9b00 */
[----:B0-----:R-:W-:-:S06]  /*5370*/  IMAD.WIDE.U32 R8, R45, 0x8, R16 ;  /* 0x000000082d087825 */ /* 0x001fcc00078e0010 */
[----:B------:R-:W2:Y:S01]  /*5380*/  LDG.E.64.CONSTANT R8, desc[UR6][R8.64] ;  /* 0x0000000608087981 */ /* 0x000ea2000c1e9b00 */
[----:B------:R-:W-:-:S03]  /*5390*/  IMAD.WIDE.U32 R16, R7, 0x8, R16 ;  /* 0x0000000807107825 */ /* 0x000fc600078e0010 */
[----:B------:R0:W5:Y:S04]  /*53a0*/  LDG.E.64.CONSTANT R6, desc[UR6][R4.64+0x2800] ;  /* 0x0028000604067981 */ /* 0x000168000c1e9b00 */
[----:B------:R-:W5:Y:S01]  /*53b0*/  LDG.E.64.CONSTANT R16, desc[UR6][R16.64] ;  /* 0x0000000610107981 */ /* 0x000f62000c1e9b00 */
[----:B------:R-:W-:Y:S01]  /*53c0*/  VIADD R43, R43, 0x800 ;  /* 0x000008002b2b7836 */ /* 0x000fe20000000000 */
[----:B0-----:R-:W-:Y:S01]  /*53d0*/  IADD3 R4, P2, PT, R4, 0x4000, RZ ;  /* 0x0000400004047810 */ /* 0x001fe20007f5e0ff */
[----:B------:R-:W-:-:S04]  /*53e0*/  VIADD R45, R45, 0x800 ;  /* 0x000008002d2d7836 */ /* 0x000fc80000000000 */
[----:B------:R-:W-:Y:S01]  /*53f0*/  IMAD.X R5, RZ, RZ, R5, P2 ;  /* 0x000000ffff057224 */ /* 0x000fe200010e0605 */
        /* <DEDUP_REMOVED lines=25> */
.L_x_55:
[----:B------:R-:W-:Y:S05]  /*5590*/  BSYNC.RECONVERGENT B2 ;  /* 0x0000000000027941 */ /* 0x000fea0003800200 */
.L_x_54:
[----:B------:R-:W-:-:S13]  /*55a0*/  ISETP.LT.OR P0, PT, R43, R0, P0 ;  /* 0x000000002b00720c */ /* 0x000fda0000701670 */
[----:B------:R-:W-:Y:S05]  /*55b0*/  @!P0 BRA `(.L_x_47) ;  /* 0x0000000000488947 */ /* 0x000fea0003800000 */
[----:B------:R-:W0:Y:S01]  /*55c0*/  LDC.64 R6, c[0x0][0x380] ;  /* 0x0000e000ff067b82 */ /* 0x000e220000000a00 */
[----:B------:R-:W2:Y:S04]  /*55d0*/  LDG.E.64.CONSTANT R8, desc[UR6][R4.64+-0x800] ;  /* 0xfff8000604087981 */ /* 0x000ea8000c1e9b00 */
[----:B------:R-:W3:Y:S04]  /*55e0*/  LDG.E.64.CONSTANT R10, desc[UR6][R4.64] ;  /* 0x00000006040a7981 */ /* 0x000ee8000c1e9b00 */
[----:B------:R-:W4:Y:S01]  /*55f0*/  LDG.E.64.CONSTANT R12, desc[UR6][R4.64+0x800] ;  /* 0x00080006040c7981 */ /* 0x000f22000c1e9b00 */
[----:B0-----:R-:W-:-:S06]  /*5600*/  IMAD.WIDE.U32 R6, R45, 0x8, R6 ;  /* 0x000000082d067825 */ /* 0x001fcc00078e0006 */
[----:B------:R-:W5:Y:S02]  /*5610*/  LDG.E.64.CONSTANT R6, desc[UR6][R6.64] ;  /* 0x0000000606067981 */ /* 0x000f64000c1e9b00 */
[----:B-----5:R-:W-:-:S06]  /*5620*/  DSETP.GEU.AND P0, PT, R2, R6, PT ;  /* 0x000000060200722a */ /* 0x020fcc0003f0e000 */
        /* <DEDUP_REMOVED lines=10> */
[----:B------:R-:W-:-:S07]  /*56d0*/  FSEL R3, R13, R3, !P0 ;  /* 0x000000030d037208 */ /* 0x000fce0004000000 */
.L_x_47:
[----:B------:R-:W-:Y:S05]  /*56e0*/  BSYNC.RECONVERGENT B1 ;  /* 0x0000000000017941 */ /* 0x000fea0003800200 */
.L_x_45:
        /* <DEDUP_REMOVED lines=54> */
[----:B------:R-:W1:Y:S01]  /*5a50*/  S2UR UR5, SR_CgaCtaId ;  /* 0x00000000000579c3 */ /* 0x000e620000008800 */
[----:B------:R-:W-:Y:S02]  /*5a60*/  UMOV UR4, 0x400 ;  /* 0x0000040000047882 */ /* 0x000fe40000000000 */
[----:B-1----:R-:W-:-:S09]  /*5a70*/  ULEA UR4, UR5, UR4, 0x18 ;  /* 0x0000000405047291 */ /* 0x002fd2000f8ec0ff */
[----:B0-----:R-:W0:Y:S04]  /*5a80*/  LDS.128 R8, [UR4+0x10] ;  /* 0x00001004ff087984 */ /* 0x001e280008000c00 */
        /* <DEDUP_REMOVED lines=23> */
[----:B------:R-:W-:-:S07]  /*5c00*/  FSEL R7, R3, R5, !P1 ;  /* 0x0000000503077208 */ /* 0x000fce0004800000 */
.L_x_17:
[----:B------:R-:W-:Y:S05]  /*5c10*/  BSYNC.RECONVERGENT B0 ;  /* 0x0000000000007941 */ /* 0x000fea0003800200 */
.L_x_1:
[----:B------:R-:W-:Y:S05]  /*5c20*/  @P0 EXIT ;  /* 0x000000000000094d */ /* 0x000fea0003800000 */
[----:B------:R-:W4:Y:S01]  /*5c30*/  LDCU.64 UR8, c[0x0][0x398] ;  /* 0x00007300ff0877ac */ /* 0x000f220008000a00 */
[----:B---3--:R-:W3:Y:S01]  /*5c40*/  LDC.64 R4, c[0x0][0x388] ;  /* 0x0000e200ff047b82 */ /* 0x008ee20000000a00 */
[----:B------:R-:W0:Y:S01]  /*5c50*/  LDCU.64 UR4, c[0x0][0x398] ;  /* 0x00007300ff0477ac */ /* 0x000e220008000a00 */
[----:B----4-:R-:W-:-:S06]  /*5c60*/  DSETP.GT.AND P0, PT, R6, UR8, PT ;  /* 0x0000000806007e2a */ /* 0x010fcc000bf04000 */
[----:B012---:R-:W-:Y:S02]  /*5c70*/  FSEL R2, R6, UR4, P0 ;  /* 0x0000000406027c08 */ /* 0x007fe40008000000 */
[----:B------:R-:W-:-:S05]  /*5c80*/  FSEL R3, R7, UR5, P0 ;  /* 0x0000000507037c08 */ /* 0x000fca0008000000 */
[----:B---3--:R-:W-:Y:S01]  /*5c90*/  STG.E.64 desc[UR6][R4.64], R2 ;  /* 0x0000000204007986 */ /* 0x008fe2000c101b06 */
[----:B------:R-:W-:Y:S05]  /*5ca0*/  EXIT ;  /* 0x000000000000794d */ /* 0x000fea0003800000 */
.L_x_56:
[----:B------:R-:W-:-:S00]  /*5cb0*/  BRA `(.L_x_56) ;  /* 0xfffffffc00fc7947 */ /* 0x000fc0000383ffff */
[----:B------:R-:W-:-:S00]  /*5cc0*/  NOP ;  /* 0x0000000000007918 */ /* 0x000fc00000000000 */
        /* <DEDUP_REMOVED lines=11> */
.L_x_149:


//--------------------- .text._ZN3cub18CUB_300001_SM_10006detail6reduce18DeviceReduceKernelINS2_10policy_hubIdjN4cuda3__47maximumIvEEE10Policy1000EPdjS8_dNS5_3std3__410__identityEEEvT0_PT3_T1_NS0_13GridEvenShareISI_EET2_T4_ --------------------------
	.section	.text._ZN3cub18CUB_300001_SM_10006detail6reduce18DeviceReduceKernelINS2_10policy_hubIdjN4cuda3__47maximumIvEEE10Policy1000EPdjS8_dNS5_3std3__410__identityEEEvT0_PT3_T1_NS0_13GridEvenShareISI_EET2_T4_,"ax",@progbits
	.align	128
        .global         _ZN3cub18CUB_300001_SM_10006detail6reduce18DeviceReduceKernelINS2_10policy_hubIdjN4cuda3__47maximumIvEEE10Policy1000EPdjS8_dNS5_3std3__410__identityEEEvT0_PT3_T1_NS0_13GridEvenShareISI_EET2_T4_
        .type           _ZN3cub18CUB_300001_SM_10006detail6reduce18DeviceReduceKernelINS2_10policy_hubIdjN4cuda3__47maximumIvEEE10Policy1000EPdjS8_dNS5_3std3__410__identityEEEvT0_PT3_T1_NS0_13GridEvenShareISI_EET2_T4_,@function
        .size           _ZN3cub18CUB_300001_SM_10006detail6reduce18DeviceReduceKernelINS2_10policy_hubIdjN4cuda3__47maximumIvEEE10Policy1000EPdjS8_dNS5_3std3__410__identityEEEvT0_PT3_T1_NS0_13GridEvenShareISI_EET2_T4_,(.L_x_150 - _ZN3cub18CUB_300001_SM_10006detail6reduce18DeviceReduceKernelINS2_10policy_hubIdjN4cuda3__47maximumIvEEE10Policy1000EPdjS8_dNS5_3std3__410__identityEEEvT0_PT3_T1_NS0_13GridEvenShareISI_EET2_T4_)
        .other          _ZN3cub18CUB_300001_SM_10006detail6reduce18DeviceReduceKernelINS2_10policy_hubIdjN4cuda3__47maximumIvEEE10Policy1000EPdjS8_dNS5_3std3__410__identityEEEvT0_PT3_T1_NS0_13GridEvenShareISI_EET2_T4_,@"STO_CUDA_ENTRY STV_DEFAULT"
_ZN3cub18CUB_300001_SM_10006detail6reduce18DeviceReduceKernelINS2_10policy_hubIdjN4cuda3__47maximumIvEEE10Policy1000EPdjS8_dNS5_3std3__410__identityEEEvT0_PT3_T1_NS0_13GridEvenShareISI_EET2_T4_:
.text._ZN3cub18CUB_300001_SM_10006detail6reduce18DeviceReduceKernelINS2_10policy_hubIdjN4cuda3__47maximumIvEEE10Policy1000EPdjS8_dNS5_3std3__410__identityEEEvT0_PT3_T1_NS0_13GridEvenShareISI_EET2_T4_:
[----:B------:R-:W-:Y:S01]  /*0000*/  LDC R1, c[0x0][0x37c] ;  /* 0x0000df00ff017b82 */ /* 0x000fe20000000800 */
[----:B------:R-:W0:Y:S07]  /*0010*/  LDCU UR4, c[0x0][0x380] ;  /* 0x00007000ff0477ac */ /* 0x000e2e0008000800 */
[----:B------:R-:W1:Y:S01]  /*0020*/  S2UR UR16, SR_CTAID.X ;  /* 0x00000000001079c3 */ /* 0x000e620000002500 */
[----:B------:R-:W-:Y:S01]  /*0030*/  BSSY.RECONVERGENT B0, `(.L_x_57) ;  /* 0x00003fa000007945 */ /* 0x000fe20003800200 */
[----:B------:R-:W2:Y:S01]  /*0040*/  LDCU UR5, c[0x0][0x3ac] ;  /* 0x00007580ff0577ac */ /* 0x000ea20008000800 */
[----:B------:R-:W3:Y:S01]  /*0050*/  LDCU.64 UR10, c[0x0][0x358] ;  /* 0x00006b00ff0a77ac */ /* 0x000ee20008000a00 */
[----:B0-----:R-:W-:-:S02]  /*0060*/  ULOP3.LUT UP0, URZ, UR4, 0x1f, URZ, 0xc0, !UPT ;  /* 0x0000001f04ff7892 */ /* 0x001fc4000f80c0ff */
[----:B--2---:R-:W-:-:S07]  /*0070*/  USHF.L.U32 UR5, UR5, 0xb, URZ ;  /* 0x0000000b05057899 */ /* 0x004fce00080006ff */
[----:B---3--:R-:W-:Y:S05]  /*0080*/  BRA.U UP0, `(.L_x_58) ;  /* 0x0000001d00dc7547 */ /* 0x008fea000b800000 */
[----:B------:R-:W1:Y:S02]  /*0090*/  LDCU UR8, c[0x0][0x3a8] ;  /* 0x00007500ff0877ac */ /* 0x000e640008000800 */
[----:B-1----:R-:W-:-:S04]  /*00a0*/  UIMAD UR12, UR16, -0x800, UR8 ;  /* 0xfffff800100c78a4 */ /* 0x002fc8000f8e0208 */
[----:B------:R-:W-:-:S09]  /*00b0*/  UISETP.GT.U32.AND UP0, UPT, UR12, 0x7ff, UPT ;  /* 0x000007ff0c00788c */ /* 0x000fd2000bf04070 */
[----:B------:R-:W-:Y:S05]  /*00c0*/  BRA.U UP0, `(.L_x_59) ;  /* 0x0000001100407547 */ /* 0x000fea000b800000 */
[----:B------:R-:W0:Y:S01]  /*00d0*/  S2R R0, SR_TID.X ;  /* 0x0000000000007919 */ /* 0x000e220000002100 */
[----:B------:R-:W-:Y:S01]  /*00e0*/  BSSY.RECONVERGENT B1, `(.L_x_60) ;  /* 0x000000b000017945 */ /* 0x000fe20003800200 */
[----:B------:R-:W-:Y:S02]  /*00f0*/  CS2R R2, SRZ ;  /* 0x0000000000027805 */ /* 0x000fe4000001ff00 */
[----:B0-----:R-:W-:Y:S01]  /*0100*/  ISETP.GE.U32.AND P0, PT, R0, UR12, PT ;  /* 0x0000000c00007c0c */ /* 0x001fe2000bf06070 */
[----:B------:R-:W-:-:S12]  /*0110*/  IMAD.MOV.U32 R8, RZ, RZ, R0 ;  /* 0x000000ffff087224 */ /* 0x000fd800078e0000 */
[----:B------:R-:W-:Y:S05]  /*0120*/  @P0 BRA `(.L_x_61) ;  /* 0x0000000000180947 */ /* 0x000fea0003800000 */
[----:B------:R-:W0:Y:S01]  /*0130*/  LDC.64 R2, c[0x0][0x380] ;  /* 0x0000e000ff027b82 */ /* 0x000e220000000a00 */
[----:B------:R-:W-:-:S04]  /*0140*/  IMAD.U32 R5, RZ, RZ, UR16 ;  /* 0x00000010ff057e24 */ /* 0x000fc8000f8e00ff */
[----:B------:R-:W-:-:S04]  /*0150*/  IMAD R5, R5, 0x800, R0 ;  /* 0x0000080005057824 */ /* 0x000fc800078e0200 */
[----:B0-----:R-:W-:-:S06]  /*0160*/  IMAD.WIDE.U32 R2, R5, 0x8, R2 ;  /* 0x0000000805027825 */ /* 0x001fcc00078e0002 */
[----:B------:R-:W5:Y:S01]  /*0170*/  LDG.E.64.CONSTANT R2, desc[UR10][R2.64] ;  /* 0x0000000a02027981 */ /* 0x000f62000c1e9b00 */
[----:B------:R-:W-:-:S07]  /*0180*/  VIADD R8, R0, 0x100 ;  /* 0x0000010000087836 */ /* 0x000fce0000000000 */
.L_x_61:
[----:B------:R-:W-:Y:S05]  /*0190*/  BSYNC.RECONVERGENT B1 ;  /* 0x0000000000017941 */ /* 0x000fea0003800200 */
.L_x_60:
[----:B------:R-:W-:Y:S01]  /*01a0*/  ISETP.GE.U32.AND P0, PT, R8, UR12, PT ;  /* 0x0000000c08007c0c */ /* 0x000fe2000bf06070 */
[----:B------:R-:W-:-:S12]  /*01b0*/  BSSY.RECONVERGENT B1, `(.L_x_62) ;  /* 0x000003d000017945 */ /* 0x000fd80003800200 */
[----:B------:R-:W-:Y:S05]  /*01c0*/  @P0 BRA `(.L_x_63) ;  /* 0x0000000000ec0947 */ /* 0x000fea0003800000 */
[----:B------:R-:W-:Y:S01]  /*01d0*/  LOP3.LUT R4, RZ, R8, RZ, 0x33, !PT ;  /* 0x00000008ff047212 */ /* 0x000fe200078e33ff */
[----:B------:R-:W-:Y:S01]  /*01e0*/  IMAD.U32 R6, RZ, RZ, UR16 ;  /* 0x00000010ff067e24 */ /* 0x000fe2000f8e00ff */
[----:B------:R-:W-:Y:S03]  /*01f0*/  BSSY.RECONVERGENT B2, `(.L_x_64) ;  /* 0x0000017000027945 */ /* 0x000fe60003800200 */
[----:B------:R-:W-:-:S04]  /*0200*/  VIADD R5, R4, UR8 ;  /* 0x0000000804057c36 */ /* 0x000fc80008000000 */
[----:B------:R-:W-:Y:S01]  /*0210*/  IMAD R4, R6, -0x800, R5 ;  /* 0xfffff80006047824 */ /* 0x000fe200078e0205 */
[----:B------:R-:W-:-:S04]  /*0220*/  LOP3.LUT R6, R5, 0x300, RZ, 0xc0, !PT ;  /* 0x0000030005067812 */ /* 0x000fc800078ec0ff */
[----:B------:R-:W-:Y:S02]  /*0230*/  ISETP.NE.AND P0, PT, R6, 0x300, PT ;  /* 0x000003000600780c */ /* 0x000fe40003f05270 */
[----:B------:R-:W-:-:S11]  /*0240*/  ISETP.GE.U32.AND P2, PT, R4, 0x300, PT ;  /* 0x000003000400780c */ /* 0x000fd60003f46070 */
[----:B------:R-:W-:Y:S05]  /*0250*/  @!P0 BRA `(.L_x_65) ;  /* 0x0000000000408947 */ /* 0x000fea0003800000 */
[----:B------:R-:W0:Y:S01]  /*0260*/  LDC.64 R6, c[0x0][0x380] ;  /* 0x0000e000ff067b82 */ /* 0x000e220000000a00 */
[----:B------:R-:W-:Y:S01]  /*0270*/  LEA.HI R4, R5, 0x1, RZ, 0x18 ;  /* 0x0000000105047811 */ /* 0x000fe200078fc0ff */
[----:B------:R-:W-:-:S03]  /*0280*/  IMAD.U32 R9, RZ, RZ, UR16 ;  /* 0x00000010ff097e24 */ /* 0x000fc6000f8e00ff */
[----:B------:R-:W-:Y:S01]  /*0290*/  LOP3.LUT R4, R4, 0x3, RZ, 0xc0, !PT ;  /* 0x0000000304047812 */ /* 0x000fe200078ec0ff */
[----:B------:R-:W-:-:S04]  /*02a0*/  IMAD R9, R9, 0x800, R8 ;  /* 0x0000080009097824 */ /* 0x000fc800078e0208 */
[----:B------:R-:W-:-:S07]  /*02b0*/  IMAD.MOV R10, RZ, RZ, -R4 ;  /* 0x000000ffff0a7224 */ /* 0x000fce00078e0a04 */
.L_x_66:
[----:B0-----:R-:W-:-:S06]  /*02c0*/  IMAD.WIDE.U32 R4, R9, 0x8, R6 ;  /* 0x0000000809047825 */ /* 0x001fcc00078e0006 */
[----:B------:R-:W2:Y:S01]  /*02d0*/  LDG.E.64.CONSTANT R4, desc[UR10][R4.64] ;  /* 0x0000000a04047981 */ /* 0x000ea2000c1e9b00 */
[----:B------:R-:W-:Y:S02]  /*02e0*/  VIADD R10, R10, 0x1 ;  /* 0x000000010a0a7836 */ /* 0x000fe40000000000 */
[----:B------:R-:W-:Y:S02]  /*02f0*/  VIADD R8, R8, 0x100 ;  /* 0x0000010008087836 */ /* 0x000fe40000000000 */
[----:B------:R-:W-:Y:S01]  /*0300*/  VIADD R9, R9, 0x100 ;  /* 0x0000010009097836 */ /* 0x000fe20000000000 */
[----:B------:R-:W-:Y:S01]  /*0310*/  ISETP.NE.AND P1, PT, R10, RZ, PT ;  /* 0x000000ff0a00720c */ /* 0x000fe20003f25270 */
[----:B--2--5:R-:W-:-:S06]  /*0320*/  DSETP.GEU.AND P0, PT, R2, R4, PT ;  /* 0x000000040200722a */ /* 0x024fcc0003f0e000 */
[----:B------:R-:W-:Y:S02]  /*0330*/  FSEL R2, R4, R2, !P0 ;  /* 0x0000000204027208 */ /* 0x000fe40004000000 */
[----:B------:R-:W-:-:S04]  /*0340*/  FSEL R3, R5, R3, !P0 ;  /* 0x0000000305037208 */ /* 0x000fc80004000000 */
[----:B------:R-:W-:Y:S05]  /*0350*/  @P1 BRA `(.L_x_66) ;  /* 0xfffffffc00d81947 */ /* 0x000fea000383ffff */
.L_x_65:
[----:B------:R-:W-:Y:S05]  /*0360*/  BSYNC.RECONVERGENT B2 ;  /* 0x0000000000027941 */ /* 0x000fea0003800200 */
.L_x_64:
[----:B------:R-:W-:Y:S05]  /*0370*/  @!P2 BRA `(.L_x_63) ;  /* 0x000000000080a947 */ /* 0x000fea0003800000 */
[----:B------:R-:W0:Y:S01]  /*0380*/  LDC.64 R4, c[0x0][0x380] ;  /* 0x0000e000ff047b82 */ /* 0x000e220000000a00 */
[----:B------:R-:W-:Y:S02]  /*0390*/  IMAD.U32 R7, RZ, RZ, UR16 ;  /* 0x00000010ff077e24 */ /* 0x000fe4000f8e00ff */
[----:B------:R-:W-:Y:S02]  /*03a0*/  VIADD R6, R8, 0x200 ;  /* 0x0000020008067836 */ /* 0x000fe40000000000 */
[----:B------:R-:W-:-:S07]  /*03b0*/  IMAD R7, R7, 0x800, R8 ;  /* 0x0000080007077824 */ /* 0x000fce00078e0208 */
.L_x_67:
[----:B0-----:R-:W-:-:S04]  /*03c0*/  IMAD.WIDE.U32 R8, R7, 0x8, R4 ;  /* 0x0000000807087825 */ /* 0x001fc800078e0004 */
[----:B------:R-:W-:Y:S02]  /*03d0*/  VIADD R11, R7, 0x100 ;  /* 0x00000100070b7836 */ /* 0x000fe40000000000 */
[----:B------:R-:W2:Y:S02]  /*03e0*/  LDG.E.64.CONSTANT R8, desc[UR10][R8.64] ;  /* 0x0000000a08087981 */ /* 0x000ea4000c1e9b00 */
[----:B------:R-:W-:-:S04]  /*03f0*/  IMAD.WIDE.U32 R10, R11, 0x8, R4 ;  /* 0x000000080b0a7825 */ /* 0x000fc800078e0004 */
[----:B------:R-:W-:Y:S02]  /*0400*/  VIADD R13, R7, 0x200 ;  /* 0x00000200070d7836 */ /* 0x000fe40000000000 */
[----:B------:R-:W3:Y:S02]  /*0410*/  LDG.E.64.CONSTANT R10, desc[UR10][R10.64] ;  /* 0x0000000a0a0a7981 */ /* 0x000ee4000c1e9b00 */
[----:B------:R-:W-:-:S04]  /*0420*/  IMAD.WIDE.U32 R12, R13, 0x8, R4 ;  /* 0x000000080d0c7825 */ /* 0x000fc800078e0004 */
[----:B------:R-:W-:Y:S02]  /*0430*/  VIADD R15, R7, 0x300 ;  /* 0x00000300070f7836 */ /* 0x000fe40000000000 */
[----:B------:R-:W4:Y:S02]  /*0440*/  LDG.E.64.CONSTANT R12, desc[UR10][R12.64] ;  /* 0x0000000a0c0c7981 */ /* 0x000f24000c1e9b00 */
[----:B------:R-:W-:-:S06]  /*0450*/  IMAD.WIDE.U32 R14, R15, 0x8, R4 ;  /* 0x000000080f0e7825 */ /* 0x000fcc00078e0004 */
[----:B------:R-:W4:Y:S01]  /*0460*/  LDG.E.64.CONSTANT R14, desc[UR10][R14.64] ;  /* 0x0000000a0e0e7981 */ /* 0x000f22000c1e9b00 */
[----:B------:R-:W-:Y:S01]  /*0470*/  VIADD R7, R7, 0x400 ;  /* 0x0000040007077836 */ /* 0x000fe20000000000 */
[----:B--2--5:R-:W-:-:S06]  /*0480*/  DSETP.GEU.AND P0, PT, R2, R8, PT ;  /* 0x000000080200722a */ /* 0x024fcc0003f0e000 */
[----:B------:R-:W-:Y:S01]  /*0490*/  FSEL R2, R8, R2, !P0 ;  /* 0x0000000208027208 */ /* 0x000fe20004000000 */
[C---:B------:R-:W-:Y:S01]  /*04a0*/  VIADD R8, R6.reuse, 0x200 ;  /* 0x0000020006087836 */ /* 0x040fe20000000000 */
[----:B------:R-:W-:Y:S01]  /*04b0*/  FSEL R3, R9, R3, !P0 ;  /* 0x0000000309037208 */ /* 0x000fe20004000000 */
[----:B------:R-:W-:-:S03]  /*04c0*/  VIADD R6, R6, 0x400 ;  /* 0x0000040006067836 */ /* 0x000fc60000000000 */
[----:B------:R-:W-:Y:S02]  /*04d0*/  ISETP.GE.AND P1, PT, R8, UR12, PT ;  /* 0x0000000c08007c0c */ /* 0x000fe4000bf26270 */
        /* <DEDUP_REMOVED lines=8> */
[----:B------:R-:W-:Y:S01]  /*0560*/  FSEL R3, R15, R3, !P0 ;  /* 0x000000030f037208 */ /* 0x000fe20004000000 */
[----:B------:R-:W-:Y:S06]  /*0570*/  @!P1 BRA `(.L_x_67) ;  /* 0xfffffffc00909947 */ /* 0x000fec000383ffff */
.L_x_63:
[----:B------:R-:W-:Y:S05]  /*0580*/  BSYNC.RECONVERGENT B1 ;  /* 0x0000000000017941 */ /* 0x000fea0003800200 */
.L_x_62:
[----:B------:R-:W-:-:S09]  /*0590*/  UISETP.GE.U32.AND UP0, UPT, UR12, 0x100, UPT ;  /* 0x000001000c00788c */ /* 0x000fd2000bf06070 */
[----:B------:R-:W-:Y:S05]  /*05a0*/  BRA.U !UP0, `(.L_x_68) ;  /* 0x00000005082c7547 */ /* 0x000fea000b800000 */
        /* <DEDUP_REMOVED lines=11> */
[----:B------:R-:W-:Y:S04]  /*0660*/  SHFL.DOWN PT, R6, R4, 0x2, 0x1f ;  /* 0x08401f0004067f89 */ /* 0x000fe800000e0000 */
[----:B------:R-:W0:Y:S01]  /*0670*/  SHFL.DOWN PT, R7, R5, 0x2, 0x1f ;  /* 0x08401f0005077f89 */ /* 0x000e2200000e0000 */
[----:B------:R-:W1:Y:S01]  /*0680*/  @!P2 S2R R8, SR_CgaCtaId ;  /* 0x000000000008a919 */ /* 0x000e620000008800 */
[----:B0-----:R-:W-:-:S06]  /*0690*/  DSETP.GEU.AND P1, PT, R4, R6, PT ;  /* 0x000000060400722a */ /* 0x001fcc0003f2e000 */
[----:B------:R-:W-:Y:S02]  /*06a0*/  @!P0 FSEL R4, R6, R4, !P1 ;  /* 0x0000000406048208 */ /* 0x000fe40004800000 */
[----:B------:R-:W-:Y:S02]  /*06b0*/  @!P0 FSEL R5, R7, R5, !P1 ;  /* 0x0000000507058208 */ /* 0x000fe40004800000 */
[----:B------:R-:W-:Y:S01]  /*06c0*/  ISETP.GT.AND P0, PT, R9, 0x1b, PT ;  /* 0x0000001b0900780c */ /* 0x000fe20003f04270 */
[----:B------:R-:W-:Y:S01]  /*06d0*/  SHFL.DOWN PT, R2, R4, 0x4, 0x1f ;  /* 0x08801f0004027f89 */ /* 0x000fe200000e0000 */
[----:B------:R-:W-:Y:S02]  /*06e0*/  @!P2 MOV R7, 0x400 ;  /* 0x000004000007a802 */ /* 0x000fe40000000f00 */
[----:B------:R-:W-:Y:S01]  /*06f0*/  @!P2 SHF.R.U32.HI R6, RZ, 0x2, R0 ;  /* 0x00000002ff06a819 */ /* 0x000fe20000011600 */
[----:B------:R-:W0:Y:S01]  /*0700*/  SHFL.DOWN PT, R3, R5, 0x4, 0x1f ;  /* 0x08801f0005037f89 */ /* 0x000e2200000e0000 */
[----:B-1----:R-:W-:-:S02]  /*0710*/  @!P2 LEA R11, R8, R7, 0x18 ;  /* 0x00000007080ba211 */ /* 0x002fc400078ec0ff */
[----:B------:R-:W-:-:S05]  /*0720*/  @!P2 LOP3.LUT R8, R6, 0xf8, RZ, 0xc0, !PT ;  /* 0x000000f80608a812 */ /* 0x000fca00078ec0ff */
        /* <DEDUP_REMOVED lines=26> */
[----:B-1----:R-:W1:Y:S04]  /*08d0*/  LDS.128 R4, [UR4+0x20] ;  /* 0x00002004ff047984 */ /* 0x002e680008000c00 */
[----:B------:R-:W2:Y:S01]  /*08e0*/  LDS.128 R8, [UR4+0x30] ;  /* 0x00003004ff087984 */ /* 0x000ea20008000c00 */
        /* <DEDUP_REMOVED lines=8> */
[----:B------:R-:W-:Y:S02]  /*0970*/  FSEL R5, R5, R3, !P1 ;  /* 0x0000000305057208 */ /* 0x000fe40004800000 */
[----:B------:R-:W0:Y:S04]  /*0980*/  LDS.64 R2, [UR4+0x40] ;  /* 0x00004004ff027984 */ /* 0x000e280008000a00 */
[----:B------:R-:W-:-:S06]  /*0990*/  DSETP.GEU.AND P1, PT, R4, R6, PT ;  /* 0x000000060400722a */ /* 0x000fcc0003f2e000 */
[----:B------:R-:W-:Y:S02]  /*09a0*/  FSEL R4, R6, R4, !P1 ;  /* 0x0000000406047208 */ /* 0x000fe40004800000 */
[----:B------:R-:W-:-:S06]  /*09b0*/  FSEL R5, R7, R5, !P1 ;  /* 0x0000000507057208 */ /* 0x000fcc0004800000 */
[----:B--2---:R-:W-:-:S06]  /*09c0*/  DSETP.GEU.AND P1, PT, R4, R8, PT ;  /* 0x000000080400722a */ /* 0x004fcc0003f2e000 */
[----:B------:R-:W-:Y:S02]  /*09d0*/  FSEL R4, R8, R4, !P1 ;  /* 0x0000000408047208 */ /* 0x000fe40004800000 */
[----:B------:R-:W-:-:S06]  /*09e0*/  FSEL R5, R9, R5, !P1 ;  /* 0x0000000509057208 */ /* 0x000fcc0004800000 */
[----:B------:R-:W-:-:S06]  /*09f0*/  DSETP.GEU.AND P1, PT, R4, R10, PT ;  /* 0x0000000a0400722a */ /* 0x000fcc0003f2e000 */
[----:B------:R-:W-:Y:S02]  /*0a00*/  FSEL R4, R10, R4, !P1 ;  /* 0x000000040a047208 */ /* 0x000fe40004800000 */
[----:B------:R-:W-:-:S06]  /*0a10*/  FSEL R5, R11, R5, !P1 ;  /* 0x000000050b057208 */ /* 0x000fcc0004800000 */
[----:B0-----:R-:W-:-:S06]  /*0a20*/  DSETP.GEU.AND P1, PT, R4, R2, PT ;  /* 0x000000020400722a */ /* 0x001fcc0003f2e000 */
[----:B------:R-:W-:Y:S02]  /*0a30*/  FSEL R2, R2, R4, !P1 ;  /* 0x0000000402027208 */ /* 0x000fe40004800000 */
[----:B------:R-:W-:Y:S01]  /*0a40*/  FSEL R3, R3, R5, !P1 ;  /* 0x0000000503037208 */ /* 0x000fe20004800000 */
[----:B------:R-:W-:Y:S06]  /*0a50*/  BRA `(.L_x_69) ;  /* 0x00000034005c7947 */ /* 0x000fec0003800000 */
.L_x_68:
[----:B------:R-:W-:Y:S01]  /*0a60*/  LOP3.LUT R4, R0, 0x3e0, RZ, 0xc0, !PT ;  /* 0x000003e000047812 */ /* 0x000fe200078ec0ff */
[----:B------:R-:W0:Y:S04]  /*0a70*/  S2R R10, SR_LANEID ;  /* 0x00000000000a7919 */ /* 0x000e280000000000 */
[----:B------:R-:W-:Y:S01]  /*0a80*/  VIADD R5, R4, 0x20 ;  /* 0x0000002004057836 */ /* 0x000fe20000000000 */
[----:B------:R-:W-:-:S04]  /*0a90*/  LOP3.LUT R4, RZ, R4, RZ, 0x33, !PT ;  /* 0x00000004ff047212 */ /* 0x000fc800078e33ff */
[----:B------:R-:W-:Y:S01]  /*0aa0*/  ISETP.GT.U32.AND P0, PT, R5, UR12, PT ;  /* 0x0000000c05007c0c */ /* 0x000fe2000bf04070 */
[----:B------:R-:W-:-:S05]  /*0ab0*/  VIADD R4, R4, UR12 ;  /* 0x0000000c04047c36 */ /* 0x000fca0008000000 */
[----:B------:R-:W-:-:S05]  /*0ac0*/  SEL R5, R4, 0x1f, P0 ;  /* 0x0000001f04057807 */ /* 0x000fca0000000000 */
[----:B-----5:R-:W-:Y:S04]  /*0ad0*/  SHFL.DOWN PT, R6, R2, 0x1, R5 ;  /* 0x0820000002067989 */ /* 0x020fe800000e0005 */
[----:B------:R-:W1:Y:S01]  /*0ae0*/  SHFL.DOWN PT, R7, R3, 0x1, R5 ;  /* 0x0820000003077989 */ /* 0x000e6200000e0005 */
[----:B0-----:R-:W-:Y:S01]  /*0af0*/  ISETP.GE.AND P0, PT, R10, R5, PT ;  /* 0x000000050a00720c */ /* 0x001fe20003f06270 */
[----:B-1----:R-:W-:-:S06]  /*0b00*/  DSETP.GEU.AND P1, PT, R2, R6, PT ;  /* 0x000000060200722a */ /* 0x002fcc0003f2e000 */
[-C--:B------:R-:W-:Y:S01]  /*0b10*/  FSEL R9, R6, R2.reuse, !P1 ;  /* 0x0000000206097208 */ /* 0x080fe20004800000 */
[----:B------:R-:W-:Y:S01]  /*0b20*/  VIADD R6, R10, 0x2 ;  /* 0x000000020a067836 */ /* 0x000fe20000000000 */
[-C--:B------:R-:W-:Y:S02]  /*0b30*/  FSEL R7, R7, R3.reuse, !P1 ;  /* 0x0000000307077208 */ /* 0x080fe40004800000 */
[----:B------:R-:W-:Y:S02]  /*0b40*/  FSEL R4, R9, R2, !P0 ;  /* 0x0000000209047208 */ /* 0x000fe40004000000 */
[----:B------:R-:W-:Y:S02]  /*0b50*/  FSEL R7, R7, R3, !P0 ;  /* 0x0000000307077208 */ /* 0x000fe40004000000 */
[----:B------:R-:W-:Y:S01]  /*0b60*/  ISETP.GT.AND P0, PT, R6, R5, PT ;  /* 0x000000050600720c */ /* 0x000fe20003f04270 */
[----:B------:R-:W-:Y:S01]  /*0b70*/  SHFL.DOWN PT, R8, R4, 0x2, R5 ;  /* 0x0840000004087989 */ /* 0x000fe200000e0005 */
[----:B------:R-:W-:-:S03]  /*0b80*/  IMAD.MOV.U32 R6, RZ, RZ, R4 ;  /* 0x000000ffff067224 */ /* 0x000fc600078e0004 */
[----:B------:R-:W0:Y:S03]  /*0b90*/  SHFL.DOWN PT, R9, R7, 0x2, R5 ;  /* 0x0840000007097989 */ /* 0x000e2600000e0005 */
[----:B0-----:R-:W-:Y:S01]  /*0ba0*/  DSETP.GEU.AND P1, PT, R6, R8, PT ;  /* 0x000000080600722a */ /* 0x001fe20003f2e000 */
[----:B------:R-:W-:-:S05]  /*0bb0*/  VIADD R6, R10, 0x4 ;  /* 0x000000040a067836 */ /* 0x000fca0000000000 */
[----:B------:R-:W-:Y:S02]  /*0bc0*/  @!P0 FSEL R4, R8, R4, !P1 ;  /* 0x0000000408048208 */ /* 0x000fe40004800000 */
[----:B------:R-:W-:Y:S02]  /*0bd0*/  @!P0 FSEL R7, R9, R7, !P1 ;  /* 0x0000000709078208 */ /* 0x000fe40004800000 */
        /* <DEDUP_REMOVED lines=10> */
[----:B------:R-:W-:Y:S01]  /*0c80*/  IMAD.MOV.U32 R6, RZ, RZ, R4 ;  /* 0x000000ffff067224 */ /* 0x000fe200078e0004 */
[C---:B------:R-:W-:Y:S02]  /*0c90*/  ISETP.NE.AND P0, PT, R10.reuse, RZ, PT ;  /* 0x000000ff0a00720c */ /* 0x040fe40003f05270 */
[----:B------:R-:W0:Y:S11]  /*0ca0*/  SHFL.DOWN PT, R3, R7, 0x8, R5 ;  /* 0x0900000007037989 */ /* 0x000e3600000e0005 */
[----:B------:R-:W1:Y:S01]  /*0cb0*/  @!P0 S2R R9, SR_CgaCtaId ;  /* 0x0000000000098919 */ /* 0x000e620000008800 */
[----:B------:R-:W-:Y:S01]  /*0cc0*/  @!P0 MOV R8, 0x400 ;  /* 0x0000040000088802 */ /* 0x000fe20000000f00 */
[----:B0-----:R-:W-:Y:S01]  /*0cd0*/  DSETP.GEU.AND P2, PT, R6, R2, PT ;  /* 0x000000020600722a */ /* 0x001fe20003f4e000 */
[----:B------:R-:W-:-:S05]  /*0ce0*/  VIADD R6, R10, 0x10 ;  /* 0x000000100a067836 */ /* 0x000fca0000000000 */
[----:B------:R-:W-:Y:S02]  /*0cf0*/  @!P1 FSEL R4, R2, R4, !P2 ;  /* 0x0000000402049208 */ /* 0x000fe40005000000 */
[----:B------:R-:W-:Y:S02]  /*0d00*/  @!P1 FSEL R7, R3, R7, !P2 ;  /* 0x0000000703079208 */ /* 0x000fe40005000000 */
[----:B------:R-:W-:Y:S01]  /*0d10*/  ISETP.GT.AND P1, PT, R6, R5, PT ;  /* 0x000000050600720c */ /* 0x000fe20003f24270 */
[----:B------:R-:W-:Y:S01]  /*0d20*/  SHFL.DOWN PT, R2, R4, 0x10, R5 ;  /* 0x0a00000004027989 */ /* 0x000fe200000e0005 */
[----:B------:R-:W-:-:S03]  /*0d30*/  @!P0 SHF.R.U32.HI R6, RZ, 0x2, R0 ;  /* 0x00000002ff068819 */ /* 0x000fc60000011600 */
[----:B------:R0:W2:Y:S01]  /*0d40*/  SHFL.DOWN PT, R3, R7, 0x10, R5 ;  /* 0x0a00000007037989 */ /* 0x0000a200000e0005 */
[----:B------:R-:W-:Y:S02]  /*0d50*/  @!P0 LOP3.LUT R6, R6, 0xf8, RZ, 0xc0, !PT ;  /* 0x000000f806068812 */ /* 0x000fe400078ec0ff */
[----:B-1----:R-:W-:-:S05]  /*0d60*/  @!P0 LEA R9, R9, R8, 0x18 ;  /* 0x0000000809098211 */ /* 0x002fca00078ec0ff */
[----:B------:R-:W-:Y:S02]  /*0d70*/  @!P0 IMAD.IADD R9, R6, 0x1, R9 ;  /* 0x0000000106098824 */ /* 0x000fe400078e0209 */
[----:B0-----:R-:W-:-:S06]  /*0d80*/  IMAD.MOV.U32 R5, RZ, RZ, R7 ;  /* 0x000000ffff057224 */ /* 0x001fcc00078e0007 */
[----:B--2---:R-:W-:-:S06]  /*0d90*/  DSETP.GEU.AND P2, PT, R4, R2, PT ;  /* 0x000000020400722a */ /* 0x004fcc0003f4e000 */
[----:B------:R-:W-:Y:S02]  /*0da0*/  @!P1 FSEL R4, R2, R4, !P2 ;  /* 0x0000000402049208 */ /* 0x000fe40005000000 */
[----:B------:R-:W-:-:S03]  /*0db0*/  @!P1 FSEL R7, R3, R7, !P2 ;  /* 0x0000000703079208 */ /* 0x000fc60005000000 */
[----:B------:R-:W-:Y:S02]  /*0dc0*/  IMAD.MOV.U32 R2, RZ, RZ, R4 ;  /* 0x000000ffff027224 */ /* 0x000fe400078e0004 */
[----:B------:R-:W-:-:S05]  /*0dd0*/  IMAD.MOV.U32 R3, RZ, RZ, R7 ;  /* 0x000000ffff037224 */ /* 0x000fca00078e0007 */
[----:B------:R1:W-:Y:S01]  /*0de0*/  @!P0 STS.64 [R9+0x8], R2 ;  /* 0x0000080209008388 */ /* 0x0003e20000000a00 */
[----:B------:R-:W-:Y:S01]  /*0df0*/  BAR.SYNC.DEFER_BLOCKING 0x0 ;  /* 0x0000000000007b1d */ /* 0x000fe20000010000 */
[----:B------:R-:W-:-:S13]  /*0e00*/  ISETP.NE.AND P0, PT, R0, RZ, PT ;  /* 0x000000ff0000720c */ /* 0x000fda0003f05270 */
[----:B-1----:R-:W-:Y:S05]  /*0e10*/  @P0 BRA `(.L_x_69) ;  /* 0x00000030006c0947 */ /* 0x002fea0003800000 */
[----:B------:R-:W0:Y:S01]  /*0e20*/  S2UR UR5, SR_CgaCtaId ;  /* 0x00000000000579c3 */ /* 0x000e220000008800 */
[----:B------:R-:W-:Y:S01]  /*0e30*/  UMOV UR4, 0x400 ;  /* 0x0000040000047882 */ /* 0x000fe20000000000 */
[----:B------:R-:W-:Y:S02]  /*0e40*/  UISETP.GT.U32.AND UP0, UPT, UR12, 0x20, UPT ;  /* 0x000000200c00788c */ /* 0x000fe4000bf04070 */
[----:B------:R-:W-:-:S04]  /*0e50*/  UISETP.GT.U32.AND UP1, UPT, UR12, 0x40, UPT ;  /* 0x000000400c00788c */ /* 0x000fc8000bf24070 */
[----:B------:R-:W-:Y:S01]  /*0e60*/  PLOP3.LUT P3, PT, PT, PT, UP0, 0x80, 0x8 ;  /* 0x000000000008781c */ /* 0x000fe20003f6f008 */
[----:B------:R-:W-:Y:S01]  /*0e70*/  UISETP.GT.U32.AND UP0, UPT, UR12, 0x60, UPT ;  /* 0x000000600c00788c */ /* 0x000fe2000bf04070 */
[----:B------:R-:W-:Y:S01]  /*0e80*/  PLOP3.LUT P2, PT, PT, PT, UP1, 0x80, 0x8 ;  /* 0x000000000008781c */ /* 0x000fe20003f4f018 */
[----:B0-----:R-:W-:-:S09]  /*0e90*/  ULEA UR4, UR5, UR4, 0x18 ;  /* 0x0000000405047291 */ /* 0x001fd2000f8ec0ff */
[----:B------:R-:W0:Y:S04]  /*0ea0*/  LDS.128 R12, [UR4+0x10] ;  /* 0x00001004ff0c7984 */ /* 0x000e280008000c00 */
[----:B------:R-:W1:Y:S01]  /*0eb0*/  LDS.128 R4, [UR4+0x20] ;  /* 0x00002004ff047984 */ /* 0x000e620008000c00 */
[----:B0-----:R-:W-:-:S06]  /*0ec0*/  DSETP.GEU.AND P1, PT, R2, R12, PT ;  /* 0x0000000c0200722a */ /* 0x001fcc0003f2e000 */
[-C--:B------:R-:W-:Y:S02]  /*0ed0*/  FSEL R9, R12, R2.reuse, !P1 ;  /* 0x000000020c097208 */ /* 0x080fe40004800000 */
[-C--:B------:R-:W-:Y:S02]  /*0ee0*/  FSEL R11, R13, R3.reuse, !P1 ;  /* 0x000000030d0b7208 */ /* 0x080fe40004800000 */
[----:B------:R-:W-:Y:S02]  /*0ef0*/  FSEL R13, R9, R2, P3 ;  /* 0x00000002090d7208 */ /* 0x000fe40001800000 */
[----:B------:R-:W-:Y:S02]  /*0f00*/  FSEL R0, R11, R3, P3 ;  /* 0x000000030b007208 */ /* 0x000fe40001800000 */
[----:B------:R-:W-:Y:S01]  /*0f10*/  PLOP3.LUT P1, PT, PT, PT, UP0, 0x80, 0x8 ;  /* 0x000000000008781c */ /* 0x000fe20003f2f008 */
[----:B------:R-:W-:Y:S01]  /*0f20*/  IMAD.MOV.U32 R2, RZ, RZ, R13 ;  /* 0x000000ffff027224 */ /* 0x000fe200078e000d */
[----:B------:R-:W0:Y:S01]  /*0f30*/  LDS.128 R8, [UR4+0x30] ;  /* 0x00003004ff087984 */ /* 0x000e220008000c00 */
[----:B------:R-:W-:Y:S01]  /*0f40*/  IMAD.MOV.U32 R3, RZ, RZ, R0 ;  /* 0x000000ffff037224 */ /* 0x000fe200078e0000 */
[----:B------:R-:W-:-:S05]  /*0f50*/  UISETP.GT.U32.AND UP0, UPT, UR12, 0x80, UPT ;  /* 0x000000800c00788c */ /* 0x000fca000bf04070 */
[----:B------:R-:W-:-:S06]  /*0f60*/  DSETP.GEU.AND P3, PT, R2, R14, PT ;  /* 0x0000000e0200722a */ /* 0x000fcc0003f6e000 */
[----:B------:R-:W-:Y:S02]  /*0f70*/  @P2 FSEL R13, R14, R13, !P3 ;  /* 0x0000000d0e0d2208 */ /* 0x000fe40005800000 */
[----:B------:R-:W-:Y:S02]  /*0f80*/  @P2 FSEL R0, R15, R0, !P3 ;  /* 0x000000000f002208 */ /* 0x000fe40005800000 */
[----:B------:R-:W-:Y:S01]  /*0f90*/  PLOP3.LUT P2, PT, PT, PT, UP0, 0x80, 0x8 ;  /* 0x000000000008781c */ /* 0x000fe20003f4f008 */
[----:B------:R-:W-:Y:S01]  /*0fa0*/  IMAD.MOV.U32 R2, RZ, RZ, R13 ;  /* 0x000000ffff027224 */ /* 0x000fe200078e000d */
[----:B------:R-:W-:Y:S01]  /*0fb0*/  UISETP.GT.U32.AND UP0, UPT, UR12, 0xa0, UPT ;  /* 0x000000a00c00788c */ /* 0x000fe2000bf04070 */
[----:B------:R-:W-:-:S06]  /*0fc0*/  IMAD.MOV.U32 R3, RZ, RZ, R0 ;  /* 0x000000ffff037224 */ /* 0x000fcc00078e0000 */
[----:B-1----:R-:W-:Y:S01]  /*0fd0*/  DSETP.GEU.AND P3, PT, R2, R4, PT ;  /* 0x000000040200722a */ /* 0x002fe20003f6e000 */
[----:B------:R-:W1:Y:S05]  /*0fe0*/  LDS.64 R2, [UR4+0x40] ;  /* 0x00004004ff027984 */ /* 0x000e6a0008000a00 */
[----:B------:R-:W-:Y:S02]  /*0ff0*/  @P1 FSEL R13, R4, R13, !P3 ;  /* 0x0000000d040d1208 */ /* 0x000fe40005800000 */
[----:B------:R-:W-:Y:S02]  /*1000*/  @P1 FSEL R0, R5, R0, !P3 ;  /* 0x0000000005001208 */ /* 0x000fe40005800000 */
[----:B------:R-:W-:Y:S01]  /*1010*/  PLOP3.LUT P1, PT, PT, PT, UP0, 0x80, 0x8 ;  /* 0x000000000008781c */ /* 0x000fe20003f2f008 */
[----:B------:R-:W-:Y:S01]  /*1020*/  IMAD.MOV.U32 R4, RZ, RZ, R13 ;  /* 0x000000ffff047224 */ /* 0x000fe200078e000d */
[----:B------:R-:W-:Y:S01]  /*1030*/  UISETP.GT.U32.AND UP0, UPT, UR12, 0xc0, UPT ;  /* 0x000000c00c00788c */ /* 0x000fe2000bf04070 */
[----:B------:R-:W-:-:S06]  /*1040*/  IMAD.MOV.U32 R5, RZ, RZ, R0 ;  /* 0x000000ffff057224 */ /* 0x000fcc00078e0000 */
[----:B------:R-:W-:-:S06]  /*1050*/  DSETP.GEU.AND P3, PT, R4, R6, PT ;  /* 0x000000060400722a */ /* 0x000fcc0003f6e000 */
[----:B------:R-:W-:Y:S02]  /*1060*/  @P2 FSEL R13, R6, R13, !P3 ;  /* 0x0000000d060d2208 */ /* 0x000fe40005800000 */
[----:B------:R-:W-:Y:S02]  /*1070*/  @P2 FSEL R0, R7, R0, !P3 ;  /* 0x0000000007002208 */ /* 0x000fe40005800000 */
[----:B------:R-:W-:Y:S01]  /*1080*/  PLOP3.LUT P2, PT, PT, PT, UP0, 0x80, 0x8 ;  /* 0x000000000008781c */ /* 0x000fe20003f4f008 */
[----:B------:R-:W-:Y:S01]  /*1090*/  IMAD.MOV.U32 R4, RZ, RZ, R13 ;  /* 0x000000ffff047224 */ /* 0x000fe200078e000d */
[----:B------:R-:W-:Y:S01]  /*10a0*/  UISETP.GT.U32.AND UP0, UPT, UR12, 0xe0, UPT ;  /* 0x000000e00c00788c */ /* 0x000fe2000bf04070 */
[----:B------:R-:W-:-:S06]  /*10b0*/  IMAD.MOV.U32 R5, RZ, RZ, R0 ;  /* 0x000000ffff057224 */ /* 0x000fcc00078e0000 */
[----:B0-----:R-:W-:-:S06]  /*10c0*/  DSETP.GEU.AND P3, PT, R4, R8, PT ;  /* 0x000000080400722a */ /* 0x001fcc0003f6e000 */
[----:B------:R-:W-:Y:S02]  /*10d0*/  @P1 FSEL R13, R8, R13, !P3 ;  /* 0x0000000d080d1208 */ /* 0x000fe40005800000 */
[----:B------:R-:W-:Y:S02]  /*10e0*/  @P1 FSEL R0, R9, R0, !P3 ;  /* 0x0000000009001208 */ /* 0x000fe40005800000 */
[----:B------:R-:W-:Y:S01]  /*10f0*/  PLOP3.LUT P1, PT, PT, PT, UP0, 0x80, 0x8 ;  /* 0x000000000008781c */ /* 0x000fe20003f2f008 */
[----:B------:R-:W-:Y:S02]  /*1100*/  IMAD.MOV.U32 R4, RZ, RZ, R13 ;  /* 0x000000ffff047224 */ /* 0x000fe400078e000d */
[----:B------:R-:W-:-:S06]  /*1110*/  IMAD.MOV.U32 R5, RZ, RZ, R0 ;  /* 0x000000ffff057224 */ /* 0x000fcc00078e0000 */
[----:B------:R-:W-:-:S06]  /*1120*/  DSETP.GEU.AND P3, PT, R4, R10, PT ;  /* 0x0000000a0400722a */ /* 0x000fcc0003f6e000 */
[----:B------:R-:W-:Y:S02]  /*1130*/  @P2 FSEL R13, R10, R13, !P3 ;  /* 0x0000000d0a0d2208 */ /* 0x000fe40005800000 */
[----:B------:R-:W-:-:S03]  /*1140*/  @P2 FSEL R0, R11, R0, !P3 ;  /* 0x000000000b002208 */ /* 0x000fc60005800000 */
[----:B------:R-:W-:Y:S02]  /*1150*/  IMAD.MOV.U32 R4, RZ, RZ, R13 ;  /* 0x000000ffff047224 */ /* 0x000fe400078e000d */
[----:B------:R-:W-:-:S06]  /*1160*/  IMAD.MOV.U32 R5, RZ, RZ, R0 ;  /* 0x000000ffff057224 */ /* 0x000fcc00078e0000 */
[----:B-1----:R-:W-:-:S06]  /*1170*/  DSETP.GEU.AND P2, PT, R4, R2, PT ;  /* 0x000000020400722a */ /* 0x002fcc0003f4e000 */
[----:B------:R-:W-:Y:S02]  /*1180*/  @P1 FSEL R13, R2, R13, !P2 ;  /* 0x0000000d020d1208 */ /* 0x000fe40005000000 */
[----:B------:R-:W-:-:S03]  /*1190*/  @P1 FSEL R0, R3, R0, !P2 ;  /* 0x0000000003001208 */ /* 0x000fc60005000000 */
[----:B------:R-:W-:Y:S02]  /*11a0*/  IMAD.MOV.U32 R2, RZ, RZ, R13 ;  /* 0x000000ffff027224 */ /* 0x000fe400078e000d */
[----:B------:R-:W-:Y:S01]  /*11b0*/  IMAD.MOV.U32 R3, RZ, RZ, R0 ;  /* 0x000000ffff037224 */ /* 0x000fe200078e0000 */
[----:B------:R-:W-:Y:S06]  /*11c0*/  BRA `(.L_x_69) ;  /* 0x0000002c00807947 */ /* 0x000fec0003800000 */
.L_x_59:
[----:B------:R-:W0:Y:S01]  /*11d0*/  S2R R0, SR_TID.X ;  /* 0x0000000000007919 */ /* 0x000e220000002100 */
[----:B------:R-:W1:Y:S01]  /*11e0*/  LDC.64 R20, c[0x0][0x380] ;  /* 0x0000e000ff147b82 */ /* 0x000e620000000a00 */
[----:B------:R-:W-:Y:S02]  /*11f0*/  IMAD.U32 R3, RZ, RZ, UR16 ;  /* 0x00000010ff037e24 */ /* 0x000fe4000f8e00ff */
[----:B0-----:R-:W-:-:S04]  /*1200*/  IMAD.SHL.U32 R2, R0, 0x4, RZ ;  /* 0x0000000400027824 */ /* 0x001fc800078e00ff */
[----:B------:R-:W-:-:S04]  /*1210*/  IMAD R3, R3, 0x800, R2 ;  /* 0x0000080003037824 */ /* 0x000fc800078e0202 */
[----:B-1----:R-:W-:-:S05]  /*1220*/  IMAD.WIDE.U32 R20, R3, 0x8, R20 ;  /* 0x0000000803147825 */ /* 0x002fca00078e0014 */
[----:B------:R-:W2:Y:S04]  /*1230*/  LDG.E.128.CONSTANT R4, desc[UR10][R20.64] ;  /* 0x0000000a14047981 */ /* 0x000ea8000c1e9d00 */
[----:B------:R-:W3:Y:S04]  /*1240*/  LDG.E.128.CONSTANT R8, desc[UR10][R20.64+0x10] ;  /* 0x0000100a14087981 */ /* 0x000ee8000c1e9d00 */
[----:B------:R-:W4:Y:S04]  /*1250*/  LDG.E.128.CONSTANT R12, desc[UR10][R20.64+0x2000] ;  /* 0x0020000a140c7981 */ /* 0x000f28000c1e9d00 */
[----:B------:R-:W5:Y:S01]  /*1260*/  LDG.E.128.CONSTANT R16, desc[UR10][R20.64+0x2010] ;  /* 0x0020100a14107981 */ /* 0x000f62000c1e9d00 */
[----:B------:R-:W-:Y:S01]  /*1270*/  UISETP.GE.U32.AND UP0, UPT, UR12, UR5, UPT ;  /* 0x000000050c00728c */ /* 0x000fe2000bf06070 */
        /* <DEDUP_REMOVED lines=21> */
[----:B------:R-:W-:Y:S06]  /*13d0*/  BRA.U !UP0, `(.L_x_70) ;  /* 0x0000000508dc7547 */ /* 0x000fec000b800000 */
[----:B------:R-:W-:Y:S02]  /*13e0*/  ULEA UR6, UR16, UR5, 0xb ;  /* 0x0000000510067291 */ /* 0x000fe4000f8e58ff */
[----:B------:R-:W-:Y:S01]  /*13f0*/  UIADD3 UR14, UPT, UPT, UR8, -0x800, URZ ;  /* 0xfffff800080e7890 */ /* 0x000fe2000fffe0ff */
[----:B------:R-:W0:Y:S03]  /*1400*/  LDCU UR9, c[0x0][0x3a8] ;  /* 0x00007500ff0977ac */ /* 0x000e260008000800 */
[----:B------:R-:W-:Y:S01]  /*1410*/  VIADD R3, R0, UR6 ;  /* 0x0000000600037c36 */ /* 0x000fe20008000000 */
[----:B------:R-:W-:Y:S01]  /*1420*/  UISETP.GT.U32.AND UP0, UPT, UR6, UR14, UPT ;  /* 0x0000000e0600728c */ /* 0x000fe2000bf04070 */
[----:B------:R-:W1:Y:S01]  /*1430*/  LDCU.64 UR18, c[0x0][0x380] ;  /* 0x00007000ff1277ac */ /* 0x000e620008000a00 */
[----:B------:R-:W-:Y:S01]  /*1440*/  UIADD3 UR13, UPT, UPT, UR6, 0x100, URZ ;  /* 0x00000100060d7890 */ /* 0x000fe2000fffe0ff */
[----:B------:R-:W-:Y:S01]  /*1450*/  UMOV UR4, URZ ;  /* 0x000000ff00047c82 */ /* 0x000fe20008000000 */
[----:B------:R-:W-:-:S05]  /*1460*/  UMOV UR7, UR6 ;  /* 0x0000000600077c82 */ /* 0x000fca0008000000 */
[----:B------:R-:W-:Y:S05]  /*1470*/  BRA.U UP0, `(.L_x_71) ;  /* 0x0000000100a87547 */ /* 0x000fea000b800000 */
.L_x_72:
[----:B------:R-:W-:-:S05]  /*1480*/  IADD3 R4, P0, PT, R2, UR7, RZ ;  /* 0x0000000702047c10 */ /* 0x000fca000ff1e0ff */
[----:B------:R-:W-:Y:S01]  /*1490*/  IMAD.X R5, RZ, RZ, RZ, P0 ;  /* 0x000000ffff057224 */ /* 0x000fe200000e06ff */
[----:B-1----:R-:W-:-:S04]  /*14a0*/  LEA R22, P0, R4, UR18, 0x3 ;  /* 0x0000001204167c11 */ /* 0x002fc8000f8018ff */
[----:B------:R-:W-:-:S05]  /*14b0*/  LEA.HI.X R23, R4, UR19, R5, 0x3, P0 ;  /* 0x0000001304177c11 */ /* 0x000fca00080f1c05 */
[----:B------:R-:W2:Y:S04]  /*14c0*/  LDG.E.128.CONSTANT R4, desc[UR10][R22.64] ;  /* 0x0000000a16047981 */ /* 0x000ea8000c1e9d00 */
[----:B------:R-:W3:Y:S04]  /*14d0*/  LDG.E.128.CONSTANT R8, desc[UR10][R22.64+0x10] ;  /* 0x0000100a16087981 */ /* 0x000ee8000c1e9d00 */
[----:B------:R-:W4:Y:S04]  /*14e0*/  LDG.E.128.CONSTANT R12, desc[UR10][R22.64+0x2000] ;  /* 0x0020000a160c7981 */ /* 0x000f28000c1e9d00 */
[----:B------:R-:W5:Y:S01]  /*14f0*/  LDG.E.128.CONSTANT R16, desc[UR10][R22.64+0x2010] ;  /* 0x0020100a16107981 */ /* 0x000f62000c1e9d00 */
[----:B0-----:R-:W-:-:S02]  /*1500*/  UMOV UR8, UR9 ;  /* 0x0000000900087c82 */ /* 0x001fc40008000000 */
[----:B------:R-:W-:-:S04]  /*1510*/  UIADD3 UR15, UPT, UPT, -UR7, UR8, URZ ;  /* 0x00000008070f7290 */ /* 0x000fc8000fffe1ff */
[----:B------:R-:W-:Y:S01]  /*1520*/  UISETP.GE.U32.AND UP0, UPT, UR15, UR5, UPT ;  /* 0x000000050f00728c */ /* 0x000fe2000bf06070 */
        /* <DEDUP_REMOVED lines=25> */
[----:B------:R-:W-:Y:S02]  /*16c0*/  UIADD3 UR7, UPT, UPT, UR5, UR7, URZ ;  /* 0x0000000705077290 */ /* 0x000fe4000fffe0ff */
[----:B------:R-:W-:Y:S01]  /*16d0*/  VIADD R3, R3, UR5 ;  /* 0x0000000503037c36 */ /* 0x000fe20008000000 */
[----:B------:R-:W-:Y:S02]  /*16e0*/  UIADD3 UR4, UPT, UPT, UR4, 0x1, URZ ;  /* 0x0000000104047890 */ /* 0x000fe4000fffe0ff */
[----:B------:R-:W-:Y:S02]  /*16f0*/  UISETP.GT.U32.AND UP0, UPT, UR7, UR14, UPT ;  /* 0x0000000e0700728c */ /* 0x000fe4000bf04070 */
[----:B------:R-:W-:-:S07]  /*1700*/  UIADD3 UR13, UPT, UPT, UR5, UR13, URZ ;  /* 0x0000000d050d7290 */ /* 0x000fce000fffe0ff */
[----:B------:R-:W-:Y:S05]  /*1710*/  BRA.U !UP0, `(.L_x_72) ;  /* 0xfffffffd08587547 */ /* 0x000fea000b83ffff */
.L_x_71:
[----:B------:R-:W-:-:S09]  /*1720*/  UISETP.GE.U32.AND UP0, UPT, UR7, UR8, UPT ;  /* 0x000000080700728c */ /* 0x000fd2000bf06070 */
[----:B------:R-:W-:Y:S05]  /*1730*/  BRA.U UP0, `(.L_x_70) ;  /* 0x0000000500047547 */ /* 0x000fea000b800000 */
[----:B------:R-:W-:Y:S01]  /*1740*/  UIADD3 UR5, UPT, UPT, -UR7, UR8, URZ ;  /* 0x0000000807057290 */ /* 0x000fe2000fffe1ff */
[----:B------:R-:W-:Y:S05]  /*1750*/  BSSY.RECONVERGENT B1, `(.L_x_70) ;  /* 0x000003f000017945 */ /* 0x000fea0003800200 */
[----:B------:R-:W-:-:S13]  /*1760*/  ISETP.GE.AND P0, PT, R0, UR5, PT ;  /* 0x0000000500007c0c */ /* 0x000fda000bf06270 */
[----:B------:R-:W-:Y:S05]  /*1770*/  @P0 BRA `(.L_x_73) ;  /* 0x0000000000f00947 */ /* 0x000fea0003800000 */
[----:B------:R-:W2:Y:S01]  /*1780*/  LDC R5, c[0x0][0x3ac] ;  /* 0x0000eb00ff057b82 */ /* 0x000ea20000000800 */
[----:B------:R-:W-:Y:S01]  /*1790*/  LOP3.LUT R2, RZ, R0, RZ, 0x33, !PT ;  /* 0x00000000ff027212 */ /* 0x000fe200078e33ff */
[----:B------:R-:W-:Y:S01]  /*17a0*/  BSSY.RECONVERGENT B2, `(.L_x_74) ;  /* 0x0000019000027945 */ /* 0x000fe20003800200 */
[----:B------:R-:W-:-:S03]  /*17b0*/  IMAD.MOV.U32 R8, RZ, RZ, R0 ;  /* 0x000000ffff087224 */ /* 0x000fc600078e0000 */
[----:B------:R-:W-:-:S04]  /*17c0*/  VIADD R2, R2, UR8 ;  /* 0x0000000802027c36 */ /* 0x000fc80008000000 */
[C---:B------:R-:W-:Y:S01]  /*17d0*/  VIADD R4, R2.reuse, -UR6 ;  /* 0x8000000602047c36 */ /* 0x040fe20008000000 */
[C---:B------:R-:W-:Y:S02]  /*17e0*/  LOP3.LUT R6, R2.reuse, 0x300, RZ, 0xc0, !PT ;  /* 0x0000030002067812 */ /* 0x040fe400078ec0ff */
[----:B------:R-:W-:Y:S02]  /*17f0*/  LEA.HI R2, R2, 0x1, RZ, 0x18 ;  /* 0x0000000102027811 */ /* 0x000fe400078fc0ff */
[----:B------:R-:W-:Y:S01]  /*1800*/  ISETP.NE.AND P0, PT, R6, 0x300, PT ;  /* 0x000003000600780c */ /* 0x000fe20003f05270 */
[----:B--2---:R-:W-:-:S04]  /*1810*/  IMAD R5, R5, UR4, RZ ;  /* 0x0000000405057c24 */ /* 0x004fc8000f8e02ff */
[----:B------:R-:W-:-:S05]  /*1820*/  IMAD R4, R5, -0x800, R4 ;  /* 0xfffff80005047824 */ /* 0x000fca00078e0204 */
[----:B------:R-:W-:-:S03]  /*1830*/  ISETP.GE.U32.AND P2, PT, R4, 0x300, PT ;  /* 0x000003000400780c */ /* 0x000fc60003f46070 */
[----:B------:R-:W-:Y:S10]  /*1840*/  @!P0 BRA `(.L_x_75) ;  /* 0x0000000000388947 */ /* 0x000ff40003800000 */
[----:B------:R-:W2:Y:S01]  /*1850*/  LDC.64 R6, c[0x0][0x380] ;  /* 0x0000e000ff067b82 */ /* 0x000ea20000000a00 */
[----:B------:R-:W-:Y:S01]  /*1860*/  LOP3.LUT R2, R2, 0x3, RZ, 0xc0, !PT ;  /* 0x0000000302027812 */ /* 0x000fe200078ec0ff */
[----:B------:R-:W-:-:S04]  /*1870*/  IMAD.MOV.U32 R8, RZ, RZ, R0 ;  /* 0x000000ffff087224 */ /* 0x000fc800078e0000 */
[----:B------:R-:W-:-:S07]  /*1880*/  IMAD.MOV R2, RZ, RZ, -R2 ;  /* 0x000000ffff027224 */ /* 0x000fce00078e0a02 */
.L_x_76:
[----:B--2---:R-:W-:-:S06]  /*1890*/  IMAD.WIDE.U32 R4, R3, 0x8, R6 ;  /* 0x0000000803047825 */ /* 0x004fcc00078e0006 */
        /* <DEDUP_REMOVED lines=9> */
.L_x_75:
[----:B01----:R-:W-:Y:S05]  /*1930*/  BSYNC.RECONVERGENT B2 ;  /* 0x0000000000027941 */ /* 0x003fea0003800200 */
.L_x_74:
[----:B------:R-:W-:Y:S05]  /*1940*/  @!P2 BRA `(.L_x_73) ;  /* 0x00000000007ca947 */ /* 0x000fea0003800000 */
[----:B------:R-:W0:Y:S01]  /*1950*/  LDC.64 R2, c[0x0][0x380] ;  /* 0x0000e000ff027b82 */ /* 0x000e220000000a00 */
[C---:B------:R-:W-:Y:S02]  /*1960*/  VIADD R4, R8.reuse, 0x200 ;  /* 0x0000020008047836 */ /* 0x040fe40000000000 */
[----:B------:R-:W-:-:S07]  /*1970*/  VIADD R5, R8, UR13 ;  /* 0x0000000d08057c36 */ /* 0x000fce0008000000 */
.L_x_77:
[----:B------:R-:W-:-:S04]  /*1980*/  VIADD R7, R5, 0xffffff00 ;  /* 0xffffff0005077836 */ /* 0x000fc80000000000 */
[----:B0-----:R-:W-:-:S06]  /*1990*/  IMAD.WIDE.U32 R6, R7, 0x8, R2 ;  /* 0x0000000807067825 */ /* 0x001fcc00078e0002 */
[----:B------:R-:W2:Y:S01]  /*19a0*/  LDG.E.64.CONSTANT R6, desc[UR10][R6.64] ;  /* 0x0000000a06067981 */ /* 0x000ea2000c1e9b00 */
[----:B------:R-:W-:-:S04]  /*19b0*/  IMAD.WIDE.U32 R8, R5, 0x8, R2 ;  /* 0x0000000805087825 */ /* 0x000fc800078e0002 */
[----:B------:R-:W-:Y:S02]  /*19c0*/  VIADD R11, R5, 0x100 ;  /* 0x00000100050b7836 */ /* 0x000fe40000000000 */
[----:B------:R-:W3:Y:S02]  /*19d0*/  LDG.E.64.CONSTANT R8, desc[UR10][R8.64] ;  /* 0x0000000a08087981 */ /* 0x000ee4000c1e9b00 */
[----:B------:R-:W-:-:S04]  /*19e0*/  IMAD.WIDE.U32 R10, R11, 0x8, R2 ;  /* 0x000000080b0a7825 */ /* 0x000fc800078e0002 */
[----:B------:R-:W-:Y:S02]  /*19f0*/  VIADD R13, R5, 0x200 ;  /* 0x00000200050d7836 */ /* 0x000fe40000000000 */
[----:B------:R-:W4:Y:S02]  /*1a00*/  LDG.E.64.CONSTANT R10, desc[UR10][R10.64] ;  /* 0x0000000a0a0a7981 */ /* 0x000f24000c1e9b00 */
[----:B------:R-:W-:-:S06]  /*1a10*/  IMAD.WIDE.U32 R12, R13, 0x8, R2 ;  /* 0x000000080d0c7825 */ /* 0x000fcc00078e0002 */
[----:B------:R-:W5:Y:S01]  /*1a20*/  LDG.E.64.CONSTANT R12, desc[UR10][R12.64] ;  /* 0x0000000a0c0c7981 */ /* 0x000f62000c1e9b00 */
[----:B------:R-:W-:Y:S01]  /*1a30*/  VIADD R5, R5, 0x400 ;  /* 0x0000040005057836 */ /* 0x000fe20000000000 */
[----:B--2---:R-:W-:-:S06]  /*1a40*/  DSETP.GEU.AND P0, PT, R20, R6, PT ;  /* 0x000000061400722a */ /* 0x004fcc0003f0e000 */
[----:B------:R-:W-:Y:S02]  /*1a50*/  FSEL R14, R6, R20, !P0 ;  /* 0x00000014060e7208 */ /* 0x000fe40004000000 */
[----:B------:R-:W-:-:S06]  /*1a60*/  FSEL R15, R7, R21, !P0 ;  /* 0x00000015070f7208 */ /* 0x000fcc0004000000 */
[----:B---3--:R-:W-:-:S06]  /*1a70*/  DSETP.GEU.AND P0, PT, R14, R8, PT ;  /* 0x000000080e00722a */ /* 0x008fcc0003f0e000 */
[----:B------:R-:W-:Y:S01]  /*1a80*/  FSEL R6, R8, R14, !P0 ;  /* 0x0000000e08067208 */ /* 0x000fe20004000000 */
[C---:B------:R-:W-:Y:S01]  /*1a90*/  VIADD R8, R4.reuse, 0x200 ;  /* 0x0000020004087836 */ /* 0x040fe20000000000 */
[----:B------:R-:W-:Y:S01]  /*1aa0*/  FSEL R7, R9, R15, !P0 ;  /* 0x0000000f09077208 */ /* 0x000fe20004000000 */
[----:B------:R-:W-:-:S05]  /*1ab0*/  VIADD R4, R4, 0x400 ;  /* 0x0000040004047836 */ /* 0x000fca0000000000 */
[----:B----4-:R-:W-:-:S06]  /*1ac0*/  DSETP.GEU.AND P0, PT, R6, R10, PT ;  /* 0x0000000a0600722a */ /* 0x010fcc0003f0e000 */
[----:B------:R-:W-:Y:S02]  /*1ad0*/  FSEL R6, R10, R6, !P0 ;  /* 0x000000060a067208 */ /* 0x000fe40004000000 */
[----:B------:R-:W-:-:S06]  /*1ae0*/  FSEL R7, R11, R7, !P0 ;  /* 0x000000070b077208 */ /* 0x000fcc0004000000 */
[----:B-----5:R-:W-:-:S06]  /*1af0*/  DSETP.GEU.AND P0, PT, R6, R12, PT ;  /* 0x0000000c0600722a */ /* 0x020fcc0003f0e000 */
[----:B------:R-:W-:Y:S02]  /*1b00*/  FSEL R20, R12, R6, !P0 ;  /* 0x000000060c147208 */ /* 0x000fe40004000000 */
[----:B------:R-:W-:Y:S02]  /*1b10*/  FSEL R21, R13, R7, !P0 ;  /* 0x000000070d157208 */ /* 0x000fe40004000000 */
[----:B------:R-:W-:-:S13]  /*1b20*/  ISETP.GE.AND P0, PT, R8, UR5, PT ;  /* 0x0000000508007c0c */ /* 0x000fda000bf06270 */
[----:B------:R-:W-:Y:S05]  /*1b30*/  @!P0 BRA `(.L_x_77) ;  /* 0xfffffffc00908947 */ /* 0x000fea000383ffff */
.L_x_73:
[----:B01----:R-:W-:Y:S05]  /*1b40*/  BSYNC.RECONVERGENT B1 ;  /* 0x0000000000017941 */ /* 0x003fea0003800200 */
.L_x_70:
[----:B------:R-:W2:Y:S01]  /*1b50*/  S2R R7, SR_LANEID ;  /* 0x0000000000077919 */ /* 0x000ea20000000000 */
[----:B------:R-:W-:Y:S04]  /*1b60*/  SHFL.DOWN PT, R2, R20, 0x1, 0x1f ;  /* 0x08201f0014027f89 */ /* 0x000fe800000e0000 */
[----:B------:R-:W3:Y:S02]  /*1b70*/  SHFL.DOWN PT, R3, R21, 0x1, 0x1f ;  /* 0x08201f0015037f89 */ /* 0x000ee400000e0000 */
[----:B---3--:R-:W-:Y:S01]  /*1b80*/  DSETP.GEU.AND P0, PT, R20, R2, PT ;  /* 0x000000021400722a */ /* 0x008fe20003f0e000 */
[C---:B--2---:R-:W-:Y:S02]  /*1b90*/  ISETP.GT.AND P1, PT, R7.reuse, 0x1e, PT ;  /* 0x0000001e0700780c */ /* 0x044fe40003f24270 */
        /* <DEDUP_REMOVED lines=9> */
[----:B------:R-:W2:Y:S03]  /*1c30*/  SHFL.DOWN PT, R5, R3, 0x2, 0x1f ;  /* 0x08401f0003057f89 */ /* 0x000ea600000e0000 */
[----:B------:R-:W-:Y:S01]  /*1c40*/  @!P2 LOP3.LUT R6, R6, 0xf8, RZ, 0xc0, !PT ;  /* 0x000000f80606a812 */ /* 0x000fe200078ec0ff */
[----:B------:R-:W3:Y:S01]  /*1c50*/  @!P2 S2R R9, SR_CgaCtaId ;  /* 0x000000000009a919 */ /* 0x000ee20000008800 */
[----:B--2---:R-:W-:-:S06]  /*1c60*/  DSETP.GEU.AND P0, PT, R2, R4, PT ;  /* 0x000000040200722a */ /* 0x004fcc0003f0e000 */
[----:B------:R-:W-:Y:S02]  /*1c70*/  @!P1 FSEL R2, R4, R2, !P0 ;  /* 0x0000000204029208 */ /* 0x000fe40004000000 */
[----:B------:R-:W-:Y:S02]  /*1c80*/  @!P1 FSEL R3, R5, R3, !P0 ;  /* 0x0000000305039208 */ /* 0x000fe40004000000 */
[----:B------:R-:W-:Y:S01]  /*1c90*/  ISETP.GT.AND P1, PT, R7, 0x1b, PT ;  /* 0x0000001b0700780c */ /* 0x000fe20003f24270 */
[----:B------:R-:W-:Y:S01]  /*1ca0*/  SHFL.DOWN PT, R4, R2, 0x4, 0x1f ;  /* 0x08801f0002047f89 */ /* 0x000fe200000e0000 */
[----:B---3--:R-:W-:-:S03]  /*1cb0*/  @!P2 LEA R9, R9, R8, 0x18 ;  /* 0x000000080909a211 */ /* 0x008fc600078ec0ff */
[----:B------:R-:W2:Y:S02]  /*1cc0*/  SHFL.DOWN PT, R5, R3, 0x4, 0x1f ;  /* 0x08801f0003057f89 */ /* 0x000ea400000e0000 */
[----:B------:R-:W-:Y:S01]  /*1cd0*/  @!P2 IMAD.IADD R9, R6, 0x1, R9 ;  /* 0x000000010609a824 */ /* 0x000fe200078e0209 */
[----:B--2---:R-:W-:-:S06]  /*1ce0*/  DSETP.GEU.AND P0, PT, R2, R4, PT ;  /* 0x000000040200722a */ /* 0x004fcc0003f0e000 */
[----:B------:R-:W-:Y:S02]  /*1cf0*/  @!P1 FSEL R2, R4, R2, !P0 ;  /* 0x0000000204029208 */ /* 0x000fe40004000000 */
[----:B------:R-:W-:Y:S02]  /*1d00*/  @!P1 FSEL R3, R5, R3, !P0 ;  /* 0x0000000305039208 */ /* 0x000fe40004000000 */
[----:B------:R-:W-:Y:S01]  /*1d10*/  ISETP.GT.AND P1, PT, R7, 0x17, PT ;  /* 0x000000170700780c */ /* 0x000fe20003f24270 */
[----:B------:R-:W-:Y:S04]  /*1d20*/  SHFL.DOWN PT, R4, R2, 0x8, 0x1f ;  /* 0x09001f0002047f89 */ /* 0x000fe800000e0000 */
[----:B------:R-:W2:Y:S02]  /*1d30*/  SHFL.DOWN PT, R5, R3, 0x8, 0x1f ;  /* 0x09001f0003057f89 */ /* 0x000ea400000e0000 */
[----:B--2---:R-:W-:-:S06]  /*1d40*/  DSETP.GEU.AND P0, PT, R2, R4, PT ;  /* 0x000000040200722a */ /* 0x004fcc0003f0e000 */
[----:B------:R-:W-:Y:S02]  /*1d50*/  @!P1 FSEL R2, R4, R2, !P0 ;  /* 0x0000000204029208 */ /* 0x000fe40004000000 */
[----:B------:R-:W-:Y:S02]  /*1d60*/  @!P1 FSEL R3, R5, R3, !P0 ;  /* 0x0000000305039208 */ /* 0x000fe40004000000 */
[----:B------:R-:W-:Y:S01]  /*1d70*/  ISETP.GT.AND P1, PT, R7, 0xf, PT ;  /* 0x0000000f0700780c */ /* 0x000fe20003f24270 */
[----:B------:R-:W-:Y:S04]  /*1d80*/  SHFL.DOWN PT, R4, R2, 0x10, 0x1f ;  /* 0x0a001f0002047f89 */ /* 0x000fe800000e0000 */
[----:B------:R-:W2:Y:S02]  /*1d90*/  SHFL.DOWN PT, R5, R3, 0x10, 0x1f ;  /* 0x0a001f0003057f89 */ /* 0x000ea400000e0000 */
[----:B--2---:R-:W-:-:S06]  /*1da0*/  DSETP.GEU.AND P0, PT, R2, R4, PT ;  /* 0x000000040200722a */ /* 0x004fcc0003f0e000 */
        /* <DEDUP_REMOVED lines=8> */
[----:B------:R-:W3:Y:S01]  /*1e30*/  S2UR UR5, SR_CgaCtaId ;  /* 0x00000000000579c3 */ /* 0x000ee20000008800 */
[----:B------:R-:W-:Y:S02]  /*1e40*/  UMOV UR4, 0x400 ;  /* 0x0000040000047882 */ /* 0x000fe40000000000 */
[----:B---3--:R-:W-:-:S09]  /*1e50*/  ULEA UR4, UR5, UR4, 0x18 ;  /* 0x0000000405047291 */ /* 0x008fd2000f8ec0ff */
[----:B------:R-:W3:Y:S04]  /*1e60*/  LDS.128 R12, [UR4+0x10] ;  /* 0x00001004ff0c7984 */ /* 0x000ee80008000c00 */
[----:B--2---:R-:W2:Y:S04]  /*1e70*/  LDS.128 R4, [UR4+0x20] ;  /* 0x00002004ff047984 */ /* 0x004ea80008000c00 */
[----:B------:R-:W4:Y:S01]  /*1e80*/  LDS.128 R8, [UR4+0x30] ;  /* 0x00003004ff087984 */ /* 0x000f220008000c00 */
[----:B---3--:R-:W-:-:S06]  /*1e90*/  DSETP.GEU.AND P1, PT, R2, R12, PT ;  /* 0x0000000c0200722a */ /* 0x008fcc0003f2e000 */
[----:B------:R-:W-:Y:S02]  /*1ea0*/  FSEL R2, R12, R2, !P1 ;  /* 0x000000020c027208 */ /* 0x000fe40004800000 */
[----:B------:R-:W-:-:S06]  /*1eb0*/  FSEL R3, R13, R3, !P1 ;  /* 0x000000030d037208 */ /* 0x000fcc0004800000 */
[----:B------:R-:W-:-:S06]  /*1ec0*/  DSETP.GEU.AND P1, PT, R2, R14, PT ;  /* 0x0000000e0200722a */ /* 0x000fcc0003f2e000 */
[----:B------:R-:W-:Y:S02]  /*1ed0*/  FSEL R2, R14, R2, !P1 ;  /* 0x000000020e027208 */ /* 0x000fe40004800000 */
[----:B------:R-:W-:-:S06]  /*1ee0*/  FSEL R3, R15, R3, !P1 ;  /* 0x000000030f037208 */ /* 0x000fcc0004800000 */
[----:B--2---:R-:W-:-:S06]  /*1ef0*/  DSETP.GEU.AND P1, PT, R2, R4, PT ;  /* 0x000000040200722a */ /* 0x004fcc0003f2e000 */
[----:B------:R-:W-:Y:S02]  /*1f00*/  FSEL R4, R4, R2, !P1 ;  /* 0x0000000204047208 */ /* 0x000fe40004800000 */
[----:B------:R-:W-:Y:S02]  /*1f10*/  FSEL R5, R5, R3, !P1 ;  /* 0x0000000305057208 */ /* 0x000fe40004800000 */
[----:B------:R-:W2:Y:S04]  /*1f20*/  LDS.64 R2, [UR4+0x40] ;  /* 0x00004004ff027984 */ /* 0x000ea80008000a00 */
        /* <DEDUP_REMOVED lines=9> */
[----:B--2---:R-:W-:-:S06]  /*1fc0*/  DSETP.GEU.AND P1, PT, R4, R2, PT ;  /* 0x000000020400722a */ /* 0x004fcc0003f2e000 */
[----:B------:R-:W-:Y:S02]  /*1fd0*/  FSEL R2, R2, R4, !P1 ;  /* 0x0000000402027208 */ /* 0x000fe40004800000 */
[----:B------:R-:W-:Y:S01]  /*1fe0*/  FSEL R3, R3, R5, !P1 ;  /* 0x0000000503037208 */ /* 0x000fe20004800000 */
[----:B------:R-:W-:Y:S06]  /*1ff0*/  BRA `(.L_x_69) ;  /* 0x0000001c00f47947 */ /* 0x000fec0003800000 */
.L_x_58:
        /* <DEDUP_REMOVED lines=16> */
.L_x_80:
[----:B------:R-:W-:Y:S05]  /*2100*/  BSYNC.RECONVERGENT B1 ;  /* 0x0000000000017941 */ /* 0x000fea0003800200 */
.L_x_79:
        /* <DEDUP_REMOVED lines=18> */
.L_x_85:
        /* <DEDUP_REMOVED lines=10> */
.L_x_84:
[----:B------:R-:W-:Y:S05]  /*22d0*/  BSYNC.RECONVERGENT B2 ;  /* 0x0000000000027941 */ /* 0x000fea0003800200 */
.L_x_83:
[----:B------:R-:W-:Y:S05]  /*22e0*/  @!P2 BRA `(.L_x_82) ;  /* 0x000000000080a947 */ /* 0x000fea0003800000 */
[----:B------:R-:W0:Y:S01]  /*22f0*/  LDC.64 R4, c[0x0][0x380] ;  /* 0x0000e000ff047b82 */ /* 0x000e220000000a00 */
[----:B------:R-:W-:Y:S02]  /*2300*/  IMAD.U32 R7, RZ, RZ, UR16 ;  /* 0x00000010ff077e24 */ /* 0x000fe4000f8e00ff */
[----:B------:R-:W-:Y:S02]  /*2310*/  VIADD R6, R8, 0x200 ;  /* 0x0000020008067836 */ /* 0x000fe40000000000 */
[----:B------:R-:W-:-:S07]  /*2320*/  IMAD R7, R7, 0x800, R8 ;  /* 0x0000080007077824 */ /* 0x000fce00078e0208 */
.L_x_86:
        /* <DEDUP_REMOVED lines=28> */
.L_x_82:
[----:B------:R-:W-:Y:S05]  /*24f0*/  BSYNC.RECONVERGENT B1 ;  /* 0x0000000000017941 */ /* 0x000fea0003800200 */
.L_x_81:
        /* <DEDUP_REMOVED lines=45> */
[----:B------:R-:W-:-:S03]  /*27d0*/  FSEL R5, R5, R3, P1 ;  /* 0x0000000305057208 */ /* 0x000fc60000800000 */
[----:B0-----:R-:W-:Y:S02]  /*27e0*/  IMAD.MOV.U32 R2, RZ, RZ, R4 ;  /* 0x000000ffff027224 */ /* 0x001fe400078e0004 */
[----:B------:R-:W-:Y:S01]  /*27f0*/  IMAD.MOV.U32 R3, RZ, RZ, R5 ;  /* 0x000000ffff037224 */ /* 0x000fe200078e0005 */
[----:B------:R-:W-:Y:S06]  /*2800*/  BAR.SYNC.DEFER_BLOCKING 0x0 ;  /* 0x0000000000007b1d */ /* 0x000fec0000010000 */
[----:B------:R-:W-:Y:S05]  /*2810*/  @P0 BRA `(.L_x_69) ;  /* 0x0000001400ec0947 */ /* 0x000fea0003800000 */
[----:B------:R-:W0:Y:S01]  /*2820*/  S2UR UR5, SR_CgaCtaId ;  /* 0x00000000000579c3 */ /* 0x000e220000008800 */
[----:B------:R-:W-:Y:S02]  /*2830*/  UMOV UR4, 0x400 ;  /* 0x0000040000047882 */ /* 0x000fe40000000000 */
[----:B0-----:R-:W-:-:S09]  /*2840*/  ULEA UR4, UR5, UR4, 0x18 ;  /* 0x0000000405047291 */ /* 0x001fd2000f8ec0ff */
[----:B------:R-:W0:Y:S04]  /*2850*/  LDS.128 R12, [UR4+0x10] ;  /* 0x00001004ff0c7984 */ /* 0x000e280008000c00 */
[----:B------:R-:W1:Y:S04]  /*2860*/  LDS.128 R4, [UR4+0x20] ;  /* 0x00002004ff047984 */ /* 0x000e680008000c00 */
        /* <DEDUP_REMOVED lines=24> */
.L_x_87:
        /* <DEDUP_REMOVED lines=36> */
[----:B------:R-:W-:Y:S01]  /*2c30*/  VIADD R10, R10, 0x10 ;  /* 0x000000100a0a7836 */ /* 0x000fe20000000000 */
[----:B------:R-:W0:Y:S11]  /*2c40*/  SHFL.DOWN PT, R3, R7, 0x8, R5 ;  /* 0x0900000007037989 */ /* 0x000e3600000e0005 */
[----:B------:R-:W1:Y:S01]  /*2c50*/  @!P0 S2R R9, SR_CgaCtaId ;  /* 0x0000000000098919 */ /* 0x000e620000008800 */
[----:B------:R-:W-:Y:S01]  /*2c60*/  @!P0 MOV R8, 0x400 ;  /* 0x0000040000088802 */ /* 0x000fe20000000f00 */
[----:B0-----:R-:W-:Y:S01]  /*2c70*/  DSETP.GEU.AND P1, PT, R6, R2, PT ;  /* 0x000000020600722a */ /* 0x001fe20003f2e000 */
[----:B------:R-:W-:-:S05]  /*2c80*/  @!P0 SHF.R.U32.HI R6, RZ, 0x2, R0 ;  /* 0x00000002ff068819 */ /* 0x000fca0000011600 */
[----:B------:R-:W-:Y:S02]  /*2c90*/  @!P2 FSEL R4, R2, R4, !P1 ;  /* 0x000000040204a208 */ /* 0x000fe40004800000 */
[----:B------:R-:W-:Y:S02]  /*2ca0*/  @!P2 FSEL R7, R3, R7, !P1 ;  /* 0x000000070307a208 */ /* 0x000fe40004800000 */
[----:B------:R-:W-:Y:S01]  /*2cb0*/  ISETP.GT.AND P2, PT, R10, R5, PT ;  /* 0x000000050a00720c */ /* 0x000fe20003f44270 */
[----:B------:R-:W-:Y:S01]  /*2cc0*/  SHFL.DOWN PT, R2, R4, 0x10, R5 ;  /* 0x0a00000004027989 */ /* 0x000fe200000e0005 */
[----:B------:R-:W-:-:S03]  /*2cd0*/  @!P0 LOP3.LUT R6, R6, 0xf8, RZ, 0xc0, !PT ;  /* 0x000000f806068812 */ /* 0x000fc600078ec0ff */
[----:B------:R0:W2:Y:S01]  /*2ce0*/  SHFL.DOWN PT, R3, R7, 0x10, R5 ;  /* 0x0a00000007037989 */ /* 0x0000a200000e0005 */
        /* <DEDUP_REMOVED lines=11> */
[----:B0-----:R-:W-:Y:S05]  /*2da0*/  @P0 BRA `(.L_x_69) ;  /* 0x0000001000880947 */ /* 0x001fea0003800000 */
        /* <DEDUP_REMOVED lines=59> */
.L_x_78:
[----:B------:R-:W0:Y:S01]  /*3160*/  S2R R0, SR_TID.X ;  /* 0x0000000000007919 */ /* 0x000e220000002100 */
[----:B------:R-:W1:Y:S01]  /*3170*/  LDCU.64 UR8, c[0x0][0x380] ;  /* 0x00007000ff0877ac */ /* 0x000e620008000a00 */
[----:B------:R-:W-:Y:S02]  /*3180*/  IMAD.U32 R19, RZ, RZ, UR16 ;  /* 0x00000010ff137e24 */ /* 0x000fe4000f8e00ff */
[----:B-1----:R-:W-:Y:S02]  /*3190*/  IMAD.U32 R2, RZ, RZ, UR8 ;  /* 0x00000008ff027e24 */ /* 0x002fe4000f8e00ff */
[----:B------:R-:W-:Y:S02]  /*31a0*/  IMAD.U32 R3, RZ, RZ, UR9 ;  /* 0x00000009ff037e24 */ /* 0x000fe4000f8e00ff */
[----:B0-----:R-:W-:-:S04]  /*31b0*/  IMAD R19, R19, 0x800, R0 ;  /* 0x0000080013137824 */ /* 0x001fc800078e0200 */
[----:B------:R-:W-:-:S05]  /*31c0*/  IMAD.WIDE.U32 R18, R19, 0x8, R2 ;  /* 0x0000000813127825 */ /* 0x000fca00078e0002 */
        /* <DEDUP_REMOVED lines=8> */
[----:B------:R-:W-:Y:S01]  /*3250*/  UISETP.GE.U32.AND UP0, UPT, UR13, UR5, UPT ;  /* 0x000000050d00728c */ /* 0x000fe2000bf06070 */
        /* <DEDUP_REMOVED lines=21> */
[----:B------:R-:W-:Y:S06]  /*33b0*/  BRA.U !UP0, `(.L_x_88) ;  /* 0x0000000508dc7547 */ /* 0x000fec000b800000 */
[----:B------:R-:W-:Y:S02]  /*33c0*/  ULEA UR8, UR16, UR5, 0xb ;  /* 0x0000000510087291 */ /* 0x000fe4000f8e58ff */
[----:B------:R-:W-:Y:S02]  /*33d0*/  UIADD3 UR14, UPT, UPT, UR7, -0x800, URZ ;  /* 0xfffff800070e7890 */ /* 0x000fe4000fffe0ff */
[----:B------:R-:W-:Y:S02]  /*33e0*/  UIADD3 UR9, UPT, UPT, UR8, 0x100, URZ ;  /* 0x0000010008097890 */ /* 0x000fe4000fffe0ff */
[----:B------:R-:W-:Y:S02]  /*33f0*/  UISETP.GT.U32.AND UP0, UPT, UR8, UR14, UPT ;  /* 0x0000000e0800728c */ /* 0x000fe4000bf04070 */
[----:B------:R-:W-:Y:S01]  /*3400*/  VIADD R7, R0, UR8 ;  /* 0x0000000800077c36 */ /* 0x000fe20008000000 */
[----:B------:R-:W-:Y:S01]  /*3410*/  UMOV UR4, URZ ;  /* 0x000000ff00047c82 */ /* 0x000fe20008000000 */
[----:B------:R-:W-:-:S05]  /*3420*/  UMOV UR6, UR8 ;  /* 0x0000000800067c82 */ /* 0x000fca0008000000 */
[----:B------:R-:W-:Y:S05]  /*3430*/  BRA.U UP0, `(.L_x_89) ;  /* 0x0000000100b87547 */ /* 0x000fea000b800000 */
[----:B------:R-:W0:Y:S01]  /*3440*/  LDC.64 R2, c[0x0][0x380] ;  /* 0x0000e000ff027b82 */ /* 0x000e220000000a00 */
[----:B------:R-:W1:Y:S01]  /*3450*/  LDCU UR7, c[0x0][0x3a8] ;  /* 0x00007500ff0777ac */ /* 0x000e620008000800 */
[----:B------:R-:W-:Y:S01]  /*3460*/  NOP ;  /* 0x0000000000007918 */ /* 0x000fe20000000000 */
.L_x_90:
[----:B------:R-:W-:-:S04]  /*3470*/  VIADD R23, R0, UR6 ;  /* 0x0000000600177c36 */ /* 0x000fc80008000000 */
[----:B0-----:R-:W-:-:S05]  /*3480*/  IMAD.WIDE.U32 R22, R23, 0x8, R2 ;  /* 0x0000000817167825 */ /* 0x001fca00078e0002 */
[----:B------:R-:W2:Y:S04]  /*3490*/  LDG.E.64.CONSTANT R24, desc[UR10][R22.64] ;  /* 0x0000000a16187981 */ /* 0x000ea8000c1e9b00 */
[----:B------:R-:W3:Y:S04]  /*34a0*/  LDG.E.64.CONSTANT R18, desc[UR10][R22.64+0x800] ;  /* 0x0008000a16127981 */ /* 0x000ee8000c1e9b00 */
[----:B------:R-:W4:Y:S04]  /*34b0*/  LDG.E.64.CONSTANT R16, desc[UR10][R22.64+0x1000] ;  /* 0x0010000a16107981 */ /* 0x000f28000c1e9b00 */
[----:B------:R-:W5:Y:S04]  /*34c0*/  LDG.E.64.CONSTANT R14, desc[UR10][R22.64+0x1800] ;  /* 0x0018000a160e7981 */ /* 0x000f68000c1e9b00 */
[----:B------:R-:W5:Y:S04]  /*34d0*/  LDG.E.64.CONSTANT R12, desc[UR10][R22.64+0x2000] ;  /* 0x0020000a160c7981 */ /* 0x000f68000c1e9b00 */
[----:B------:R-:W5:Y:S04]  /*34e0*/  LDG.E.64.CONSTANT R10, desc[UR10][R22.64+0x2800] ;  /* 0x0028000a160a7981 */ /* 0x000f68000c1e9b00 */
[----:B------:R-:W5:Y:S04]  /*34f0*/  LDG.E.64.CONSTANT R8, desc[UR10][R22.64+0x3000] ;  /* 0x0030000a16087981 */ /* 0x000f68000c1e9b00 */
[----:B------:R-:W5:Y:S01]  /*3500*/  LDG.E.64.CONSTANT R20, desc[UR10][R22.64+0x3800] ;  /* 0x0038000a16147981 */ /* 0x000f62000c1e9b00 */
[----:B-1----:R-:W-:-:S04]  /*3510*/  UIADD3 UR12, UPT, UPT, -UR6, UR7, URZ ;  /* 0x00000007060c7290 */ /* 0x002fc8000fffe1ff */
        /* <DEDUP_REMOVED lines=32> */
.L_x_89:
[----:B------:R-:W-:-:S09]  /*3720*/  UISETP.GE.U32.AND UP0, UPT, UR6, UR7, UPT ;  /* 0x000000070600728c */ /* 0x000fd2000bf06070 */
[----:B------:R-:W-:Y:S05]  /*3730*/  BRA.U UP0, `(.L_x_88) ;  /* 0x0000000100fc7547 */ /* 0x000fea000b800000 */
[----:B------:R-:W-:Y:S01]  /*3740*/  UIADD3 UR5, UPT, UPT, -UR6, UR7, URZ ;  /* 0x0000000706057290 */ /* 0x000fe2000fffe1ff */
[----:B------:R-:W-:Y:S05]  /*3750*/  BSSY.RECONVERGENT B1, `(.L_x_88) ;  /* 0x000003d000017945 */ /* 0x000fea0003800200 */
[----:B------:R-:W-:-:S13]  /*3760*/  ISETP.GE.AND P0, PT, R0, UR5, PT ;  /* 0x0000000500007c0c */ /* 0x000fda000bf06270 */
[----:B------:R-:W-:Y:S05]  /*3770*/  @P0 BRA `(.L_x_91) ;  /* 0x0000000000e80947 */ /* 0x000fea0003800000 */
[----:B------:R-:W0:Y:S01]  /*3780*/  LDC R10, c[0x0][0x3ac] ;  /* 0x0000eb00ff0a7b82 */ /* 0x000e220000000800 */
[----:B------:R-:W-:Y:S01]  /*3790*/  LOP3.LUT R6, RZ, R0, RZ, 0x33, !PT ;  /* 0x00000000ff067212 */ /* 0x000fe200078e33ff */
[----:B------:R-:W-:Y:S04]  /*37a0*/  BSSY.RECONVERGENT B2, `(.L_x_92) ;  /* 0x0000018000027945 */ /* 0x000fe80003800200 */
[----:B------:R-:W-:-:S04]  /*37b0*/  VIADD R8, R6, UR7 ;  /* 0x0000000706087c36 */ /* 0x000fc80008000000 */
[----:B------:R-:W-:Y:S02]  /*37c0*/  VIADD R9, R8, -UR8 ;  /* 0x8000000808097c36 */ /* 0x000fe40008000000 */
[----:B0-----:R-:W-:Y:S01]  /*37d0*/  IMAD R6, R10, UR4, RZ ;  /* 0x000000040a067c24 */ /* 0x001fe2000f8e02ff */
[C---:B------:R-:W-:Y:S02]  /*37e0*/  LOP3.LUT R10, R8.reuse, 0x300, RZ, 0xc0, !PT ;  /* 0x00000300080a7812 */ /* 0x040fe400078ec0ff */
[----:B------:R-:W-:Y:S01]  /*37f0*/  LEA.HI R8, R8, 0x1, RZ, 0x18 ;  /* 0x0000000108087811 */ /* 0x000fe200078fc0ff */
[----:B------:R-:W-:Y:S01]  /*3800*/  IMAD R6, R6, -0x800, R9 ;  /* 0xfffff80006067824 */ /* 0x000fe200078e0209 */
[----:B------:R-:W-:Y:S01]  /*3810*/  ISETP.NE.AND P0, PT, R10, 0x300, PT ;  /* 0x000003000a00780c */ /* 0x000fe20003f05270 */
[----:B------:R-:W-:-:S03]  /*3820*/  IMAD.MOV.U32 R10, RZ, RZ, R0 ;  /* 0x000000ffff0a7224 */ /* 0x000fc600078e0000 */
[----:B------:R-:W-:-:S09]  /*3830*/  ISETP.GE.U32.AND P2, PT, R6, 0x300, PT ;  /* 0x000003000600780c */ /* 0x000fd20003f46070 */
[----:B------:R-:W-:Y:S05]  /*3840*/  @!P0 BRA `(.L_x_93) ;  /* 0x0000000000348947 */ /* 0x000fea0003800000 */
[----:B------:R-:W-:Y:S01]  /*3850*/  LOP3.LUT R8, R8, 0x3, RZ, 0xc0, !PT ;  /* 0x0000000308087812 */ /* 0x000fe200078ec0ff */
[----:B------:R-:W-:-:S04]  /*3860*/  IMAD.MOV.U32 R10, RZ, RZ, R0 ;  /* 0x000000ffff0a7224 */ /* 0x000fc800078e0000 */
[----:B------:R-:W-:-:S07]  /*3870*/  IMAD.MOV R6, RZ, RZ, -R8 ;  /* 0x000000ffff067224 */ /* 0x000fce00078e0a08 */
.L_x_94:
        /* <DEDUP_REMOVED lines=10> */
.L_x_93:
[----:B------:R-:W-:Y:S05]  /*3920*/  BSYNC.RECONVERGENT B2 ;  /* 0x0000000000027941 */ /* 0x000fea0003800200 */
.L_x_92:
[----:B------:R-:W-:Y:S05]  /*3930*/  @!P2 BRA `(.L_x_91) ;  /* 0x000000000078a947 */ /* 0x000fea0003800000 */
[C---:B------:R-:W-:Y:S02]  /*3940*/  VIADD R6, R10.reuse, 0x200 ;  /* 0x000002000a067836 */ /* 0x040fe40000000000 */
[----:B------:R-:W-:-:S07]  /*3950*/  VIADD R7, R10, UR9 ;  /* 0x000000090a077c36 */ /* 0x000fce0008000000 */
.L_x_95:
[----:B------:R-:W-:-:S04]  /*3960*/  VIADD R9, R7, 0xffffff00 ;  /* 0xffffff0007097836 */ /* 0x000fc80000000000 */
[----:B------:R-:W-:-:S06]  /*3970*/  IMAD.WIDE.U32 R8, R9, 0x8, R2 ;  /* 0x0000000809087825 */ /* 0x000fcc00078e0002 */
        /* <DEDUP_REMOVED lines=11> */
[----:B------:R-:W-:Y:S01]  /*3a30*/  FSEL R4, R8, R4, !P0 ;  /* 0x0000000408047208 */ /* 0x000fe20004000000 */
[C---:B------:R-:W-:Y:S01]  /*3a40*/  VIADD R8, R6.reuse, 0x200 ;  /* 0x0000020006087836 */ /* 0x040fe20000000000 */
[----:B------:R-:W-:Y:S01]  /*3a50*/  FSEL R5, R9, R5, !P0 ;  /* 0x0000000509057208 */ /* 0x000fe20004000000 */
[----:B------:R-:W-:-:S05]  /*3a60*/  VIADD R6, R6, 0x400 ;  /* 0x0000040006067836 */ /* 0x000fca0000000000 */
        /* <DEDUP_REMOVED lines=11> */
.L_x_91:
[----:B------:R-:W-:Y:S05]  /*3b20*/  BSYNC.RECONVERGENT B1 ;  /* 0x0000000000017941 */ /* 0x000fea0003800200 */
.L_x_88:
        /* <DEDUP_REMOVED lines=49> */
[----:B------:R-:W1:Y:S04]  /*3e40*/  LDS.128 R12, [UR4+0x10] ;  /* 0x00001004ff0c7984 */ /* 0x000e680008000c00 */
[----:B0-----:R-:W0:Y:S04]  /*3e50*/  LDS.128 R4, [UR4+0x20] ;  /* 0x00002004ff047984 */ /* 0x001e280008000c00 */
[----:B------:R-:W2:Y:S01]  /*3e60*/  LDS.128 R8, [UR4+0x30] ;  /* 0x00003004ff087984 */ /* 0x000ea20008000c00 */
[----:B-1----:R-:W-:-:S06]  /*3e70*/  DSETP.GEU.AND P1, PT, R2, R12, PT ;  /* 0x0000000c0200722a */ /* 0x002fcc0003f2e000 */
[----:B------:R-:W-:Y:S02]  /*3e80*/  FSEL R2, R12, R2, !P1 ;  /* 0x000000020c027208 */ /* 0x000fe40004800000 */
[----:B------:R-:W-:-:S06]  /*3e90*/  FSEL R3, R13, R3, !P1 ;  /* 0x000000030d037208 */ /* 0x000fcc0004800000 */
[----:B------:R-:W-:-:S06]  /*3ea0*/  DSETP.GEU.AND P1, PT, R2, R14, PT ;  /* 0x0000000e0200722a */ /* 0x000fcc0003f2e000 */
[----:B------:R-:W-:Y:S02]  /*3eb0*/  FSEL R2, R14, R2, !P1 ;  /* 0x000000020e027208 */ /* 0x000fe40004800000 */
[----:B------:R-:W-:-:S06]  /*3ec0*/  FSEL R3, R15, R3, !P1 ;  /* 0x000000030f037208 */ /* 0x000fcc0004800000 */
[----:B0-----:R-:W-:-:S06]  /*3ed0*/  DSETP.GEU.AND P1, PT, R2, R4, PT ;  /* 0x000000040200722a */ /* 0x001fcc0003f2e000 */
        /* <DEDUP_REMOVED lines=14> */
[----:B------:R-:W-:-:S07]  /*3fc0*/  FSEL R3, R3, R5, !P1 ;  /* 0x0000000503037208 */ /* 0x000fce0004800000 */
.L_x_69:
[----:B01----:R-:W-:Y:S05]  /*3fd0*/  BSYNC.RECONVERGENT B0 ;  /* 0x0000000000007941 */ /* 0x003fea0003800200 */
.L_x_57:
[----:B------:R-:W-:Y:S05]  /*3fe0*/  @P0 EXIT ;  /* 0x000000000000094d */ /* 0x000fea0003800000 */
[----:B------:R-:W0:Y:S02]  /*3ff0*/  LDCU.64 UR4, c[0x0][0x388] ;  /* 0x00007100ff0477ac */ /* 0x000e240008000a00 */
[----:B0-----:R-:W-:-:S06]  /*4000*/  UIMAD.WIDE.U32 UR4, UR16, 0x8, UR4 ;  /* 0x00000008100478a5 */ /* 0x001fcc000f8e0004 */
[----:B--2---:R-:W-:Y:S02]  /*4010*/  IMAD.U32 R4, RZ, RZ, UR4 ;  /* 0x00000004ff047e24 */ /* 0x004fe4000f8e00ff */
[----:B------:R-:W-:-:S05]  /*4020*/  IMAD.U32 R5, RZ, RZ, UR5 ;  /* 0x00000005ff057e24 */ /* 0x000fca000f8e00ff */
[----:B------:R-:W-:Y:S01]  /*4030*/  STG.E.64 desc[UR10][R4.64], R2 ;  /* 0x0000000204007986 */ /* 0x000fe2000c101b0a */
[----:B------:R-:W-:Y:S05]  /*4040*/  EXIT ;  /* 0x000000000000794d */ /* 0x000fea0003800000 */
.L_x_96:
        /* <DEDUP_REMOVED lines=11> */
.L_x_150:


//--------------------- .text._ZN3cub18CUB_300001_SM_10006detail6reduce28DeviceReduceSingleTileKernelINS2_10policy_hubIdjN4cuda3__47maximumIvEEE10Policy1000EPdSB_jS8_ddNS5_3std3__410__identityEEEvT0_T1_T2_T3_T4_T6_ --------------------------
	.section	.text._ZN3cub18CUB_300001_SM_10006detail6reduce28DeviceReduceSingleTileKernelINS2_10policy_hubIdjN4cuda3__47maximumIvEEE10Policy1000EPdSB_jS8_ddNS5_3std3__410__identityEEEvT0_T1_T2_T3_T4_T6_,"ax",@progbits
	.align	128
        .global         _ZN3cub18CUB_300001_SM_10006detail6reduce28DeviceReduceSingleTileKernelINS2_10policy_hubIdjN4cuda3__47maximumIvEEE10Policy1000EPdSB_jS8_ddNS5_3std3__410__identityEEEvT0_T1_T2_T3_T4_T6_
        .type           _ZN3cub18CUB_300001_SM_10006detail6reduce28DeviceReduceSingleTileKernelINS2_10policy_hubIdjN4cuda3__47maximumIvEEE10Policy1000EPdSB_jS8_ddNS5_3std3__410__identityEEEvT0_T1_T2_T3_T4_T6_,@function
        .size           _ZN3cub18CUB_300001_SM_10006detail6reduce28DeviceReduceSingleTileKernelINS2_10policy_hubIdjN4cuda3__47maximumIvEEE10Policy1000EPdSB_jS8_ddNS5_3std3__410__identityEEEvT0_T1_T2_T3_T4_T6_,(.L_x_151 - _ZN3cub18CUB_300001_SM_10006detail6reduce28DeviceReduceSingleTileKernelINS2_10policy_hubIdjN4cuda3__47maximumIvEEE10Policy1000EPdSB_jS8_ddNS5_3std3__410__identityEEEvT0_T1_T2_T3_T4_T6_)
        .other          _ZN3cub18CUB_300001_SM_10006detail6reduce28DeviceReduceSingleTileKernelINS2_10policy_hubIdjN4cuda3__47maximumIvEEE10Policy1000EPdSB_jS8_ddNS5_3std3__410__identityEEEvT0_T1_T2_T3_T4_T6_,@"STO_CUDA_ENTRY STV_DEFAULT"
_ZN3cub18CUB_300001_SM_10006detail6reduce28DeviceReduceSingleTileKernelINS2_10policy_hubIdjN4cuda3__47maximumIvEEE10Policy1000EPdSB_jS8_ddNS5_3std3__410__identityEEEvT0_T1_T2_T3_T4_T6_:
.text._ZN3cub18CUB_300001_SM_10006detail6reduce28DeviceReduceSingleTileKernelINS2_10policy_hubIdjN4cuda3__47maximumIvEEE10Policy1000EPdSB_jS8_ddNS5_3std3__410__identityEEEvT0_T1_T2_T3_T4_T6_:
        /* <DEDUP_REMOVED lines=13> */
.L_x_97:
[----:B------:R-:W0:Y:S01]  /*00d0*/  LDCU UR4, c[0x0][0x380] ;  /* 0x00007000ff0477ac */ /* 0x000e220008000800 */
[----:B------:R-:W-:Y:S01]  /*00e0*/  BSSY.RECONVERGENT B0, `(.L_x_98) ;  /* 0x00004ae000007945 */ /* 0x000fe20003800200 */
[----:B0-----:R-:W-:-:S09]  /*00f0*/  ULOP3.LUT UP0, URZ, UR4, 0x1f, URZ, 0xc0, !UPT ;  /* 0x0000001f04ff7892 */ /* 0x001fd2000f80c0ff */
[----:B------:R-:W-:Y:S05]  /*0100*/  BRA.U UP0, `(.L_x_99) ;  /* 0x0000002500447547 */ /* 0x000fea000b800000 */
[----:B------:R-:W-:-:S13]  /*0110*/  ISETP.GT.U32.AND P0, PT, R0, 0x7ff, PT ;  /* 0x000007ff0000780c */ /* 0x000fda0003f04070 */
[----:B------:R-:W-:Y:S05]  /*0120*/  @P0 BRA `(.L_x_100) ;  /* 0x0000001400f80947 */ /* 0x000fea0003800000 */
[----:B------:R-:W0:Y:S01]  /*0130*/  S2R R3, SR_TID.X ;  /* 0x0000000000037919 */ /* 0x000e220000002100 */
[----:B------:R-:W-:Y:S01]  /*0140*/  BSSY.RECONVERGENT B1, `(.L_x_101) ;  /* 0x0000009000017945 */ /* 0x000fe20003800200 */
[----:B------:R-:W-:Y:S02]  /*0150*/  CS2R R4, SRZ ;  /* 0x0000000000047805 */ /* 0x000fe4000001ff00 */
[----:B0-----:R-:W-:Y:S01]  /*0160*/  ISETP.GE.U32.AND P0, PT, R3, R0, PT ;  /* 0x000000000300720c */ /* 0x001fe20003f06070 */
[----:B------:R-:W-:-:S12]  /*0170*/  IMAD.MOV.U32 R9, RZ, RZ, R3 ;  /* 0x000000ffff097224 */ /* 0x000fd800078e0003 */
[----:B------:R-:W-:Y:S05]  /*0180*/  @P0 BRA `(.L_x_102) ;  /* 0x0000000000100947 */ /* 0x000fea0003800000 */
[----:B------:R-:W0:Y:S02]  /*0190*/  LDC.64 R4, c[0x0][0x380] ;  /* 0x0000e000ff047b82 */ /* 0x000e240000000a00 */
[----:B0-----:R-:W-:-:S06]  /*01a0*/  IMAD.WIDE.U32 R4, R3, 0x8, R4 ;  /* 0x0000000803047825 */ /* 0x001fcc00078e0004 */
[----:B------:R-:W5:Y:S01]  /*01b0*/  LDG.E.64.CONSTANT R4, desc[UR6][R4.64] ;  /* 0x0000000604047981 */ /* 0x000f62000c1e9b00 */
[----:B------:R-:W-:-:S07]  /*01c0*/  VIADD R9, R3, 0x100 ;  /* 0x0000010003097836 */ /* 0x000fce0000000000 */
.L_x_102:
[----:B------:R-:W-:Y:S05]  /*01d0*/  BSYNC.RECONVERGENT B1 ;  /* 0x0000000000017941 */ /* 0x000fea0003800200 */
.L_x_101:
[----:B------:R-:W-:Y:S01]  /*01e0*/  ISETP.GE.U32.AND P0, PT, R9, R0, PT ;  /* 0x000000000900720c */ /* 0x000fe20003f06070 */
        /* <DEDUP_REMOVED lines=16> */
.L_x_107:
        /* <DEDUP_REMOVED lines=12> */
.L_x_106:
[----:B------:R-:W-:Y:S05]  /*03b0*/  BSYNC.RECONVERGENT B2 ;  /* 0x0000000000027941 */ /* 0x000fea0003800200 */
.L_x_105:
[----:B------:R-:W-:Y:S05]  /*03c0*/  @!P0 BRA `(.L_x_104) ;  /* 0x0000000800288947 */ /* 0x000fea0003800000 */
[----:B------:R-:W0:Y:S01]  /*03d0*/  LDC.64 R6, c[0x0][0x380] ;  /* 0x0000e000ff067b82 */ /* 0x000e220000000a00 */
[----:B------:R-:W-:Y:S01]  /*03e0*/  IMAD.IADD R2, R0, 0x1, -R9 ;  /* 0x0000000100027824 */ /* 0x000fe200078e0a09 */
[----:B------:R-:W-:Y:S01]  /*03f0*/  BSSY.RECONVERGENT B2, `(.L_x_108) ;  /* 0x000004c000027945 */ /* 0x000fe20003800200 */
[----:B------:R-:W-:-:S03]  /*0400*/  PLOP3.LUT P0, PT, PT, PT, PT, 0x80, 0x8 ;  /* 0x000000000008781c */ /* 0x000fc60003f0f070 */
[----:B------:R-:W-:Y:S01]  /*0410*/  ISETP.GT.AND P1, PT, R2, 0xc00, PT ;  /* 0x00000c000200780c */ /* 0x000fe20003f24270 */
[----:B0-----:R-:W-:-:S12]  /*0420*/  IMAD.WIDE.U32 R6, R9, 0x8, R6 ;  /* 0x0000000809067825 */ /* 0x001fd800078e0006 */
[----:B------:R-:W-:Y:S05]  /*0430*/  @!P1 BRA `(.L_x_109) ;  /* 0x00000004001c9947 */ /* 0x000fea0003800000 */
[----:B------:R-:W-:Y:S01]  /*0440*/  PLOP3.LUT P0, PT, PT, PT, PT, 0x8, 0x80 ;  /* 0x000000000080781c */ /* 0x000fe20003f0e170 */
[----:B------:R-:W-:-:S12]  /*0450*/  VIADD R2, R0, 0xfffff400 ;  /* 0xfffff40000027836 */ /* 0x000fd80000000000 */
.L_x_110:
[----:B------:R-:W2:Y:S04]  /*0460*/  LDG.E.64.CONSTANT R40, desc[UR6][R6.64] ;  /* 0x0000000606287981 */ /* 0x000ea8000c1e9b00 */
[----:B------:R-:W3:Y:S04]  /*0470*/  LDG.E.64.CONSTANT R38, desc[UR6][R6.64+0x800] ;  /* 0x0008000606267981 */ /* 0x000ee8000c1e9b00 */
[----:B------:R-:W4:Y:S04]  /*0480*/  LDG.E.64.CONSTANT R36, desc[UR6][R6.64+0x1000] ;  /* 0x0010000606247981 */ /* 0x000f28000c1e9b00 */
        /* <DEDUP_REMOVED lines=12> */
[----:B------:R0:W4:Y:S01]  /*0550*/  LDG.E.64.CONSTANT R10, desc[UR6][R6.64+0x7800] ;  /* 0x00780006060a7981 */ /* 0x000122000c1e9b00 */
[----:B------:R-:W-:-:S05]  /*0560*/  VIADD R9, R9, 0x1000 ;  /* 0x0000100009097836 */ /* 0x000fca0000000000 */
[----:B------:R-:W-:Y:S02]  /*0570*/  ISETP.GE.AND P2, PT, R9, R2, PT ;  /* 0x000000020900720c */ /* 0x000fe40003f46270 */
[----:B0-----:R-:W-:-:S05]  /*0580*/  IADD3 R6, P3, PT, R6, 0x8000, RZ ;  /* 0x0000800006067810 */ /* 0x001fca0007f7e0ff */
[----:B------:R-:W-:Y:S01]  /*0590*/  IMAD.X R7, RZ, RZ, R7, P3 ;  /* 0x000000ffff077224 */ /* 0x000fe200018e0607 */
        /* <DEDUP_REMOVED lines=49> */
.L_x_109:
[----:B------:R-:W-:Y:S05]  /*08b0*/  BSYNC.RECONVERGENT B2 ;  /* 0x0000000000027941 */ /* 0x000fea0003800200 */
.L_x_108:
[----:B------:R-:W-:Y:S01]  /*08c0*/  IMAD.IADD R2, R0, 0x1, -R9 ;  /* 0x0000000100027824 */ /* 0x000fe200078e0a09 */
[----:B------:R-:W-:Y:S04]  /*08d0*/  BSSY.RECONVERGENT B2, `(.L_x_111) ;  /* 0x0000027000027945 */ /* 0x000fe80003800200 */
[----:B------:R-:W-:-:S13]  /*08e0*/  ISETP.GT.AND P1, PT, R2, 0x400, PT ;  /* 0x000004000200780c */ /* 0x000fda0003f24270 */
[----:B------:R-:W-:Y:S05]  /*08f0*/  @!P1 BRA `(.L_x_112) ;  /* 0x0000000000909947 */ /* 0x000fea0003800000 */
[----:B------:R-:W2:Y:S04]  /*0900*/  LDG.E.64.CONSTANT R12, desc[UR6][R6.64] ;  /* 0x00000006060c7981 */ /* 0x000ea8000c1e9b00 */
[----:B------:R-:W3:Y:S04]  /*0910*/  LDG.E.64.CONSTANT R14, desc[UR6][R6.64+0x800] ;  /* 0x00080006060e7981 */ /* 0x000ee8000c1e9b00 */
[----:B------:R-:W4:Y:S04]  /*0920*/  LDG.E.64.CONSTANT R16, desc[UR6][R6.64+0x1000] ;  /* 0x0010000606107981 */ /* 0x000f28000c1e9b00 */
[----:B------:R-:W4:Y:S04]  /*0930*/  LDG.E.64.CONSTANT R18, desc[UR6][R6.64+0x1800] ;  /* 0x0018000606127981 */ /* 0x000f28000c1e9b00 */
[----:B------:R-:W4:Y:S04]  /*0940*/  LDG.E.64.CONSTANT R20, desc[UR6][R6.64+0x2000] ;  /* 0x0020000606147981 */ /* 0x000f28000c1e9b00 */
[----:B------:R-:W4:Y:S04]  /*0950*/  LDG.E.64.CONSTANT R22, desc[UR6][R6.64+0x2800] ;  /* 0x0028000606167981 */ /* 0x000f28000c1e9b00 */
[----:B------:R-:W4:Y:S04]  /*0960*/  LDG.E.64.CONSTANT R24, desc[UR6][R6.64+0x3000] ;  /* 0x0030000606187981 */ /* 0x000f28000c1e9b00 */
[----:B------:R0:W4:Y:S01]  /*0970*/  LDG.E.64.CONSTANT R10, desc[UR6][R6.64+0x3800] ;  /* 0x00380006060a7981 */ /* 0x000122000c1e9b00 */
[----:B------:R-:W-:Y:S01]  /*0980*/  VIADD R9, R9, 0x800 ;  /* 0x0000080009097836 */ /* 0x000fe20000000000 */
        /* <DEDUP_REMOVED lines=27> */
.L_x_112:
[----:B------:R-:W-:Y:S05]  /*0b40*/  BSYNC.RECONVERGENT B2 ;  /* 0x0000000000027941 */ /* 0x000fea0003800200 */
.L_x_111:
[----:B------:R-:W-:-:S13]  /*0b50*/  ISETP.LT.OR P0, PT, R9, R0, P0 ;  /* 0x000000000900720c */ /* 0x000fda0000701670 */
[----:B------:R-:W-:Y:S05]  /*0b60*/  @!P0 BRA `(.L_x_104) ;  /* 0x0000000000408947 */ /* 0x000fea0003800000 */
        /* <DEDUP_REMOVED lines=16> */
.L_x_104:
[----:B------:R-:W-:Y:S05]  /*0c70*/  BSYNC.RECONVERGENT B1 ;  /* 0x0000000000017941 */ /* 0x000fea0003800200 */
.L_x_103:
[----:B------:R-:W-:-:S13]  /*0c80*/  ISETP.GE.U32.AND P0, PT, R0, 0x100, PT ;  /* 0x000001000000780c */ /* 0x000fda0003f06070 */
        /* <DEDUP_REMOVED lines=58> */
[----:B-1----:R-:W0:Y:S04]  /*1030*/  LDS.128 R8, [UR4+0x10] ;  /* 0x00001004ff087984 */ /* 0x002e280008000c00 */
        /* <DEDUP_REMOVED lines=25> */
.L_x_113:
[----:B------:R-:W-:Y:S01]  /*11d0*/  LOP3.LUT R2, R3, 0x3e0, RZ, 0xc0, !PT ;  /* 0x000003e003027812 */ /* 0x000fe200078ec0ff */
[----:B------:R-:W0:Y:S03]  /*11e0*/  S2R R10, SR_LANEID ;  /* 0x00000000000a7919 */ /* 0x000e260000000000 */
[----:B------:R-:W-:Y:S01]  /*11f0*/  LOP3.LUT R9, RZ, R2, RZ, 0x33, !PT ;  /* 0x00000002ff097212 */ /* 0x000fe200078e33ff */
[----:B------:R-:W-:-:S04]  /*1200*/  VIADD R7, R2, 0x20 ;  /* 0x0000002002077836 */ /* 0x000fc80000000000 */
[----:B------:R-:W-:Y:S01]  /*1210*/  IMAD.IADD R9, R9, 0x1, R0 ;  /* 0x0000000109097824 */ /* 0x000fe200078e0200 */
[----:B------:R-:W-:-:S04]  /*1220*/  ISETP.GT.U32.AND P0, PT, R7, R0, PT ;  /* 0x000000000700720c */ /* 0x000fc80003f04070 */
        /* <DEDUP_REMOVED lines=60> */
[----:B------:R-:W-:Y:S01]  /*15f0*/  ISETP.GT.U32.AND P2, PT, R0, 0x20, PT ;  /* 0x000000200000780c */ /* 0x000fe20003f44070 */
        /* <DEDUP_REMOVED lines=8> */
[C---:B------:R-:W-:Y:S01]  /*1680*/  ISETP.GT.U32.AND P1, PT, R0.reuse, 0x40, PT ;  /* 0x000000400000780c */ /* 0x040fe20003f24070 */
[----:B------:R-:W-:Y:S01]  /*1690*/  IMAD.MOV.U32 R2, RZ, RZ, R13 ;  /* 0x000000ffff027224 */ /* 0x000fe200078e000d */
[----:B------:R-:W-:Y:S01]  /*16a0*/  ISETP.GT.U32.AND P2, PT, R0, 0x60, PT ;  /* 0x000000600000780c */ /* 0x000fe20003f44070 */
[----:B------:R-:W-:Y:S01]  /*16b0*/  IMAD.MOV.U32 R3, RZ, RZ, R12 ;  /* 0x000000ffff037224 */ /* 0x000fe200078e000c */
[----:B------:R-:W0:Y:S05]  /*16c0*/  LDS.128 R4, [UR4+0x30] ;  /* 0x00003004ff047984 */ /* 0x000e2a0008000c00 */
[----:B------:R-:W-:-:S06]  /*16d0*/  DSETP.GEU.AND P3, PT, R2, R14, PT ;  /* 0x0000000e0200722a */ /* 0x000fcc0003f6e000 */
[----:B------:R-:W-:Y:S02]  /*16e0*/  @P1 FSEL R13, R14, R13, !P3 ;  /* 0x0000000d0e0d1208 */ /* 0x000fe40005800000 */
[----:B------:R-:W-:Y:S02]  /*16f0*/  @P1 FSEL R12, R15, R12, !P3 ;  /* 0x0000000c0f0c1208 */ /* 0x000fe40005800000 */
[----:B------:R-:W-:Y:S01]  /*1700*/  ISETP.GT.U32.AND P1, PT, R0, 0x80, PT ;  /* 0x000000800000780c */ /* 0x000fe20003f24070 */
[----:B------:R-:W-:Y:S02]  /*1710*/  IMAD.MOV.U32 R2, RZ, RZ, R13 ;  /* 0x000000ffff027224 */ /* 0x000fe400078e000d */
[----:B------:R-:W-:-:S06]  /*1720*/  IMAD.MOV.U32 R3, RZ, RZ, R12 ;  /* 0x000000ffff037224 */ /* 0x000fcc00078e000c */
[----:B-1----:R-:W-:Y:S01]  /*1730*/  DSETP.GEU.AND P3, PT, R2, R8, PT ;  /* 0x000000080200722a */ /* 0x002fe20003f6e000 */
[----:B------:R-:W1:Y:S05]  /*1740*/  LDS.64 R2, [UR4+0x40] ;  /* 0x00004004ff027984 */ /* 0x000e6a0008000a00 */
[----:B------:R-:W-:Y:S02]  /*1750*/  @P2 FSEL R13, R8, R13, !P3 ;  /* 0x0000000d080d2208 */ /* 0x000fe40005800000 */
[----:B------:R-:W-:Y:S02]  /*1760*/  @P2 FSEL R12, R9, R12, !P3 ;  /* 0x0000000c090c2208 */ /* 0x000fe40005800000 */
[----:B------:R-:W-:Y:S01]  /*1770*/  ISETP.GT.U32.AND P2, PT, R0, 0xa0, PT ;  /* 0x000000a00000780c */ /* 0x000fe20003f44070 */
[----:B------:R-:W-:-:S02]  /*1780*/  IMAD.MOV.U32 R8, RZ, RZ, R13 ;  /* 0x000000ffff087224 */ /* 0x000fc400078e000d */
[----:B------:R-:W-:-:S06]  /*1790*/  IMAD.MOV.U32 R9, RZ, RZ, R12 ;  /* 0x000000ffff097224 */ /* 0x000fcc00078e000c */
[----:B------:R-:W-:-:S06]  /*17a0*/  DSETP.GEU.AND P3, PT, R8, R10, PT ;  /* 0x0000000a0800722a */ /* 0x000fcc0003f6e000 */
[----:B------:R-:W-:Y:S02]  /*17b0*/  @P1 FSEL R13, R10, R13, !P3 ;  /* 0x0000000d0a0d1208 */ /* 0x000fe40005800000 */
[----:B------:R-:W-:Y:S02]  /*17c0*/  @P1 FSEL R12, R11, R12, !P3 ;  /* 0x0000000c0b0c1208 */ /* 0x000fe40005800000 */
[----:B------:R-:W-:Y:S01]  /*17d0*/  ISETP.GT.U32.AND P1, PT, R0, 0xc0, PT ;  /* 0x000000c00000780c */ /* 0x000fe20003f24070 */
[----:B------:R-:W-:Y:S02]  /*17e0*/  IMAD.MOV.U32 R8, RZ, RZ, R13 ;  /* 0x000000ffff087224 */ /* 0x000fe400078e000d */
[----:B------:R-:W-:-:S06]  /*17f0*/  IMAD.MOV.U32 R9, RZ, RZ, R12 ;  /* 0x000000ffff097224 */ /* 0x000fcc00078e000c */
[----:B0-----:R-:W-:-:S06]  /*1800*/  DSETP.GEU.AND P3, PT, R8, R4, PT ;  /* 0x000000040800722a */ /* 0x001fcc0003f6e000 */
[----:B------:R-:W-:Y:S02]  /*1810*/  @P2 FSEL R13, R4, R13, !P3 ;  /* 0x0000000d040d2208 */ /* 0x000fe40005800000 */
[----:B------:R-:W-:Y:S02]  /*1820*/  @P2 FSEL R12, R5, R12, !P3 ;  /* 0x0000000c050c2208 */ /* 0x000fe40005800000 */
[----:B------:R-:W-:Y:S01]  /*1830*/  ISETP.GT.U32.AND P2, PT, R0, 0xe0, PT ;  /* 0x000000e00000780c */ /* 0x000fe20003f44070 */
        /* <DEDUP_REMOVED lines=13> */
.L_x_100:
[----:B------:R-:W0:Y:S01]  /*1910*/  S2R R4, SR_TID.X ;  /* 0x0000000000047919 */ /* 0x000e220000002100 */
[----:B------:R-:W1:Y:S01]  /*1920*/  LDC.64 R2, c[0x0][0x380] ;  /* 0x0000e000ff027b82 */ /* 0x000e620000000a00 */
[----:B0-----:R-:W-:-:S04]  /*1930*/  IMAD.SHL.U32 R5, R4, 0x4, RZ ;  /* 0x0000000404057824 */ /* 0x001fc800078e00ff */
[----:B-1----:R-:W-:-:S05]  /*1940*/  IMAD.WIDE.U32 R2, R5, 0x8, R2 ;  /* 0x0000000805027825 */ /* 0x002fca00078e0002 */
[----:B------:R-:W2:Y:S04]  /*1950*/  LDG.E.128.CONSTANT R16, desc[UR6][R2.64] ;  /* 0x0000000602107981 */ /* 0x000ea8000c1e9d00 */
[----:B------:R-:W3:Y:S04]  /*1960*/  LDG.E.128.CONSTANT R20, desc[UR6][R2.64+0x10] ;  /* 0x0000100602147981 */ /* 0x000ee8000c1e9d00 */
[----:B------:R-:W4:Y:S04]  /*1970*/  LDG.E.128.CONSTANT R12, desc[UR6][R2.64+0x2000] ;  /* 0x00200006020c7981 */ /* 0x000f28000c1e9d00 */
[----:B------:R-:W5:Y:S01]  /*1980*/  LDG.E.128.CONSTANT R8, desc[UR6][R2.64+0x2010] ;  /* 0x0020100602087981 */ /* 0x000f62000c1e9d00 */
[----:B------:R-:W-:-:S02]  /*1990*/  VIADD R24, R0, 0xfffff800 ;  /* 0xfffff80000187836 */ /* 0x000fc40000000000 */
[----:B------:R-:W-:-:S03]  /*19a0*/  IMAD.MOV.U32 R5, RZ, RZ, 0x800 ;  /* 0x00000800ff057424 */ /* 0x000fc600078e00ff */
[----:B------:R-:W-:Y:S01]  /*19b0*/  ISETP.GE.U32.AND P1, PT, R24, 0x800, PT ;  /* 0x000008001800780c */ /* 0x000fe20003f26070 */
        /* <DEDUP_REMOVED lines=23> */
[----:B------:R-:W-:-:S07]  /*1b30*/  IMAD.MOV.U32 R5, RZ, RZ, 0x800 ;  /* 0x00000800ff057424 */ /* 0x000fce00078e00ff */
.L_x_117:
[----:B------:R-:W-:-:S05]  /*1b40*/  IMAD.WIDE.U32 R26, R5, 0x8, R2 ;  /* 0x00000008051a7825 */ /* 0x000fca00078e0002 */
[----:B------:R-:W2:Y:S04]  /*1b50*/  LDG.E.128.CONSTANT R20, desc[UR6][R26.64] ;  /* 0x000000061a147981 */ /* 0x000ea8000c1e9d00 */
[----:B------:R-:W3:Y:S04]  /*1b60*/  LDG.E.128.CONSTANT R16, desc[UR6][R26.64+0x10] ;  /* 0x000010061a107981 */ /* 0x000ee8000c1e9d00 */
[----:B------:R-:W4:Y:S04]  /*1b70*/  LDG.E.128.CONSTANT R12, desc[UR6][R26.64+0x2000] ;  /* 0x002000061a0c7981 */ /* 0x000f28000c1e9d00 */
[----:B------:R-:W5:Y:S01]  /*1b80*/  LDG.E.128.CONSTANT R8, desc[UR6][R26.64+0x2010] ;  /* 0x002010061a087981 */ /* 0x000f62000c1e9d00 */
        /* <DEDUP_REMOVED lines=20> */
[----:B0-----:R-:W-:Y:S01]  /*1cd0*/  IMAD.IADD R8, R0, 0x1, -R5 ;  /* 0x0000000100087824 */ /* 0x001fe200078e0a05 */
[----:B------:R-:W-:-:S04]  /*1ce0*/  FSEL R7, R9, R7, !P0 ;  /* 0x0000000709077208 */ /* 0x000fc80004000000 */
[----:B------:R-:W-:Y:S02]  /*1cf0*/  ISETP.GE.U32.AND P1, PT, R8, 0x800, PT ;  /* 0x000008000800780c */ /* 0x000fe40003f26070 */
[----:B------:R-:W-:-:S06]  /*1d00*/  DSETP.GEU.AND P0, PT, R6, R10, PT ;  /* 0x0000000a0600722a */ /* 0x000fcc0003f0e000 */
[----:B------:R-:W-:Y:S02]  /*1d10*/  FSEL R6, R10, R6, !P0 ;  /* 0x000000060a067208 */ /* 0x000fe40004000000 */
[----:B------:R-:W-:-:S03]  /*1d20*/  FSEL R7, R11, R7, !P0 ;  /* 0x000000070b077208 */ /* 0x000fc60004000000 */
[----:B------:R-:W-:Y:S05]  /*1d30*/  @!P1 BRA `(.L_x_116) ;  /* 0x00000004000c9947 */ /* 0x000fea0003800000 */
[----:B------:R-:W-:-:S05]  /*1d40*/  VIADD R5, R5, 0x800 ;  /* 0x0000080005057836 */ /* 0x000fca0000000000 */
[----:B------:R-:W-:-:S13]  /*1d50*/  ISETP.GT.U32.AND P0, PT, R5, R24, PT ;  /* 0x000000180500720c */ /* 0x000fda0003f04070 */
[----:B------:R-:W-:Y:S05]  /*1d60*/  @!P0 BRA `(.L_x_117) ;  /* 0xfffffffc00748947 */ /* 0x000fea000383ffff */
.L_x_115:
[----:B------:R-:W-:-:S13]  /*1d70*/  ISETP.GE.U32.AND P0, PT, R5, R0, PT ;  /* 0x000000000500720c */ /* 0x000fda0003f06070 */
[----:B------:R-:W-:Y:S05]  /*1d80*/  @P0 BRA `(.L_x_116) ;  /* 0x0000000000f80947 */ /* 0x000fea0003800000 */
[----:B------:R-:W-:Y:S01]  /*1d90*/  IMAD.IADD R3, R0, 0x1, -R5 ;  /* 0x0000000100037824 */ /* 0x000fe200078e0a05 */
[----:B------:R-:W-:Y:S04]  /*1da0*/  BSSY.RECONVERGENT B1, `(.L_x_116) ;  /* 0x000003c000017945 */ /* 0x000fe80003800200 */
[----:B------:R-:W-:-:S13]  /*1db0*/  ISETP.GE.AND P0, PT, R4, R3, PT ;  /* 0x000000030400720c */ /* 0x000fda0003f06270 */
[----:B------:R-:W-:Y:S05]  /*1dc0*/  @P0 BRA `(.L_x_118) ;  /* 0x0000000000e40947 */ /* 0x000fea0003800000 */
[----:B------:R-:W-:Y:S01]  /*1dd0*/  LOP3.LUT R2, RZ, R4, RZ, 0x33, !PT ;  /* 0x00000004ff027212 */ /* 0x000fe200078e33ff */
[----:B------:R-:W-:Y:S03]  /*1de0*/  BSSY.RECONVERGENT B2, `(.L_x_119) ;  /* 0x0000017000027945 */ /* 0x000fe60003800200 */
[----:B------:R-:W-:-:S04]  /*1df0*/  IADD3 R2, PT, PT, -R5, R0, R2 ;  /* 0x0000000005027210 */ /* 0x000fc80007ffe102 */
[C---:B------:R-:W-:Y:S02]  /*1e00*/  LOP3.LUT R0, R2.reuse, 0x300, RZ, 0xc0, !PT ;  /* 0x0000030002007812 */ /* 0x040fe400078ec0ff */
[----:B------:R-:W-:Y:S02]  /*1e10*/  ISETP.GE.U32.AND P2, PT, R2, 0x300, PT ;  /* 0x000003000200780c */ /* 0x000fe40003f46070 */
[----:B------:R-:W-:Y:S01]  /*1e20*/  ISETP.NE.AND P0, PT, R0, 0x300, PT ;  /* 0x000003000000780c */ /* 0x000fe20003f05270 */
[----:B------:R-:W-:-:S12]  /*1e30*/  IMAD.MOV.U32 R0, RZ, RZ, R4 ;  /* 0x000000ffff007224 */ /* 0x000fd800078e0004 */
[----:B------:R-:W-:Y:S05]  /*1e40*/  @!P0 BRA `(.L_x_120) ;  /* 0x0000000000408947 */ /* 0x000fea0003800000 */
[----:B------:R-:W0:Y:S01]  /*1e50*/  LDC.64 R10, c[0x0][0x380] ;  /* 0x0000e000ff0a7b82 */ /* 0x000e220000000a00 */
[----:B------:R-:W-:Y:S01]  /*1e60*/  LEA.HI R0, R2, 0x1, RZ, 0x18 ;  /* 0x0000000102007811 */ /* 0x000fe200078fc0ff */
[----:B------:R-:W-:-:S03]  /*1e70*/  IMAD.IADD R13, R4, 0x1, R5 ;  /* 0x00000001040d7824 */ /* 0x000fc600078e0205 */
[----:B------:R-:W-:Y:S01]  /*1e80*/  LOP3.LUT R2, R0, 0x3, RZ, 0xc0, !PT ;  /* 0x0000000300027812 */ /* 0x000fe200078ec0ff */
[----:B------:R-:W-:-:S04]  /*1e90*/  IMAD.MOV.U32 R0, RZ, RZ, R4 ;  /* 0x000000ffff007224 */ /* 0x000fc800078e0004 */
[----:B------:R-:W-:-:S07]  /*1ea0*/  IMAD.MOV R2, RZ, RZ, -R2 ;  /* 0x000000ffff027224 */ /* 0x000fce00078e0a02 */
.L_x_121:
        /* <DEDUP_REMOVED lines=10> */
.L_x_120:
[----:B------:R-:W-:Y:S05]  /*1f50*/  BSYNC.RECONVERGENT B2 ;  /* 0x0000000000027941 */ /* 0x000fea0003800200 */
.L_x_119:
[----:B------:R-:W-:Y:S05]  /*1f60*/  @!P2 BRA `(.L_x_118) ;  /* 0x00000000007ca947 */ /* 0x000fea0003800000 */
[----:B------:R-:W0:Y:S01]  /*1f70*/  LDC.64 R8, c[0x0][0x380] ;  /* 0x0000e000ff087b82 */ /* 0x000e220000000a00 */
[C---:B------:R-:W-:Y:S02]  /*1f80*/  IMAD.IADD R5, R0.reuse, 0x1, R5 ;  /* 0x0000000100057824 */ /* 0x040fe400078e0205 */
[----:B------:R-:W-:-:S07]  /*1f90*/  VIADD R0, R0, 0x200 ;  /* 0x0000020000007836 */ /* 0x000fce0000000000 */
.L_x_122:
        /* <DEDUP_REMOVED lines=11> */
[C---:B------:R-:W-:Y:S02]  /*2050*/  VIADD R2, R0.reuse, 0x200 ;  /* 0x0000020000027836 */ /* 0x040fe40000000000 */
[----:B------:R-:W-:Y:S02]  /*2060*/  VIADD R0, R0, 0x400 ;  /* 0x0000040000007836 */ /* 0x000fe40000000000 */
[----:B------:R-:W-:Y:S01]  /*2070*/  VIADD R5, R5, 0x400 ;  /* 0x0000040005057836 */ /* 0x000fe20000000000 */
[----:B------:R-:W-:Y:S01]  /*2080*/  ISETP.GE.AND P1, PT, R2, R3, PT ;  /* 0x000000030200720c */ /* 0x000fe20003f26270 */
        /* <DEDUP_REMOVED lines=11> */
[----:B------:R-:W-:Y:S01]  /*2140*/  FSEL R7, R17, R7, !P0 ;  /* 0x0000000711077208 */ /* 0x000fe20004000000 */
[----:B------:R-:W-:Y:S06]  /*2150*/  @!P1 BRA `(.L_x_122) ;  /* 0xfffffffc00909947 */ /* 0x000fec000383ffff */
.L_x_118:
[----:B------:R-:W-:Y:S05]  /*2160*/  BSYNC.RECONVERGENT B1 ;  /* 0x0000000000017941 */ /* 0x000fea0003800200 */
.L_x_116:
        /* <DEDUP_REMOVED lines=50> */
[----:B------:R-:W2:Y:S01]  /*2490*/  LDS.128 R12, [UR4+0x20] ;  /* 0x00002004ff0c7984 */ /* 0x000ea20008000c00 */
[----:B-1----:R-:W-:-:S06]  /*24a0*/  DSETP.GEU.AND P1, PT, R6, R8, PT ;  /* 0x000000080600722a */ /* 0x002fcc0003f2e000 */
[----:B0-----:R-:W-:Y:S02]  /*24b0*/  FSEL R2, R8, R6, !P1 ;  /* 0x0000000608027208 */ /* 0x001fe40004800000 */
[----:B------:R-:W-:Y:S02]  /*24c0*/  FSEL R3, R9, R7, !P1 ;  /* 0x0000000709037208 */ /* 0x000fe40004800000 */
[----:B------:R-:W0:Y:S04]  /*24d0*/  LDS.128 R4, [UR4+0x30] ;  /* 0x00003004ff047984 */ /* 0x000e280008000c00 */
[----:B------:R-:W-:-:S06]  /*24e0*/  DSETP.GEU.AND P1, PT, R2, R10, PT ;  /* 0x0000000a0200722a */ /* 0x000fcc0003f2e000 */
[----:B------:R-:W-:Y:S02]  /*24f0*/  FSEL R2, R10, R2, !P1 ;  /* 0x000000020a027208 */ /* 0x000fe40004800000 */
[----:B------:R-:W-:-:S06]  /*2500*/  FSEL R3, R11, R3, !P1 ;  /* 0x000000030b037208 */ /* 0x000fcc0004800000 */
[----:B--2---:R-:W-:-:S06]  /*2510*/  DSETP.GEU.AND P1, PT, R2, R12, PT ;  /* 0x0000000c0200722a */ /* 0x004fcc0003f2e000 */
        /* <DEDUP_REMOVED lines=16> */
.L_x_99:
        /* <DEDUP_REMOVED lines=12> */
.L_x_125:
[----:B------:R-:W-:Y:S05]  /*26e0*/  BSYNC.RECONVERGENT B1 ;  /* 0x0000000000017941 */ /* 0x000fea0003800200 */
.L_x_124:
        /* <DEDUP_REMOVED lines=17> */
.L_x_130:
        /* <DEDUP_REMOVED lines=12> */
.L_x_129:
[----:B------:R-:W-:Y:S05]  /*28c0*/  BSYNC.RECONVERGENT B2 ;  /* 0x0000000000027941 */ /* 0x000fea0003800200 */
.L_x_128:
        /* <DEDUP_REMOVED lines=10> */
.L_x_133:
        /* <DEDUP_REMOVED lines=69> */
.L_x_132:
[----:B------:R-:W-:Y:S05]  /*2dc0*/  BSYNC.RECONVERGENT B2 ;  /* 0x0000000000027941 */ /* 0x000fea0003800200 */
.L_x_131:
        /* <DEDUP_REMOVED lines=40> */
.L_x_135:
[----:B------:R-:W-:Y:S05]  /*3050*/  BSYNC.RECONVERGENT B2 ;  /* 0x0000000000027941 */ /* 0x000fea0003800200 */
.L_x_134:
        /* <DEDUP_REMOVED lines=18> */
.L_x_127:
[----:B------:R-:W-:Y:S05]  /*3180*/  BSYNC.RECONVERGENT B1 ;  /* 0x0000000000017941 */ /* 0x000fea0003800200 */
.L_x_126:
        /* <DEDUP_REMOVED lines=60> */
[----:B---3--:R-:W1:Y:S01]  /*3550*/  LDS.128 R12, [UR4+0x20] ;  /* 0x00002004ff0c7984 */ /* 0x008e620008000c00 */
        /* <DEDUP_REMOVED lines=24> */
.L_x_136:
        /* <DEDUP_REMOVED lines=63> */
[----:B----4-:R-:W-:Y:S05]  /*3ad0*/  @P0 BRA `(.L_x_114) ;  /* 0x0000001000380947 */ /* 0x010fea0003800000 */
[----:B------:R-:W0:Y:S01]  /*3ae0*/  S2UR UR5, SR_CgaCtaId ;  /* 0x00000000000579c3 */ /* 0x000e220000008800 */
[----:B------:R-:W-:Y:S01]  /*3af0*/  UMOV UR4, 0x400 ;  /* 0x0000040000047882 */ /* 0x000fe20000000000 */
[C---:B------:R-:W-:Y:S02]  /*3b00*/  ISETP.GT.U32.AND P3, PT, R0.reuse, 0x20, PT ;  /* 0x000000200000780c */ /* 0x040fe40003f64070 */
        /* <DEDUP_REMOVED lines=9> */
[----:B------:R-:W-:Y:S01]  /*3ba0*/  ISETP.GT.U32.AND P1, PT, R0, 0x60, PT ;  /* 0x000000600000780c */ /* 0x000fe20003f24070 */
[----:B------:R-:W-:Y:S01]  /*3bb0*/  IMAD.MOV.U32 R2, RZ, RZ, R13 ;  /* 0x000000ffff027224 */ /* 0x000fe200078e000d */
[----:B------:R-:W0:Y:S01]  /*3bc0*/  LDS.128 R4, [UR4+0x30] ;  /* 0x00003004ff047984 */ /* 0x000e220008000c00 */
[----:B------:R-:W-:-:S06]  /*3bd0*/  IMAD.MOV.U32 R3, RZ, RZ, R12 ;  /* 0x000000ffff037224 */ /* 0x000fcc00078e000c */
        /* <DEDUP_REMOVED lines=36> */
.L_x_123:
[----:B------:R-:W0:Y:S01]  /*3e20*/  S2R R7, SR_TID.X ;  /* 0x0000000000077919 */ /* 0x000e220000002100 */
[----:B------:R-:W1:Y:S02]  /*3e30*/  LDCU.64 UR4, c[0x0][0x380] ;  /* 0x00007000ff0477ac */ /* 0x000e640008000a00 */
[----:B-1----:R-:W-:Y:S02]  /*3e40*/  IMAD.U32 R2, RZ, RZ, UR4 ;  /* 0x00000004ff027e24 */ /* 0x002fe4000f8e00ff */
[----:B------:R-:W-:Y:S02]  /*3e50*/  IMAD.U32 R3, RZ, RZ, UR5 ;  /* 0x00000005ff037e24 */ /* 0x000fe4000f8e00ff */
        /* <DEDUP_REMOVED lines=9> */
[----:B------:R-:W-:-:S05]  /*3ef0*/  VIADD R6, R0, 0xfffff800 ;  /* 0xfffff80000067836 */ /* 0x000fca0000000000 */
[----:B------:R-:W-:Y:S01]  /*3f00*/  ISETP.GE.U32.AND P1, PT, R6, 0x800, PT ;  /* 0x000008000600780c */ /* 0x000fe20003f26070 */
[----:B--2---:R-:W-:-:S06]  /*3f10*/  DSETP.GEU.AND P0, PT, R22, R8, PT ;  /* 0x000000081600722a */ /* 0x004fcc0003f0e000 */
[----:B------:R-:W-:Y:S02]  /*3f20*/  FSEL R8, R8, R22, !P0 ;  /* 0x0000001608087208 */ /* 0x000fe40004000000 */
[----:B------:R-:W-:-:S06]  /*3f30*/  FSEL R9, R9, R23, !P0 ;  /* 0x0000001709097208 */ /* 0x000fcc0004000000 */
[----:B---3--:R-:W-:-:S06]  /*3f40*/  DSETP.GEU.AND P0, PT, R8, R10, PT ;  /* 0x0000000a0800722a */ /* 0x008fcc0003f0e000 */
[----:B------:R-:W-:Y:S02]  /*3f50*/  FSEL R8, R10, R8, !P0 ;  /* 0x000000080a087208 */ /* 0x000fe40004000000 */
[----:B------:R-:W-:Y:S01]  /*3f60*/  FSEL R9, R11, R9, !P0 ;  /* 0x000000090b097208 */ /* 0x000fe20004000000 */
[----:B------:R-:W-:-:S05]  /*3f70*/  IMAD.MOV.U32 R11, RZ, RZ, 0x800 ;  /* 0x00000800ff0b7424 */ /* 0x000fca00078e00ff */
        /* <DEDUP_REMOVED lines=18> */
[----:B------:R-:W1:Y:S02]  /*40a0*/  LDC.64 R2, c[0x0][0x380] ;  /* 0x0000e000ff027b82 */ /* 0x000e640000000a00 */
.L_x_139:
[----:B------:R-:W-:-:S04]  /*40b0*/  IMAD.IADD R17, R7, 0x1, R11 ;  /* 0x0000000107117824 */ /* 0x000fc800078e020b */
[----:B-1----:R-:W-:-:S06]  /*40c0*/  IMAD.WIDE.U32 R16, R17, 0x8, R2 ;  /* 0x0000000811107825 */ /* 0x002fcc00078e0002 */
[----:B------:R-:W2:Y:S01]  /*40d0*/  LDG.E.64.CONSTANT R16, desc[UR6][R16.64] ;  /* 0x0000000610107981 */ /* 0x000ea2000c1e9b00 */
[----:B------:R-:W-:-:S05]  /*40e0*/  IMAD.WIDE.U32 R18, R11, 0x8, R4 ;  /* 0x000000080b127825 */ /* 0x000fca00078e0004 */
[----:B------:R-:W3:Y:S04]  /*40f0*/  LDG.E.64.CONSTANT R20, desc[UR6][R18.64+0x800] ;  /* 0x0008000612147981 */ /* 0x000ee8000c1e9b00 */
[----:B------:R-:W4:Y:S04]  /*4100*/  LDG.E.64.CONSTANT R22, desc[UR6][R18.64+0x1000] ;  /* 0x0010000612167981 */ /* 0x000f28000c1e9b00 */
[----:B------:R-:W5:Y:S04]  /*4110*/  LDG.E.64.CONSTANT R24, desc[UR6][R18.64+0x1800] ;  /* 0x0018000612187981 */ /* 0x000f68000c1e9b00 */
[----:B------:R-:W5:Y:S04]  /*4120*/  LDG.E.64.CONSTANT R26, desc[UR6][R18.64+0x2000] ;  /* 0x00200006121a7981 */ /* 0x000f68000c1e9b00 */
[----:B------:R-:W5:Y:S04]  /*4130*/  LDG.E.64.CONSTANT R28, desc[UR6][R18.64+0x2800] ;  /* 0x00280006121c7981 */ /* 0x000f68000c1e9b00 */
[----:B------:R-:W5:Y:S04]  /*4140*/  LDG.E.64.CONSTANT R14, desc[UR6][R18.64+0x3000] ;  /* 0x00300006120e7981 */ /* 0x000f68000c1e9b00 */
[----:B------:R-:W5:Y:S01]  /*4150*/  LDG.E.64.CONSTANT R12, desc[UR6][R18.64+0x3800] ;  /* 0x00380006120c7981 */ /* 0x000f62000c1e9b00 */
[----:B0-----:R-:W-:-:S05]  /*4160*/  IMAD.IADD R10, R0, 0x1, -R11 ;  /* 0x00000001000a7824 */ /* 0x001fca00078e0a0b */
[----:B------:R-:W-:Y:S01]  /*4170*/  ISETP.GE.U32.AND P1, PT, R10, 0x800, PT ;  /* 0x000008000a00780c */ /* 0x000fe20003f26070 */
        /* <DEDUP_REMOVED lines=26> */
[----:B------:R-:W-:-:S13]  /*4320*/  ISETP.GT.U32.AND P0, PT, R11, R6, PT ;  /* 0x000000060b00720c */ /* 0x000fda0003f04070 */
[----:B------:R-:W-:Y:S05]  /*4330*/  @!P0 BRA `(.L_x_139) ;  /* 0xfffffffc005c8947 */ /* 0x000fea000383ffff */
.L_x_137:
        /* <DEDUP_REMOVED lines=14> */
[----:B------:R-:W-:Y:S01]  /*4420*/  LEA.HI R0, R5, 0x1, RZ, 0x18 ;  /* 0x0000000105007811 */ /* 0x000fe200078fc0ff */
[----:B------:R-:W-:-:S03]  /*4430*/  IMAD.IADD R15, R7, 0x1, R11 ;  /* 0x00000001070f7824 */ /* 0x000fc600078e020b */
[----:B------:R-:W-:Y:S01]  /*4440*/  LOP3.LUT R5, R0, 0x3, RZ, 0xc0, !PT ;  /* 0x0000000300057812 */ /* 0x000fe200078ec0ff */
[----:B------:R-:W-:-:S04]  /*4450*/  IMAD.MOV.U32 R0, RZ, RZ, R7 ;  /* 0x000000ffff007224 */ /* 0x000fc800078e0007 */
[----:B------:R-:W-:-:S07]  /*4460*/  IMAD.MOV R5, RZ, RZ, -R5 ;  /* 0x000000ffff057224 */ /* 0x000fce00078e0a05 */
.L_x_143:
        /* <DEDUP_REMOVED lines=10> */
.L_x_142:
[----:B------:R-:W-:Y:S05]  /*4510*/  BSYNC.RECONVERGENT B2 ;  /* 0x0000000000027941 */ /* 0x000fea0003800200 */
.L_x_141:
[----:B------:R-:W-:Y:S05]  /*4520*/  @!P2 BRA `(.L_x_140) ;  /* 0x000000000078a947 */ /* 0x000fea0003800000 */
[C---:B------:R-:W-:Y:S02]  /*4530*/  IMAD.IADD R5, R0.reuse, 0x1, R11 ;  /* 0x0000000100057824 */ /* 0x040fe400078e020b */
[----:B------:R-:W-:-:S07]  /*4540*/  VIADD R0, R0, 0x200 ;  /* 0x0000020000007836 */ /* 0x000fce0000000000 */
.L_x_144:
[----:B------:R-:W-:-:S04]  /*4550*/  IMAD.WIDE.U32 R10, R5, 0x8, R2 ;  /* 0x00000008050a7825 */ /* 0x000fc800078e0002 */
        /* <DEDUP_REMOVED lines=13> */
[----:B------:R-:W-:Y:S01]  /*4630*/  FSEL R9, R11, R9, !P0 ;  /* 0x000000090b097208 */ /* 0x000fe20004000000 */
[C---:B------:R-:W-:Y:S02]  /*4640*/  VIADD R11, R0.reuse, 0x200 ;  /* 0x00000200000b7836 */ /* 0x040fe40000000000 */
[----:B------:R-:W-:-:S03]  /*4650*/  VIADD R0, R0, 0x400 ;  /* 0x0000040000007836 */ /* 0x000fc60000000000 */
[----:B---3--:R-:W-:Y:S01]  /*4660*/  DSETP.GEU.AND P0, PT, R8, R12, PT ;  /* 0x0000000c0800722a */ /* 0x008fe20003f0e000 */
[----:B------:R-:W-:-:S05]  /*4670*/  ISETP.GE.AND P1, PT, R11, R4, PT ;  /* 0x000000040b00720c */ /* 0x000fca0003f26270 */
        /* <DEDUP_REMOVED lines=9> */
.L_x_140:
[----:B------:R-:W-:Y:S05]  /*4710*/  BSYNC.RECONVERGENT B1 ;  /* 0x0000000000017941 */ /* 0x000fea0003800200 */
.L_x_138:
        /* <DEDUP_REMOVED lines=74> */
.L_x_114:
[----:B------:R-:W-:Y:S05]  /*4bc0*/  BSYNC.RECONVERGENT B0 ;  /* 0x0000000000007941 */ /* 0x000fea0003800200 */
.L_x_98:
[----:B------:R-:W-:Y:S05]  /*4bd0*/  @P0 EXIT ;  /* 0x000000000000094d */ /* 0x000fea0003800000 */
[----:B------:R-:W4:Y:S01]  /*4be0*/  LDCU.64 UR8, c[0x0][0x398] ;  /* 0x00007300ff0877ac */ /* 0x000f220008000a00 */
[----:B01----:R-:W0:Y:S01]  /*4bf0*/  LDC.64 R4, c[0x0][0x388] ;  /* 0x0000e200ff047b82 */ /* 0x003e220000000a00 */
[----:B------:R-:W2:Y:S01]  /*4c00*/  LDCU.64 UR4, c[0x0][0x398] ;  /* 0x00007300ff0477ac */ /* 0x000ea20008000a00 */
[----:B----4-:R-:W-:-:S06]  /*4c10*/  DSETP.GT.AND P0, PT, R6, UR8, PT ;  /* 0x0000000806007e2a */ /* 0x010fcc000bf04000 */
[----:B--23--:R-:W-:Y:S02]  /*4c20*/  FSEL R2, R6, UR4, P0 ;  /* 0x0000000406027c08 */ /* 0x00cfe40008000000 */
[----:B------:R-:W-:-:S05]  /*4c30*/  FSEL R3, R7, UR5, P0 ;  /* 0x0000000507037c08 */ /* 0x000fca0008000000 */
[----:B0-----:R-:W-:Y:S01]  /*4c40*/  STG.E.64 desc[UR6][R4.64], R2 ;  /* 0x0000000204007986 */ /* 0x001fe2000c101b06 */
[----:B------:R-:W-:Y:S05]  /*4c50*/  EXIT ;  /* 0x000000000000794d */ /* 0x000fea0003800000 */
.L_x_145:
        /* <DEDUP_REMOVED lines=10> */
.L_x_151:


//--------------------- .text._ZN3cub18CUB_300001_SM_10006detail11EmptyKernelIvEEvv --------------------------
	.section	.text._ZN3cub18CUB_300001_SM_10006detail11EmptyKernelIvEEvv,"ax",@progbits
	.align	128
        .global         _ZN3cub18CUB_300001_SM_10006detail11EmptyKernelIvEEvv
        .type           _ZN3cub18CUB_300001_SM_10006detail11EmptyKernelIvEEvv,@function
        .size           _ZN3cub18CUB_300001_SM_10006detail11EmptyKernelIvEEvv,(.L_x_152 - _ZN3cub18CUB_300001_SM_10006detail11EmptyKernelIvEEvv)
        .other          _ZN3cub18CUB_300001_SM_10006detail11EmptyKernelIvEEvv,@"STO_CUDA_ENTRY STV_DEFAULT"
_ZN3cub18CUB_300001_SM_10006detail11EmptyKernelIvEEvv:
.text._ZN3cub18CUB_300001_SM_10006detail11EmptyKernelIvEEvv:
[----:B------:R-:W-:Y:S01]  /*0000*/  LDC R1, c[0x0][0x37c] ;  /* 0x0000df00ff017b82 */ /* 0x000fe20000000800 */
[----:B------:R-:W-:Y:S05]  /*0010*/  EXIT ;  /* 0x000000000000794d */ /* 0x000fea0003800000 */
.L_x_146:
        /* <DEDUP_REMOVED lines=14> */
.L_x_152:


//--------------------- .text._Z7finderrPdS_S_m   --------------------------
	.section	.text._Z7finderrPdS_S_m,"ax",@progbits
	.align	128
        .global         _Z7finderrPdS_S_m
        .type           _Z7finderrPdS_S_m,@function
        .size           _Z7finderrPdS_S_m,(.L_x_153 - _Z7finderrPdS_S_m)
        .other          _Z7finderrPdS_S_m,@"STO_CUDA_ENTRY STV_DEFAULT"
_Z7finderrPdS_S_m:
.text._Z7finderrPdS_S_m:
[----:B------:R-:W-:Y:S01]  /*0000*/  LDC R1, c[0x0][0x37c] ;  /* 0x0000df00ff017b82 */ /* 0x000fe20000000800 */
[----:B------:R-:W0:Y:S01]  /*0010*/  S2R R3, SR_TID.X ;  /* 0x0000000000037919 */ /* 0x000e220000002100 */
[----:B------:R-:W1:Y:S06]  /*0020*/  LDCU.64 UR6, c[0x0][0x398] ;  /* 0x00007300ff0677ac */ /* 0x000e6c0008000a00 */
[----:B------:R-:W2:Y:S08]  /*0030*/  S2UR UR5, SR_CTAID.X ;  /* 0x00000000000579c3 */ /* 0x000eb00000002500 */
[----:B------:R-:W2:Y:S01]  /*0040*/  LDC R0, c[0x0][0x360] ;  /* 0x0000d800ff007b82 */ /* 0x000ea20000000800 */
[----:B-1----:R-:W-:-:S02]  /*0050*/  UIMAD UR4, UR7, UR6, URZ ;  /* 0x00000006070472a4 */ /* 0x002fc4000f8e02ff */
[----:B------:R-:W-:Y:S02]  /*0060*/  UIMAD.WIDE.U32 UR8, UR6, UR6, URZ ;  /* 0x00000006060872a5 */ /* 0x000fe4000f8e00ff */
[----:B------:R-:W-:-:S04]  /*0070*/  UIMAD UR4, UR6, UR7, UR4 ;  /* 0x00000007060472a4 */ /* 0x000fc8000f8e0204 */
[----:B------:R-:W-:Y:S01]  /*0080*/  UIADD3 UR4, UPT, UPT, UR9, UR4, URZ ;  /* 0x0000000409047290 */ /* 0x000fe2000fffe0ff */
[----:B0-----:R-:W-:-:S05]  /*0090*/  ISETP.NE.AND P0, PT, R3, RZ, PT ;  /* 0x000000ff0300720c */ /* 0x001fca0003f05270 */
[----:B------:R-:W-:Y:S02]  /*00a0*/  IMAD.U32 R2, RZ, RZ, UR4 ;  /* 0x00000004ff027e24 */ /* 0x000fe4000f8e00ff */
[----:B--2---:R-:W-:Y:S01]  /*00b0*/  IMAD R0, R0, UR5, R3 ;  /* 0x0000000500007c24 */ /* 0x004fe2000f8e0203 */
[----:B------:R-:W-:-:S04]  /*00c0*/  ISETP.EQ.OR P0, PT, RZ, UR5, !P0 ;  /* 0x00000005ff007c0c */ /* 0x000fc8000c702670 */
[----:B------:R-:W-:-:S04]  /*00d0*/  ISETP.GT.U32.AND P1, PT, R0, UR8, PT ;  /* 0x0000000800007c0c */ /* 0x000fc8000bf24070 */
[----:B------:R-:W-:-:S13]  /*00e0*/  ISETP.LT.U32.OR.EX P0, PT, R2, RZ, P0, P1 ;  /* 0x000000ff0200720c */ /* 0x000fda0000701510 */
[----:B------:R-:W-:Y:S05]  /*00f0*/  @P0 EXIT ;  /* 0x000000000000094d */ /* 0x000fea0003800000 */
[----:B------:R-:W0:Y:S01]  /*0100*/  LDCU.128 UR8, c[0x0][0x380] ;  /* 0x00007000ff0877ac */ /* 0x000e220008000c00 */
[----:B------:R-:W-:Y:S01]  /*0110*/  IMAD.SHL.U32 R8, R0, 0x8, RZ ;  /* 0x0000000800087824 */ /* 0x000fe200078e00ff */
[----:B------:R-:W-:Y:S01]  /*0120*/  SHF.R.U32.HI R0, RZ, 0x1d, R0 ;  /* 0x0000001dff007819 */ /* 0x000fe20000011600 */
[----:B------:R-:W1:Y:S01]  /*0130*/  LDCU.64 UR4, c[0x0][0x358] ;  /* 0x00006b00ff0477ac */ /* 0x000e620008000a00 */
[----:B------:R-:W2:Y:S02]  /*0140*/  LDCU.64 UR6, c[0x0][0x390] ;  /* 0x00007200ff0677ac */ /* 0x000ea40008000a00 */
[C---:B0-----:R-:W-:Y:S02]  /*0150*/  IADD3 R4, P1, PT, R8.reuse, UR8, RZ ;  /* 0x0000000808047c10 */ /* 0x041fe4000ff3e0ff */
[----:B------:R-:W-:Y:S02]  /*0160*/  IADD3 R6, P0, PT, R8, UR10, RZ ;  /* 0x0000000a08067c10 */ /* 0x000fe4000ff1e0ff */
[----:B------:R-:W-:-:S02]  /*0170*/  IADD3.X R5, PT, PT, R0, UR9, RZ, P1, !PT ;  /* 0x0000000900057c10 */ /* 0x000fc40008ffe4ff */
[----:B------:R-:W-:-:S04]  /*0180*/  IADD3.X R7, PT, PT, R0, UR11, RZ, P0, !PT ;  /* 0x0000000b00077c10 */ /* 0x000fc800087fe4ff */
[----:B-1----:R-:W3:Y:S04]  /*0190*/  LDG.E.64 R4, desc[UR4][R4.64] ;  /* 0x0000000404047981 */ /* 0x002ee8000c1e1b00 */
[----:B------:R-:W3:Y:S01]  /*01a0*/  LDG.E.64 R2, desc[UR4][R6.64] ;  /* 0x0000000406027981 */ /* 0x000ee2000c1e1b00 */
[----:B--2---:R-:W-:-:S04]  /*01b0*/  IADD3 R8, P0, PT, R8, UR6, RZ ;  /* 0x0000000608087c10 */ /* 0x004fc8000ff1e0ff */
[----:B------:R-:W-:Y:S01]  /*01c0*/  IADD3.X R9, PT, PT, R0, UR7, RZ, P0, !PT ;  /* 0x0000000700097c10 */ /* 0x000fe200087fe4ff */
[----:B---3--:R-:W-:-:S08]  /*01d0*/  DADD R2, R2, -R4 ;  /* 0x0000000002027229 */ /* 0x008fd00000000804 */
[----:B------:R-:W-:-:S07]  /*01e0*/  DADD R2, -RZ, |R2| ;  /* 0x00000000ff027229 */ /* 0x000fce0000000502 */
[----:B------:R-:W-:Y:S01]  /*01f0*/  STG.E.64 desc[UR4][R8.64], R2 ;  /* 0x0000000208007986 */ /* 0x000fe2000c101b04 */
[----:B------:R-:W-:Y:S05]  /*0200*/  EXIT ;  /* 0x000000000000794d */ /* 0x000fea0003800000 */
.L_x_147:
        /* <DEDUP_REMOVED lines=15> */
.L_x_153:


//--------------------- .text._Z14countnewmatrixPdS_m --------------------------
	.section	.text._Z14countnewmatrixPdS_m,"ax",@progbits
	.align	128
        .global         _Z14countnewmatrixPdS_m
        .type           _Z14countnewmatrixPdS_m,@function
        .size           _Z14countnewmatrixPdS_m,(.L_x_154 - _Z14countnewmatrixPdS_m)
        .other          _Z14countnewmatrixPdS_m,@"STO_CUDA_ENTRY STV_DEFAULT"
_Z14countnewmatrixPdS_m:
.text._Z14countnewmatrixPdS_m:
[----:B------:R-:W-:Y:S01]  /*0000*/  LDC R1, c[0x0][0x37c] ;  /* 0x0000df00ff017b82 */ /* 0x000fe20000000800 */
[----:B------:R-:W0:Y:S07]  /*0010*/  S2R R6, SR_TID.X ;  /* 0x0000000000067919 */ /* 0x000e2e0000002100 */
[----:B------:R-:W1:Y:S01]  /*0020*/  S2UR UR4, SR_CTAID.X ;  /* 0x00000000000479c3 */ /* 0x000e620000002500 */
[----:B0-----:R-:W-:-:S04]  /*0030*/  ISETP.NE.AND P0, PT, R6, RZ, PT ;  /* 0x000000ff0600720c */ /* 0x001fc80003f05270 */
[----:B-1----:R-:W-:-:S13]  /*0040*/  ISETP.EQ.OR P0, PT, RZ, UR4, !P0 ;  /* 0x00000004ff007c0c */ /* 0x002fda000c702670 */
[----:B------:R-:W-:Y:S05]  /*0050*/  @P0 EXIT ;  /* 0x000000000000094d */ /* 0x000fea0003800000 */
[----:B------:R-:W0:Y:S01]  /*0060*/  LDC.64 R4, c[0x0][0x390] ;  /* 0x0000e400ff047b82 */ /* 0x000e220000000a00 */
[----:B------:R-:W-:Y:S02]  /*0070*/  IMAD.MOV.U32 R7, RZ, RZ, RZ ;  /* 0x000000ffff077224 */ /* 0x000fe400078e00ff */
[----:B0-----:R-:W-:Y:S02]  /*0080*/  IMAD R0, R5, R4, RZ ;  /* 0x0000000405007224 */ /* 0x001fe400078e02ff */
[----:B------:R-:W-:-:S04]  /*0090*/  IMAD.WIDE.U32 R2, R4, UR4, R6 ;  /* 0x0000000404027c25 */ /* 0x000fc8000f8e0006 */
[----:B------:R-:W-:-:S04]  /*00a0*/  IMAD.WIDE.U32 R8, R4, R4, RZ ;  /* 0x0000000404087225 */ /* 0x000fc800078e00ff */
[----:B------:R-:W-:Y:S01]  /*00b0*/  IMAD R13, R5, UR4, RZ ;  /* 0x00000004050d7c24 */ /* 0x000fe2000f8e02ff */
[----:B------:R-:W-:Y:S01]  /*00c0*/  ISETP.GT.U32.AND P0, PT, R2, R8, PT ;  /* 0x000000080200720c */ /* 0x000fe20003f04070 */
[----:B------:R-:W-:Y:S02]  /*00d0*/  IMAD R15, R4, R5, R0 ;  /* 0x00000005040f7224 */ /* 0x000fe400078e0200 */
[----:B------:R-:W-:Y:S02]  /*00e0*/  IMAD.IADD R11, R3, 0x1, R13 ;  /* 0x00000001030b7824 */ /* 0x000fe400078e020d */
[----:B------:R-:W-:-:S05]  /*00f0*/  IMAD.IADD R8, R9, 0x1, R15 ;  /* 0x0000000109087824 */ /* 0x000fca00078e020f */
[----:B------:R-:W-:-:S13]  /*0100*/  ISETP.GT.U32.AND.EX P0, PT, R11, R8, PT, P0 ;  /* 0x000000080b00720c */ /* 0x000fda0003f04100 */
[----:B------:R-:W-:Y:S05]  /*0110*/  @P0 EXIT ;  /* 0x000000000000094d */ /* 0x000fea0003800000 */
[----:B------:R-:W-:Y:S01]  /*0120*/  IADD3 R8, P0, PT, RZ, -R4, RZ ;  /* 0x80000004ff087210 */ /* 0x000fe20007f1e0ff */
[----:B------:R-:W0:Y:S01]  /*0130*/  LDCU.128 UR8, c[0x0][0x380] ;  /* 0x00007000ff0877ac */ /* 0x000e220008000c00 */
[C---:B------:R-:W-:Y:S01]  /*0140*/  IMAD.SHL.U32 R0, R2.reuse, 0x8, RZ ;  /* 0x0000000802007824 */ /* 0x040fe200078e00ff */
[----:B------:R-:W-:Y:S02]  /*0150*/  SHF.L.U64.HI R2, R2, 0x3, R11 ;  /* 0x0000000302027819 */ /* 0x000fe4000001020b */
[----:B------:R-:W-:Y:S01]  /*0160*/  IMAD.X R9, RZ, RZ, ~R5, P0 ;  /* 0x000000ffff097224 */ /* 0x000fe200000e0e05 */
[----:B------:R-:W1:Y:S01]  /*0170*/  LDCU.64 UR6, c[0x0][0x358] ;  /* 0x00006b00ff0677ac */ /* 0x000e620008000a00 */
[----:B------:R-:W-:-:S03]  /*0180*/  IMAD.WIDE.U32 R8, R4, UR4, R8 ;  /* 0x0000000404087c25 */ /* 0x000fc6000f8e0008 */
[----:B------:R-:W-:-:S05]  /*0190*/  IADD3 R6, P1, PT, R6, R8, RZ ;  /* 0x0000000806067210 */ /* 0x000fca0007f3e0ff */
[----:B------:R-:W-:Y:S01]  /*01a0*/  IMAD.X R9, R13, 0x1, R9, P1 ;  /* 0x000000010d097824 */ /* 0x000fe200008e0609 */
[----:B0-----:R-:W-:Y:S02]  /*01b0*/  LEA R8, P1, R6, UR8, 0x3 ;  /* 0x0000000806087c11 */ /* 0x001fe4000f8218ff */
[----:B------:R-:W-:Y:S02]  /*01c0*/  IADD3 R12, P0, PT, R0, UR8, RZ ;  /* 0x00000008000c7c10 */ /* 0x000fe4000ff1e0ff */
[----:B------:R-:W-:Y:S02]  /*01d0*/  LEA.HI.X R9, R6, UR9, R9, 0x3, P1 ;  /* 0x0000000906097c11 */ /* 0x000fe400088f1c09 */
[----:B------:R-:W-:Y:S02]  /*01e0*/  IADD3.X R13, PT, PT, R2, UR9, RZ, P0, !PT ;  /* 0x00000009020d7c10 */ /* 0x000fe400087fe4ff */
[C---:B------:R-:W-:Y:S02]  /*01f0*/  LEA R14, P0, R4.reuse, R12, 0x3 ;  /* 0x0000000c040e7211 */ /* 0x040fe400078018ff */
[----:B-1----:R-:W2:Y:S04]  /*0200*/  LDG.E.64 R8, desc[UR6][R8.64] ;  /* 0x0000000608087981 */ /* 0x002ea8000c1e1b00 */
[----:B------:R-:W2:Y:S01]  /*0210*/  LDG.E.64 R6, desc[UR6][R12.64+-0x8] ;  /* 0xfffff8060c067981 */ /* 0x000ea2000c1e1b00 */
[----:B------:R-:W-:-:S03]  /*0220*/  LEA.HI.X R15, R4, R13, R5, 0x3, P0 ;  /* 0x0000000d040f7211 */ /* 0x000fc600000f1c05 */
[----:B------:R-:W3:Y:S04]  /*0230*/  LDG.E.64 R10, desc[UR6][R12.64+0x8] ;  /* 0x000008060c0a7981 */ /* 0x000ee8000c1e1b00 */
[----:B------:R-:W4:Y:S01]  /*0240*/  LDG.E.64 R4, desc[UR6][R14.64] ;  /* 0x000000060e047981 */ /* 0x000f22000c1e1b00 */
[----:B--2---:R-:W-:-:S08]  /*0250*/  DADD R6, R6, R8 ;  /* 0x0000000006067229 */ /* 0x004fd00000000008 */
[----:B----4-:R-:W-:Y:S01]  /*0260*/  DADD R4, R6, R4 ;  /* 0x0000000006047229 */ /* 0x010fe20000000004 */
[----:B------:R-:W-:-:S07]  /*0270*/  IADD3 R6, P0, PT, R0, UR10, RZ ;  /* 0x0000000a00067c10 */ /* 0x000fce000ff1e0ff */
[----:B---3--:R-:W-:Y:S01]  /*0280*/  DADD R4, R4, R10 ;  /* 0x0000000004047229 */ /* 0x008fe2000000000a */
[----:B------:R-:W-:-:S07]  /*0290*/  IADD3.X R7, PT, PT, R2, UR11, RZ, P0, !PT ;  /* 0x0000000b02077c10 */ /* 0x000fce00087fe4ff */
[----:B------:R-:W-:-:S07]  /*02a0*/  DMUL R4, R4, 0.25 ;  /* 0x3fd0000004047828 */ /* 0x000fce0000000000 */
[----:B------:R-:W-:Y:S01]  /*02b0*/  STG.E.64 desc[UR6][R6.64], R4 ;  /* 0x0000000406007986 */ /* 0x000fe2000c101b06 */
[----:B------:R-:W-:Y:S05]  /*02c0*/  EXIT ;  /* 0x000000000000794d */ /* 0x000fea0003800000 */
.L_x_148:
        /* <DEDUP_REMOVED lines=11> */
.L_x_154:


//--------------------- .nv.shared._ZN3cub18CUB_300001_SM_10006detail6reduce28DeviceReduceSingleTileKernelINS2_10policy_hubIdjN4cuda3__47maximumIvEEE10Policy1000EPdSB_iS8_ddNS5_3std3__410__identityEEEvT0_T1_T2_T3_T4_T6_ --------------------------
	.section	.nv.shared._ZN3cub18CUB_300001_SM_10006detail6reduce28DeviceReduceSingleTileKernelINS2_10policy_hubIdjN4cuda3__47maximumIvEEE10Policy1000EPdSB_iS8_ddNS5_3std3__410__identityEEEvT0_T1_T2_T3_T4_T6_,"aw",@nobits
	.sectionflags	@""
	.align	8
.nv.shared._ZN3cub18CUB_300001_SM_10006detail6reduce28DeviceReduceSingleTileKernelINS2_10policy_hubIdjN4cuda3__47maximumIvEEE10Policy1000EPdSB_iS8_ddNS5_3std3__410__identityEEEvT0_T1_T2_T3_T4_T6_:
	.zero		1104


//--------------------- .nv.shared.reserved.0     --------------------------
	.section	.nv.shared.reserved.0,"aw",@nobits
	.weak		__nv_reservedSMEM_offset_0_alias
	.size		__nv_reservedSMEM_offset_0_alias, 0, 64
	.other		__nv_reservedSMEM_offset_0_alias,@"STO_CUDA_RESERVED_SHARED STV_DEFAULT"
__nv_reservedSMEM_offset_0_alias:
	.zero		0
	.zero		64


//--------------------- .nv.global                --------------------------
	.section	.nv.global,"aw",@nobits
.nv.global:
	.type		_ZN34_INTERNAL_03a97778_4_k_cu_28c15a926thrust24THRUST_300001_SM_1000_NS12placeholders2_5E,@object
	.size		_ZN34_INTERNAL_03a97778_4_k_cu_28c15a926thrust24THRUST_300001_SM_1000_NS12placeholders2_5E,(_ZN34_INTERNAL_03a97778_4_k_cu_28c15a924cuda3std3__45__cpo6cbeginE - _ZN34_INTERNAL_03a97778_4_k_cu_28c15a926thrust24THRUST_300001_SM_1000_NS12placeholders2_5E)
_ZN34_INTERNAL_03a97778_4_k_cu_28c15a926thrust24THRUST_300001_SM_1000_NS12placeholders2_5E:
	.zero		1
	.type		_ZN34_INTERNAL_03a97778_4_k_cu_28c15a924cuda3std3__45__cpo6cbeginE,@object
	.size		_ZN34_INTERNAL_03a97778_4_k_cu_28c15a924cuda3std3__45__cpo6cbeginE,(_ZN34_INTERNAL_03a97778_4_k_cu_28c15a924cuda3std6ranges3__45__cpo6cbeginE - _ZN34_INTERNAL_03a97778_4_k_cu_28c15a924cuda3std3__45__cpo6cbeginE)
_ZN34_INTERNAL_03a97778_4_k_cu_28c15a924cuda3std3__45__cpo6cbeginE:
	.zero		1
	.type		_ZN34_INTERNAL_03a97778_4_k_cu_28c15a924cuda3std6ranges3__45__cpo6cbeginE,@object
	.size		_ZN34_INTERNAL_03a97778_4_k_cu_28c15a924cuda3std6ranges3__45__cpo6cbeginE,(_ZN34_INTERNAL_03a97778_4_k_cu_28c15a924cuda3std3__48in_placeE - _ZN34_INTERNAL_03a97778_4_k_cu_28c15a924cuda3std6ranges3__45__cpo6cbeginE)
_ZN34_INTERNAL_03a97778_4_k_cu_28c15a924cuda3std6ranges3__45__cpo6cbeginE:
	.zero		1
	.type		_ZN34_INTERNAL_03a97778_4_k_cu_28c15a924cuda3std3__48in_placeE,@object
	.size		_ZN34_INTERNAL_03a97778_4_k_cu_28c15a924cuda3std3__48in_placeE,(_ZN34_INTERNAL_03a97778_4_k_cu_28c15a924cuda3std6ranges3__45__cpo4sizeE - _ZN34_INTERNAL_03a97778_4_k_cu_28c15a924cuda3std3__48in_placeE)
_ZN34_INTERNAL_03a97778_4_k_cu_28c15a924cuda3std3__48in_placeE:
	.zero		1
	.type		_ZN34_INTERNAL_03a97778_4_k_cu_28c15a924cuda3std6ranges3__45__cpo4sizeE,@object
	.size		_ZN34_INTERNAL_03a97778_4_k_cu_28c15a924cuda3std6ranges3__45__cpo4sizeE,(_ZN34_INTERNAL_03a97778_4_k_cu_28c15a926thrust24THRUST_300001_SM_1000_NS12placeholders2_9E - _ZN34_INTERNAL_03a97778_4_k_cu_28c15a924cuda3std6ranges3__45__cpo4sizeE)
_ZN34_INTERNAL_03a97778_4_k_cu_28c15a924cuda3std6ranges3__45__cpo4sizeE:
	.zero		1
	.type		_ZN34_INTERNAL_03a97778_4_k_cu_28c15a926thrust24THRUST_300001_SM_1000_NS12placeholders2_9E,@object
	.size		_ZN34_INTERNAL_03a97778_4_k_cu_28c15a926thrust24THRUST_300001_SM_1000_NS12placeholders2_9E,(_ZN34_INTERNAL_03a97778_4_k_cu_28c15a924cuda3std3__45__cpo7crbeginE - _ZN34_INTERNAL_03a97778_4_k_cu_28c15a926thrust24THRUST_300001_SM_1000_NS12placeholders2_9E)
_ZN34_INTERNAL_03a97778_4_k_cu_28c15a926thrust24THRUST_300001_SM_1000_NS12placeholders2_9E:
	.zero		1
	.type		_ZN34_INTERNAL_03a97778_4_k_cu_28c15a924cuda3std3__45__cpo7crbeginE,@object
	.size		_ZN34_INTERNAL_03a97778_4_k_cu_28c15a924cuda3std3__45__cpo7crbeginE,(_ZN34_INTERNAL_03a97778_4_k_cu_28c15a924cuda3std6ranges3__45__cpo4nextE - _ZN34_INTERNAL_03a97778_4_k_cu_28c15a924cuda3std3__45__cpo7crbeginE)
_ZN34_INTERNAL_03a97778_4_k_cu_28c15a924cuda3std3__45__cpo7crbeginE:
	.zero		1
	.type		_ZN34_INTERNAL_03a97778_4_k_cu_28c15a924cuda3std6ranges3__45__cpo4nextE,@object
	.size		_ZN34_INTERNAL_03a97778_4_k_cu_28c15a924cuda3std6ranges3__45__cpo4nextE,(_ZN34_INTERNAL_03a97778_4_k_cu_28c15a924cuda3std6ranges3__45__cpo4swapE - _ZN34_INTERNAL_03a97778_4_k_cu_28c15a924cuda3std6ranges3__45__cpo4nextE)
_ZN34_INTERNAL_03a97778_4_k_cu_28c15a924cuda3std6ranges3__45__cpo4nextE:
	.zero		1
	.type		_ZN34_INTERNAL_03a97778_4_k_cu_28c15a924cuda3std6ranges3__45__cpo4swapE,@object
	.size		_ZN34_INTERNAL_03a97778_4_k_cu_28c15a924cuda3std6ranges3__45__cpo4swapE,(_ZN34_INTERNAL_03a97778_4_k_cu_28c15a926thrust24THRUST_300001_SM_1000_NS12placeholders2_1E - _ZN34_INTERNAL_03a97778_4_k_cu_28c15a924cuda3std6ranges3__45__cpo4swapE)
_ZN34_INTERNAL_03a97778_4_k_cu_28c15a924cuda3std6ranges3__45__cpo4swapE:
	.zero		1
	.type		_ZN34_INTERNAL_03a97778_4_k_cu_28c15a926thrust24THRUST_300001_SM_1000_NS12placeholders2_1E,@object
	.size		_ZN34_INTERNAL_03a97778_4_k_cu_28c15a926thrust24THRUST_300001_SM_1000_NS12placeholders2_1E,(_ZN34_INTERNAL_03a97778_4_k_cu_28c15a926thrust24THRUST_300001_SM_1000_NS12placeholders2_3E - _ZN34_INTERNAL_03a97778_4_k_cu_28c15a926thrust24THRUST_300001_SM_1000_NS12placeholders2_1E)
_ZN34_INTERNAL_03a97778_4_k_cu_28c15a926thrust24THRUST_300001_SM_1000_NS12placeholders2_1E:
	.zero		1
	.type		_ZN34_INTERNAL_03a97778_4_k_cu_28c15a926thrust24THRUST_300001_SM_1000_NS12placeholders2_3E,@object
	.size		_ZN34_INTERNAL_03a97778_4_k_cu_28c15a926thrust24THRUST_300001_SM_1000_NS12placeholders2_3E,(_ZN34_INTERNAL_03a97778_4_k_cu_28c15a924cuda3std3__45__cpo5beginE - _ZN34_INTERNAL_03a97778_4_k_cu_28c15a926thrust24THRUST_300001_SM_1000_NS12placeholders2_3E)
_ZN34_INTERNAL_03a97778_4_k_cu_28c15a926thrust24THRUST_300001_SM_1000_NS12placeholders2_3E:
	.zero		1
	.type		_ZN34_INTERNAL_03a97778_4_k_cu_28c15a924cuda3std3__45__cpo5beginE,@object
	.size		_ZN34_INTERNAL_03a97778_4_k_cu_28c15a924cuda3std3__45__cpo5beginE,(_ZN34_INTERNAL_03a97778_4_k_cu_28c15a924cuda3std6ranges3__45__cpo5beginE - _ZN34_INTERNAL_03a97778_4_k_cu_28c15a924cuda3std3__45__cpo5beginE)
_ZN34_INTERNAL_03a97778_4_k_cu_28c15a924cuda3std3__45__cpo5beginE:
	.zero		1
	.type		_ZN34_INTERNAL_03a97778_4_k_cu_28c15a924cuda3std6ranges3__45__cpo5beginE,@object
	.size		_ZN34_INTERNAL_03a97778_4_k_cu_28c15a924cuda3std6ranges3__45__cpo5beginE,(_ZN34_INTERNAL_03a97778_4_k_cu_28c15a924cuda3std3__436_GLOBAL__N__03a97778_4_k_cu_28c15a926ignoreE - _ZN34_INTERNAL_03a97778_4_k_cu_28c15a924cuda3std6ranges3__45__cpo5beginE)
_ZN34_INTERNAL_03a97778_4_k_cu_28c15a924cuda3std6ranges3__45__cpo5beginE:
	.zero		1
	.type		_ZN34_INTERNAL_03a97778_4_k_cu_28c15a924cuda3std3__436_GLOBAL__N__03a97778_4_k_cu_28c15a926ignoreE,@object
	.size		_ZN34_INTERNAL_03a97778_4_k_cu_28c15a924cuda3std3__436_GLOBAL__N__03a97778_4_k_cu_28c15a926ignoreE,(_ZN34_INTERNAL_03a97778_4_k_cu_28c15a924cuda3std6ranges3__45__cpo4dataE - _ZN34_INTERNAL_03a97778_4_k_cu_28c15a924cuda3std3__436_GLOBAL__N__03a97778_4_k_cu_28c15a926ignoreE)
_ZN34_INTERNAL_03a97778_4_k_cu_28c15a924cuda3std3__436_GLOBAL__N__03a97778_4_k_cu_28c15a926ignoreE:
	.zero		1
	.type		_ZN34_INTERNAL_03a97778_4_k_cu_28c15a924cuda3std6ranges3__45__cpo4dataE,@object
	.size		_ZN34_INTERNAL_03a97778_4_k_cu_28c15a924cuda3std6ranges3__45__cpo4dataE,(_ZN34_INTERNAL_03a97778_4_k_cu_28c15a926thrust24THRUST_300001_SM_1000_NS12placeholders2_7E - _ZN34_INTERNAL_03a97778_4_k_cu_28c15a924cuda3std6ranges3__45__cpo4dataE)
_ZN34_INTERNAL_03a97778_4_k_cu_28c15a924cuda3std6ranges3__45__cpo4dataE:
	.zero		1
	.type		_ZN34_INTERNAL_03a97778_4_k_cu_28c15a926thrust24THRUST_300001_SM_1000_NS12placeholders2_7E,@object
	.size		_ZN34_INTERNAL_03a97778_4_k_cu_28c15a926thrust24THRUST_300001_SM_1000_NS12placeholders2_7E,(_ZN34_INTERNAL_03a97778_4_k_cu_28c15a924cuda3std3__45__cpo6rbeginE - _ZN34_INTERNAL_03a97778_4_k_cu_28c15a926thrust24THRUST_300001_SM_1000_NS12placeholders2_7E)
_ZN34_INTERNAL_03a97778_4_k_cu_28c15a926thrust24THRUST_300001_SM_1000_NS12placeholders2_7E:
	.zero		1
	.type		_ZN34_INTERNAL_03a97778_4_k_cu_28c15a924cuda3std3__45__cpo6rbeginE,@object
	.size		_ZN34_INTERNAL_03a97778_4_k_cu_28c15a924cuda3std3__45__cpo6rbeginE,(_ZN34_INTERNAL_03a97778_4_k_cu_28c15a924cuda3std6ranges3__45__cpo7advanceE - _ZN34_INTERNAL_03a97778_4_k_cu_28c15a924cuda3std3__45__cpo6rbeginE)
_ZN34_INTERNAL_03a97778_4_k_cu_28c15a924cuda3std3__45__cpo6rbeginE:
	.zero		1
	.type		_ZN34_INTERNAL_03a97778_4_k_cu_28c15a924cuda3std6ranges3__45__cpo7advanceE,@object
	.size		_ZN34_INTERNAL_03a97778_4_k_cu_28c15a924cuda3std6ranges3__45__cpo7advanceE,(_ZN34_INTERNAL_03a97778_4_k_cu_28c15a924cuda3std3__47nulloptE - _ZN34_INTERNAL_03a97778_4_k_cu_28c15a924cuda3std6ranges3__45__cpo7advanceE)
_ZN34_INTERNAL_03a97778_4_k_cu_28c15a924cuda3std6ranges3__45__cpo7advanceE:
	.zero		1
	.type		_ZN34_INTERNAL_03a97778_4_k_cu_28c15a924cuda3std3__47nulloptE,@object
	.size		_ZN34_INTERNAL_03a97778_4_k_cu_28c15a924cuda3std3__47nulloptE,(_ZN34_INTERNAL_03a97778_4_k_cu_28c15a924cuda3std6ranges3__45__cpo8distanceE - _ZN34_INTERNAL_03a97778_4_k_cu_28c15a924cuda3std3__47nulloptE)
_ZN34_INTERNAL_03a97778_4_k_cu_28c15a924cuda3std3__47nulloptE:
	.zero		1
	.type		_ZN34_INTERNAL_03a97778_4_k_cu_28c15a924cuda3std6ranges3__45__cpo8distanceE,@object
	.size		_ZN34_INTERNAL_03a97778_4_k_cu_28c15a924cuda3std6ranges3__45__cpo8distanceE,(_ZN34_INTERNAL_03a97778_4_k_cu_28c15a926thrust24THRUST_300001_SM_1000_NS12placeholders2_6E - _ZN34_INTERNAL_03a97778_4_k_cu_28c15a924cuda3std6ranges3__45__cpo8distanceE)
_ZN34_INTERNAL_03a97778_4_k_cu_28c15a924cuda3std6ranges3__45__cpo8distanceE:
	.zero		1
	.type		_ZN34_INTERNAL_03a97778_4_k_cu_28c15a926thrust24THRUST_300001_SM_1000_NS12placeholders2_6E,@object
	.size		_ZN34_INTERNAL_03a97778_4_k_cu_28c15a926thrust24THRUST_300001_SM_1000_NS12placeholders2_6E,(_ZN34_INTERNAL_03a97778_4_k_cu_28c15a924cuda3std3__45__cpo4cendE - _ZN34_INTERNAL_03a97778_4_k_cu_28c15a926thrust24THRUST_300001_SM_1000_NS12placeholders2_6E)
_ZN34_INTERNAL_03a97778_4_k_cu_28c15a926thrust24THRUST_300001_SM_1000_NS12placeholders2_6E:
	.zero		1
	.type		_ZN34_INTERNAL_03a97778_4_k_cu_28c15a924cuda3std3__45__cpo4cendE,@object
	.size		_ZN34_INTERNAL_03a97778_4_k_cu_28c15a924cuda3std3__45__cpo4cendE,(_ZN34_INTERNAL_03a97778_4_k_cu_28c15a924cuda3std6ranges3__45__cpo4cendE - _ZN34_INTERNAL_03a97778_4_k_cu_28c15a924cuda3std3__45__cpo4cendE)
_ZN34_INTERNAL_03a97778_4_k_cu_28c15a924cuda3std3__45__cpo4cendE:
	.zero		1
	.type		_ZN34_INTERNAL_03a97778_4_k_cu_28c15a924cuda3std6ranges3__45__cpo4cendE,@object
	.size		_ZN34_INTERNAL_03a97778_4_k_cu_28c15a924cuda3std6ranges3__45__cpo4cendE,(_ZN34_INTERNAL_03a97778_4_k_cu_28c15a924cuda3std3__420unreachable_sentinelE - _ZN34_INTERNAL_03a97778_4_k_cu_28c15a924cuda3std6ranges3__45__cpo4cendE)
_ZN34_INTERNAL_03a97778_4_k_cu_28c15a924cuda3std6ranges3__45__cpo4cendE:
	.zero		1
	.type		_ZN34_INTERNAL_03a97778_4_k_cu_28c15a924cuda3std3__420unreachable_sentinelE,@object
	.size		_ZN34_INTERNAL_03a97778_4_k_cu_28c15a924cuda3std3__420unreachable_sentinelE,(_ZN34_INTERNAL_03a97778_4_k_cu_28c15a924cuda3std6ranges3__45__cpo5ssizeE - _ZN34_INTERNAL_03a97778_4_k_cu_28c15a924cuda3std3__420unreachable_sentinelE)
_ZN34_INTERNAL_03a97778_4_k_cu_28c15a924cuda3std3__420unreachable_sentinelE:
	.zero		1
	.type		_ZN34_INTERNAL_03a97778_4_k_cu_28c15a924cuda3std6ranges3__45__cpo5ssizeE,@object
	.size		_ZN34_INTERNAL_03a97778_4_k_cu_28c15a924cuda3std6ranges3__45__cpo5ssizeE,(_ZN34_INTERNAL_03a97778_4_k_cu_28c15a926thrust24THRUST_300001_SM_1000_NS12placeholders3_10E - _ZN34_INTERNAL_03a97778_4_k_cu_28c15a924cuda3std6ranges3__45__cpo5ssizeE)
_ZN34_INTERNAL_03a97778_4_k_cu_28c15a924cuda3std6ranges3__45__cpo5ssizeE:
	.zero		1
	.type		_ZN34_INTERNAL_03a97778_4_k_cu_28c15a926thrust24THRUST_300001_SM_1000_NS12placeholders3_10E,@object
	.size		_ZN34_INTERNAL_03a97778_4_k_cu_28c15a926thrust24THRUST_300001_SM_1000_NS12placeholders3_10E,(_ZN34_INTERNAL_03a97778_4_k_cu_28c15a924cuda3std3__45__cpo5crendE - _ZN34_INTERNAL_03a97778_4_k_cu_28c15a926thrust24THRUST_300001_SM_1000_NS12placeholders3_10E)
_ZN34_INTERNAL_03a97778_4_k_cu_28c15a926thrust24THRUST_300001_SM_1000_NS12placeholders3_10E:
	.zero		1
	.type		_ZN34_INTERNAL_03a97778_4_k_cu_28c15a924cuda3std3__45__cpo5crendE,@object
	.size		_ZN34_INTERNAL_03a97778_4_k_cu_28c15a924cuda3std3__45__cpo5crendE,(_ZN34_INTERNAL_03a97778_4_k_cu_28c15a924cuda3std6ranges3__45__cpo4prevE - _ZN34_INTERNAL_03a97778_4_k_cu_28c15a924cuda3std3__45__cpo5crendE)
_ZN34_INTERNAL_03a97778_4_k_cu_28c15a924cuda3std3__45__cpo5crendE:
	.zero		1
	.type		_ZN34_INTERNAL_03a97778_4_k_cu_28c15a924cuda3std6ranges3__45__cpo4prevE,@object
	.size		_ZN34_INTERNAL_03a97778_4_k_cu_28c15a924cuda3std6ranges3__45__cpo4prevE,(_ZN34_INTERNAL_03a97778_4_k_cu_28c15a924cuda3std6ranges3__45__cpo9iter_moveE - _ZN34_INTERNAL_03a97778_4_k_cu_28c15a924cuda3std6ranges3__45__cpo4prevE)
_ZN34_INTERNAL_03a97778_4_k_cu_28c15a924cuda3std6ranges3__45__cpo4prevE:
	.zero		1
	.type		_ZN34_INTERNAL_03a97778_4_k_cu_28c15a924cuda3std6ranges3__45__cpo9iter_moveE,@object
	.size		_ZN34_INTERNAL_03a97778_4_k_cu_28c15a924cuda3std6ranges3__45__cpo9iter_moveE,(_ZN34_INTERNAL_03a97778_4_k_cu_28c15a926thrust24THRUST_300001_SM_1000_NS12placeholders2_2E - _ZN34_INTERNAL_03a97778_4_k_cu_28c15a924cuda3std6ranges3__45__cpo9iter_moveE)
_ZN34_INTERNAL_03a97778_4_k_cu_28c15a924cuda3std6ranges3__45__cpo9iter_moveE:
	.zero		1
	.type		_ZN34_INTERNAL_03a97778_4_k_cu_28c15a926thrust24THRUST_300001_SM_1000_NS12placeholders2_2E,@object
	.size		_ZN34_INTERNAL_03a97778_4_k_cu_28c15a926thrust24THRUST_300001_SM_1000_NS12placeholders2_2E,(_ZN34_INTERNAL_03a97778_4_k_cu_28c15a926thrust24THRUST_300001_SM_1000_NS12placeholders2_4E - _ZN34_INTERNAL_03a97778_4_k_cu_28c15a926thrust24THRUST_300001_SM_1000_NS12placeholders2_2E)
_ZN34_INTERNAL_03a97778_4_k_cu_28c15a926thrust24THRUST_300001_SM_1000_NS12placeholders2_2E:
	.zero		1
	.type		_ZN34_INTERNAL_03a97778_4_k_cu_28c15a926thrust24THRUST_300001_SM_1000_NS12placeholders2_4E,@object
	.size		_ZN34_INTERNAL_03a97778_4_k_cu_28c15a926thrust24THRUST_300001_SM_1000_NS12placeholders2_4E,(_ZN34_INTERNAL_03a97778_4_k_cu_28c15a924cuda3std3__45__cpo3endE - _ZN34_INTERNAL_03a97778_4_k_cu_28c15a926thrust24THRUST_300001_SM_1000_NS12placeholders2_4E)
_ZN34_INTERNAL_03a97778_4_k_cu_28c15a926thrust24THRUST_300001_SM_1000_NS12placeholders2_4E:
	.zero		1
	.type		_ZN34_INTERNAL_03a97778_4_k_cu_28c15a924cuda3std3__45__cpo3endE,@object
	.size		_ZN34_INTERNAL_03a97778_4_k_cu_28c15a924cuda3std3__45__cpo3endE,(_ZN34_INTERNAL_03a97778_4_k_cu_28c15a924cuda3std6ranges3__45__cpo3endE - _ZN34_INTERNAL_03a97778_4_k_cu_28c15a924cuda3std3__45__cpo3endE)
_ZN34_INTERNAL_03a97778_4_k_cu_28c15a924cuda3std3__45__cpo3endE:
	.zero		1
	.type		_ZN34_INTERNAL_03a97778_4_k_cu_28c15a924cuda3std6ranges3__45__cpo3endE,@object
	.size		_ZN34_INTERNAL_03a97778_4_k_cu_28c15a924cuda3std6ranges3__45__cpo3endE,(_ZN34_INTERNAL_03a97778_4_k_cu_28c15a924cuda3std3__419piecewise_constructE - _ZN34_INTERNAL_03a97778_4_k_cu_28c15a924cuda3std6ranges3__45__cpo3endE)
_ZN34_INTERNAL_03a97778_4_k_cu_28c15a924cuda3std6ranges3__45__cpo3endE:
	.zero		1
	.type		_ZN34_INTERNAL_03a97778_4_k_cu_28c15a924cuda3std3__419piecewise_constructE,@object
	.size		_ZN34_INTERNAL_03a97778_4_k_cu_28c15a924cuda3std3__419piecewise_constructE,(_ZN34_INTERNAL_03a97778_4_k_cu_28c15a924cuda3std6ranges3__45__cpo5cdataE - _ZN34_INTERNAL_03a97778_4_k_cu_28c15a924cuda3std3__419piecewise_constructE)
_ZN34_INTERNAL_03a97778_4_k_cu_28c15a924cuda3std3__419piecewise_constructE:
	.zero		1
	.type		_ZN34_INTERNAL_03a97778_4_k_cu_28c15a924cuda3std6ranges3__45__cpo5cdataE,@object
	.size		_ZN34_INTERNAL_03a97778_4_k_cu_28c15a924cuda3std6ranges3__45__cpo5cdataE,(_ZN34_INTERNAL_03a97778_4_k_cu_28c15a926thrust24THRUST_300001_SM_1000_NS12placeholders2_8E - _ZN34_INTERNAL_03a97778_4_k_cu_28c15a924cuda3std6ranges3__45__cpo5cdataE)
_ZN34_INTERNAL_03a97778_4_k_cu_28c15a924cuda3std6ranges3__45__cpo5cdataE:
	.zero		1
	.type		_ZN34_INTERNAL_03a97778_4_k_cu_28c15a926thrust24THRUST_300001_SM_1000_NS12placeholders2_8E,@object
	.size		_ZN34_INTERNAL_03a97778_4_k_cu_28c15a926thrust24THRUST_300001_SM_1000_NS12placeholders2_8E,(_ZN34_INTERNAL_03a97778_4_k_cu_28c15a924cuda3std3__45__cpo4rendE - _ZN34_INTERNAL_03a97778_4_k_cu_28c15a926thrust24THRUST_300001_SM_1000_NS12placeholders2_8E)
_ZN34_INTERNAL_03a97778_4_k_cu_28c15a926thrust24THRUST_300001_SM_1000_NS12placeholders2_8E:
	.zero		1
	.type		_ZN34_INTERNAL_03a97778_4_k_cu_28c15a924cuda3std3__45__cpo4rendE,@object
	.size		_ZN34_INTERNAL_03a97778_4_k_cu_28c15a924cuda3std3__45__cpo4rendE,(_ZN34_INTERNAL_03a97778_4_k_cu_28c15a924cuda3std6ranges3__45__cpo9iter_swapE - _ZN34_INTERNAL_03a97778_4_k_cu_28c15a924cuda3std3__45__cpo4rendE)
_ZN34_INTERNAL_03a97778_4_k_cu_28c15a924cuda3std3__45__cpo4rendE:
	.zero		1
	.type		_ZN34_INTERNAL_03a97778_4_k_cu_28c15a924cuda3std6ranges3__45__cpo9iter_swapE,@object
	.size		_ZN34_INTERNAL_03a97778_4_k_cu_28c15a924cuda3std6ranges3__45__cpo9iter_swapE,(_ZN34_INTERNAL_03a97778_4_k_cu_28c15a924cuda3std3__48unexpectE - _ZN34_INTERNAL_03a97778_4_k_cu_28c15a924cuda3std6ranges3__45__cpo9iter_swapE)
_ZN34_INTERNAL_03a97778_4_k_cu_28c15a924cuda3std6ranges3__45__cpo9iter_swapE:
	.zero		1
	.type		_ZN34_INTERNAL_03a97778_4_k_cu_28c15a924cuda3std3__48unexpectE,@object
	.size		_ZN34_INTERNAL_03a97778_4_k_cu_28c15a924cuda3std3__48unexpectE,(_ZN34_INTERNAL_03a97778_4_k_cu_28c15a926thrust24THRUST_300001_SM_1000_NS6system6detail10sequential3seqE - _ZN34_INTERNAL_03a97778_4_k_cu_28c15a924cuda3std3__48unexpectE)
_ZN34_INTERNAL_03a97778_4_k_cu_28c15a924cuda3std3__48unexpectE:
	.zero		1
	.type		_ZN34_INTERNAL_03a97778_4_k_cu_28c15a926thrust24THRUST_300001_SM_1000_NS6system6detail10sequential3seqE,@object
	.size		_ZN34_INTERNAL_03a97778_4_k_cu_28c15a926thrust24THRUST_300001_SM_1000_NS6system6detail10sequential3seqE,(.L_29 - _ZN34_INTERNAL_03a97778_4_k_cu_28c15a926thrust24THRUST_300001_SM_1000_NS6system6detail10sequential3seqE)
_ZN34_INTERNAL_03a97778_4_k_cu_28c15a926thrust24THRUST_300001_SM_1000_NS6system6detail10sequential3seqE:
	.zero		1
.L_29:


//--------------------- .nv.shared._ZN3cub18CUB_300001_SM_10006detail6reduce18DeviceReduceKernelINS2_10policy_hubIdjN4cuda3__47maximumIvEEE10Policy1000EPdjS8_dNS5_3std3__410__identityEEEvT0_PT3_T1_NS0_13GridEvenShareISI_EET2_T4_ --------------------------
	.section	.nv.shared._ZN3cub18CUB_300001_SM_10006detail6reduce18DeviceReduceKernelINS2_10policy_hubIdjN4cuda3__47maximumIvEEE10Policy1000EPdjS8_dNS5_3std3__410__identityEEEvT0_PT3_T1_NS0_13GridEvenShareISI_EET2_T4_,"aw",@nobits
	.sectionflags	@""
	.align	8
.nv.shared._ZN3cub18CUB_300001_SM_10006detail6reduce18DeviceReduceKernelINS2_10policy_hubIdjN4cuda3__47maximumIvEEE10Policy1000EPdjS8_dNS5_3std3__410__identityEEEvT0_PT3_T1_NS0_13GridEvenShareISI_EET2_T4_:
	.zero		1104


//--------------------- .nv.shared._ZN3cub18CUB_300001_SM_10006detail6reduce28DeviceReduceSingleTileKernelINS2_10policy_hubIdjN4cuda3__47maximumIvEEE10Policy1000EPdSB_jS8_ddNS5_3std3__410__identityEEEvT0_T1_T2_T3_T4_T6_ --------------------------
	.section	.nv.shared._ZN3cub18CUB_300001_SM_10006detail6reduce28DeviceReduceSingleTileKernelINS2_10policy_hubIdjN4cuda3__47maximumIvEEE10Policy1000EPdSB_jS8_ddNS5_3std3__410__identityEEEvT0_T1_T2_T3_T4_T6_,"aw",@nobits
	.sectionflags	@""
	.align	8
.nv.shared._ZN3cub18CUB_300001_SM_10006detail6reduce28DeviceReduceSingleTileKernelINS2_10policy_hubIdjN4cuda3__47maximumIvEEE10Policy1000EPdSB_jS8_ddNS5_3std3__410__identityEEEvT0_T1_T2_T3_T4_T6_:
	.zero		1104


//--------------------- .nv.constant0._ZN3cub18CUB_300001_SM_10006detail6reduce28DeviceReduceSingleTileKernelINS2_10policy_hubIdjN4cuda3__47maximumIvEEE10Policy1000EPdSB_iS8_ddNS5_3std3__410__identityEEEvT0_T1_T2_T3_T4_T6_ --------------------------
	.section	.nv.constant0._ZN3cub18CUB_300001_SM_10006detail6reduce28DeviceReduceSingleTileKernelINS2_10policy_hubIdjN4cuda3__47maximumIvEEE10Policy1000EPdSB_iS8_ddNS5_3std3__410__identityEEEvT0_T1_T2_T3_T4_T6_,"a",@progbits
	.sectionflags	@""
	.align	4
.nv.constant0._ZN3cub18CUB_300001_SM_10006detail6reduce28DeviceReduceSingleTileKernelINS2_10policy_hubIdjN4cuda3__47maximumIvEEE10Policy1000EPdSB_iS8_ddNS5_3std3__410__identityEEEvT0_T1_T2_T3_T4_T6_:
	.zero		929


//--------------------- .nv.constant0._ZN3cub18CUB_300001_SM_10006detail6reduce18DeviceReduceKernelINS2_10policy_hubIdjN4cuda3__47maximumIvEEE10Policy1000EPdjS8_dNS5_3std3__410__identityEEEvT0_PT3_T1_NS0_13GridEvenShareISI_EET2_T4_ --------------------------
	.section	.nv.constant0._ZN3cub18CUB_300001_SM_10006detail6reduce18DeviceReduceKernelINS2_10policy_hubIdjN4cuda3__47maximumIvEEE10Policy1000EPdjS8_dNS5_3std3__410__identityEEEvT0_PT3_T1_NS0_13GridEvenShareISI_EET2_T4_,"a",@progbits
	.sectionflags	@""
	.align	4
.nv.constant0._ZN3cub18CUB_300001_SM_10006detail6reduce18DeviceReduceKernelINS2_10policy_hubIdjN4cuda3__47maximumIvEEE10Policy1000EPdjS8_dNS5_3std3__410__identityEEEvT0_PT3_T1_NS0_13GridEvenShareISI_EET2_T4_:
	.zero		958


//--------------------- .nv.constant0._ZN3cub18CUB_300001_SM_10006detail6reduce28DeviceReduceSingleTileKernelINS2_10policy_hubIdjN4cuda3__47maximumIvEEE10Policy1000EPdSB_jS8_ddNS5_3std3__410__identityEEEvT0_T1_T2_T3_T4_T6_ --------------------------
	.section	.nv.constant0._ZN3cub18CUB_300001_SM_10006detail6reduce28DeviceReduceSingleTileKernelINS2_10policy_hubIdjN4cuda3__47maximumIvEEE10Policy1000EPdSB_jS8_ddNS5_3std3__410__identityEEEvT0_T1_T2_T3_T4_T6_,"a",@progbits
	.sectionflags	@""
	.align	4
.nv.constant0._ZN3cub18CUB_300001_SM_10006detail6reduce28DeviceReduceSingleTileKernelINS2_10policy_hubIdjN4cuda3__47maximumIvEEE10Policy1000EPdSB_jS8_ddNS5_3std3__410__identityEEEvT0_T1_T2_T3_T4_T6_:
	.zero		929


//--------------------- .nv.constant0._ZN3cub18CUB_300001_SM_10006detail11EmptyKernelIvEEvv --------------------------
	.section	.nv.constant0._ZN3cub18CUB_300001_SM_10006detail11EmptyKernelIvEEvv,"a",@progbits
	.sectionflags	@""
	.align	4
.nv.constant0._ZN3cub18CUB_300001_SM_10006detail11EmptyKernelIvEEvv:
	.zero		896


//--------------------- .nv.constant0._Z7finderrPdS_S_m --------------------------
	.section	.nv.constant0._Z7finderrPdS_S_m,"a",@progbits
	.sectionflags	@""
	.align	4
.nv.constant0._Z7finderrPdS_S_m:
	.zero		928


//--------------------- .nv.constant0._Z14countnewmatrixPdS_m --------------------------
	.section	.nv.constant0._Z14countnewmatrixPdS_m,"a",@progbits
	.sectionflags	@""
	.align	4
.nv.constant0._Z14countnewmatrixPdS_m:
	.zero		920


//--------------------- SYMBOLS --------------------------

	.type		.nv.reservedSmem.offset0,@object
	.size		.nv.reservedSmem.offset0,0x4
	.type		.nv.reservedSmem.cap,@object
	.size		.nv.reservedSmem.cap,0x4
